def attn_fwd(
    Q,
    K,
    V,
    Out,
    Lse,
    sm_scale,
    stride_qz,
    stride_qh,
    stride_qm,
    stride_qk,
    stride_kz,
    stride_kh,
    stride_kn,
    stride_kk,
    stride_vz,
    stride_vh,
    stride_vn,
    stride_vk,
    stride_oz,
    stride_oh,
    stride_om,
    stride_ok,
    seqlen_q,
    seqlen_k,
    BLOCK_M: tl.constexpr,
    BLOCK_N: tl.constexpr,
    HEAD_DIM: tl.constexpr,
    CAUSAL: tl.constexpr,
):
    start_m = tl.program_id(0)
    off_hz = tl.program_id(1)
    q_off = off_hz * stride_qh
    k_off = off_hz * stride_kh
    v_off = off_hz * stride_vh
    offs_m = start_m * BLOCK_M + tl.arange(0, BLOCK_M)
    offs_d = tl.arange(0, HEAD_DIM)
    offs_n = tl.arange(0, BLOCK_N)
    q_ptrs = Q + q_off + offs_m[:, None] * stride_qm + offs_d[None, :] * stride_qk
    k_ptrs = K + k_off + offs_d[:, None] * stride_kk + offs_n[None, :] * stride_kn
    v_ptrs = V + v_off + offs_n[:, None] * stride_vn + offs_d[None, :] * stride_vk
    m_i = tl.full([BLOCK_M], float("-inf"), dtype=tl.float32)
    l_i = tl.zeros([BLOCK_M], dtype=tl.float32) + 1.0
    acc = tl.zeros([BLOCK_M, HEAD_DIM], dtype=tl.float32)
    q = tl.load(q_ptrs)
    acc, l_i, m_i = _attn_fwd_inner(
        acc,
        l_i,
        m_i,
        q,
        k_ptrs,
        v_ptrs,
        sm_scale,
        stride_kn,
        stride_vn,
        start_m,
        seqlen_k,
        BLOCK_M,
        BLOCK_N,
        HEAD_DIM,
        CAUSAL,
    )
    acc = acc / l_i[:, None]
    lse = m_i + tl.math.log2(l_i) / 1.4426950408889634
    o_ptrs = (
        Out
        + off_hz * stride_oh
        + offs_m[:, None] * stride_om
        + offs_d[None, :] * stride_ok
    )
    tl.store(o_ptrs, acc.to(Out.dtype.element_ty))
    tl.store(Lse + off_hz * seqlen_q + offs_m, lse)

# config = {"BLOCK_M": 128, "BLOCK_N": 128, "HEAD_DIM": 256, "arch": "sm_80", "causal": false, "dtype": "bf16", "num_stages": 2, "num_warps": 4}
# arch = sm_80


// ===== COMPILED SASS (sm_80) =====

	.target	sm_80

	.elftype	@"ET_EXEC"


//--------------------- .note.nv.tkinfo           --------------------------
	.section	.note.nv.tkinfo,"",@"SHT_NOTE"
	.sectionflags	@"SHF_NOTE_NV_TKINFO"
	.tkinfo
        /*0018*/ 	.word	0x00000002
        /*0030*/ 	.string	""
        /*0030*/ 	.string	"ptxas"
        /*0030*/ 	.string	"Cuda compilation tools, release 13.0, V13.0.88"
        /*0030*/ 	.string	"Build cuda_13.0.r13.0/compiler.36424714_0"
        /*0030*/ 	.string	"-v  -suppress-debug-info  -lineinfo  -arch sm_80 "



//--------------------- .note.nv.cuinfo           --------------------------
	.section	.note.nv.cuinfo,"",@"SHT_NOTE"
	.sectionflags	@"SHF_NOTE_NV_CUINFO"
        /*0018*/ 	.short	0x0002
        /*001a*/ 	.short	0x0050
        /*001c*/ 	.short	0x0082
	.zero		2


//--------------------- .nv.info                  --------------------------
	.section	.nv.info,"",@"SHT_CUDA_INFO"
	.align	4


	//----- nvinfo : EIATTR_REGCOUNT
	.align		4
        /*0000*/ 	.byte	0x04, 0x2f
        /*0002*/ 	.short	(.L_2 - .L_1)
	.align		4
.L_1:
        /*0004*/ 	.word	index@(attn_fwd)
        /*0008*/ 	.word	0x00000020


	//----- nvinfo : EIATTR_FRAME_SIZE
	.align		4
.L_2:
        /*000c*/ 	.byte	0x04, 0x11
        /*000e*/ 	.short	(.L_4 - .L_3)
	.align		4
.L_3:
        /*0010*/ 	.word	index@(attn_fwd)
        /*0014*/ 	.word	0x00004650


	//----- nvinfo : EIATTR_MIN_STACK_SIZE
	.align		4
.L_4:
        /*0018*/ 	.byte	0x04, 0x12
        /*001a*/ 	.short	(.L_6 - .L_5)
	.align		4
.L_5:
        /*001c*/ 	.word	index@(attn_fwd)
        /*0020*/ 	.word	0x00004650
.L_6:


//--------------------- .nv.info.attn_fwd         --------------------------
	.section	.nv.info.attn_fwd,"",@"SHT_CUDA_INFO"
	.sectionflags	@""
	.align	4


	//----- nvinfo : EIATTR_CUDA_API_VERSION
	.align		4
        /*0000*/ 	.byte	0x04, 0x37
        /*0002*/ 	.short	(.L_8 - .L_7)
.L_7:
        /*0004*/ 	.word	0x00000082


	//----- nvinfo : EIATTR_SW2861232_WAR
	.align		4
.L_8:
        /*0008*/ 	.byte	0x01, 0x35
	.zero		2


	//----- nvinfo : EIATTR_PARAM_CBANK
	.align		4
        /*000c*/ 	.byte	0x04, 0x0a
        /*000e*/ 	.short	(.L_10 - .L_9)
	.align		4
.L_9:
        /*0010*/ 	.word	index@(.nv.constant0.attn_fwd)
        /*0014*/ 	.short	0x0160
        /*0016*/ 	.short	0x0088


	//----- nvinfo : EIATTR_CBANK_PARAM_SIZE
	.align		4
.L_10:
        /*0018*/ 	.byte	0x03, 0x19
        /*001a*/ 	.short	0x0088


	//----- nvinfo : EIATTR_KPARAM_INFO
	.align		4
        /*001c*/ 	.byte	0x04, 0x17
        /*001e*/ 	.short	(.L_12 - .L_11)
.L_11:
        /*0020*/ 	.word	0x00000000
        /*0024*/ 	.short	0x0019
        /*0026*/ 	.short	0x0080
        /*0028*/ 	.byte	0x00, 0xf4, 0x21, 0x00


	//----- nvinfo : EIATTR_KPARAM_INFO
	.align		4
.L_12:
        /*002c*/ 	.byte	0x04, 0x17
        /*002e*/ 	.short	(.L_14 - .L_13)
.L_13:
        /*0030*/ 	.word	0x00000000
        /*0034*/ 	.short	0x0018
        /*0036*/ 	.short	0x0078
        /*0038*/ 	.byte	0x00, 0xf4, 0x21, 0x00


	//----- nvinfo : EIATTR_KPARAM_INFO
	.align		4
.L_14:
        /*003c*/ 	.byte	0x04, 0x17
        /*003e*/ 	.short	(.L_16 - .L_15)
.L_15:
        /*0040*/ 	.word	0x00000000
        /*0044*/ 	.short	0x0017
        /*0046*/ 	.short	0x0070
        /*0048*/ 	.byte	0x00, 0xf0, 0x11, 0x00


	//----- nvinfo : EIATTR_KPARAM_INFO
	.align		4
.L_16:
        /*004c*/ 	.byte	0x04, 0x17
        /*004e*/ 	.short	(.L_18 - .L_17)
.L_17:
        /*0050*/ 	.word	0x00000000
        /*0054*/ 	.short	0x0016
        /*0056*/ 	.short	0x006c
        /*0058*/ 	.byte	0x00, 0xf0, 0x11, 0x00


	//----- nvinfo : EIATTR_KPARAM_INFO
	.align		4
.L_18:
        /*005c*/ 	.byte	0x04, 0x17
        /*005e*/ 	.short	(.L_20 - .L_19)
.L_19:
        /*0060*/ 	.word	0x00000000
        /*0064*/ 	.short	0x0015
        /*0066*/ 	.short	0x0068
        /*0068*/ 	.byte	0x00, 0xf0, 0x11, 0x00


	//----- nvinfo : EIATTR_KPARAM_INFO
	.align		4
.L_20:
        /*006c*/ 	.byte	0x04, 0x17
        /*006e*/ 	.short	(.L_22 - .L_21)
.L_21:
        /*0070*/ 	.word	0x00000000
        /*0074*/ 	.short	0x0014
        /*0076*/ 	.short	0x0064
        /*0078*/ 	.byte	0x00, 0xf0, 0x11, 0x00


	//----- nvinfo : EIATTR_KPARAM_INFO
	.align		4
.L_22:
        /*007c*/ 	.byte	0x04, 0x17
        /*007e*/ 	.short	(.L_24 - .L_23)
.L_23:
        /*0080*/ 	.word	0x00000000
        /*0084*/ 	.short	0x0013
        /*0086*/ 	.short	0x0060
        /*0088*/ 	.byte	0x00, 0xf0, 0x11, 0x00


	//----- nvinfo : EIATTR_KPARAM_INFO
	.align		4
.L_24:
        /*008c*/ 	.byte	0x04, 0x17
        /*008e*/ 	.short	(.L_26 - .L_25)
.L_25:
        /*0090*/ 	.word	0x00000000
        /*0094*/ 	.short	0x0012
        /*0096*/ 	.short	0x005c
        /*0098*/ 	.byte	0x00, 0xf0, 0x11, 0x00


	//----- nvinfo : EIATTR_KPARAM_INFO
	.align		4
.L_26:
        /*009c*/ 	.byte	0x04, 0x17
        /*009e*/ 	.short	(.L_28 - .L_27)
.L_27:
        /*00a0*/ 	.word	0x00000000
        /*00a4*/ 	.short	0x0011
        /*00a6*/ 	.short	0x0058
        /*00a8*/ 	.byte	0x00, 0xf0, 0x11, 0x00


	//----- nvinfo : EIATTR_KPARAM_INFO
	.align		4
.L_28:
        /*00ac*/ 	.byte	0x04, 0x17
        /*00ae*/ 	.short	(.L_30 - .L_29)
.L_29:
        /*00b0*/ 	.word	0x00000000
        /*00b4*/ 	.short	0x0010
        /*00b6*/ 	.short	0x0054
        /*00b8*/ 	.byte	0x00, 0xf0, 0x11, 0x00


	//----- nvinfo : EIATTR_KPARAM_INFO
	.align		4
.L_30:
        /*00bc*/ 	.byte	0x04, 0x17
        /*00be*/ 	.short	(.L_32 - .L_31)
.L_31:
        /*00c0*/ 	.word	0x00000000
        /*00c4*/ 	.short	0x000f
        /*00c6*/ 	.short	0x0050
        /*00c8*/ 	.byte	0x00, 0xf0, 0x11, 0x00


	//----- nvinfo : EIATTR_KPARAM_INFO
	.align		4
.L_32:
        /*00cc*/ 	.byte	0x04, 0x17
        /*00ce*/ 	.short	(.L_34 - .L_33)
.L_33:
        /*00d0*/ 	.word	0x00000000
        /*00d4*/ 	.short	0x000e
        /*00d6*/ 	.short	0x004c
        /*00d8*/ 	.byte	0x00, 0xf0, 0x11, 0x00


	//----- nvinfo : EIATTR_KPARAM_INFO
	.align		4
.L_34:
        /*00dc*/ 	.byte	0x04, 0x17
        /*00de*/ 	.short	(.L_36 - .L_35)
.L_35:
        /*00e0*/ 	.word	0x00000000
        /*00e4*/ 	.short	0x000d
        /*00e6*/ 	.short	0x0048
        /*00e8*/ 	.byte	0x00, 0xf0, 0x11, 0x00


	//----- nvinfo : EIATTR_KPARAM_INFO
	.align		4
.L_36:
        /*00ec*/ 	.byte	0x04, 0x17
        /*00ee*/ 	.short	(.L_38 - .L_37)
.L_37:
        /*00f0*/ 	.word	0x00000000
        /*00f4*/ 	.short	0x000c
        /*00f6*/ 	.short	0x0044
        /*00f8*/ 	.byte	0x00, 0xf0, 0x11, 0x00


	//----- nvinfo : EIATTR_KPARAM_INFO
	.align		4
.L_38:
        /*00fc*/ 	.byte	0x04, 0x17
        /*00fe*/ 	.short	(.L_40 - .L_39)
.L_39:
        /*0100*/ 	.word	0x00000000
        /*0104*/ 	.short	0x000b
        /*0106*/ 	.short	0x0040
        /*0108*/ 	.byte	0x00, 0xf0, 0x11, 0x00


	//----- nvinfo : EIATTR_KPARAM_INFO
	.align		4
.L_40:
        /*010c*/ 	.byte	0x04, 0x17
        /*010e*/ 	.short	(.L_42 - .L_41)
.L_41:
        /*0110*/ 	.word	0x00000000
        /*0114*/ 	.short	0x000a
        /*0116*/ 	.short	0x003c
        /*0118*/ 	.byte	0x00, 0xf0, 0x11, 0x00


	//----- nvinfo : EIATTR_KPARAM_INFO
	.align		4
.L_42:
        /*011c*/ 	.byte	0x04, 0x17
        /*011e*/ 	.short	(.L_44 - .L_43)
.L_43:
        /*0120*/ 	.word	0x00000000
        /*0124*/ 	.short	0x0009
        /*0126*/ 	.short	0x0038
        /*0128*/ 	.byte	0x00, 0xf0, 0x11, 0x00


	//----- nvinfo : EIATTR_KPARAM_INFO
	.align		4
.L_44:
        /*012c*/ 	.byte	0x04, 0x17
        /*012e*/ 	.short	(.L_46 - .L_45)
.L_45:
        /*0130*/ 	.word	0x00000000
        /*0134*/ 	.short	0x0008
        /*0136*/ 	.short	0x0034
        /*0138*/ 	.byte	0x00, 0xf0, 0x11, 0x00


	//----- nvinfo : EIATTR_KPARAM_INFO
	.align		4
.L_46:
        /*013c*/ 	.byte	0x04, 0x17
        /*013e*/ 	.short	(.L_48 - .L_47)
.L_47:
        /*0140*/ 	.word	0x00000000
        /*0144*/ 	.short	0x0007
        /*0146*/ 	.short	0x0030
        /*0148*/ 	.byte	0x00, 0xf0, 0x11, 0x00


	//----- nvinfo : EIATTR_KPARAM_INFO
	.align		4
.L_48:
        /*014c*/ 	.byte	0x04, 0x17
        /*014e*/ 	.short	(.L_50 - .L_49)
.L_49:
        /*0150*/ 	.word	0x00000000
        /*0154*/ 	.short	0x0006
        /*0156*/ 	.short	0x002c
        /*0158*/ 	.byte	0x00, 0xf0, 0x11, 0x00


	//----- nvinfo : EIATTR_KPARAM_INFO
	.align		4
.L_50:
        /*015c*/ 	.byte	0x04, 0x17
        /*015e*/ 	.short	(.L_52 - .L_51)
.L_51:
        /*0160*/ 	.word	0x00000000
        /*0164*/ 	.short	0x0005
        /*0166*/ 	.short	0x0028
        /*0168*/ 	.byte	0x00, 0xf0, 0x11, 0x00


	//----- nvinfo : EIATTR_KPARAM_INFO
	.align		4
.L_52:
        /*016c*/ 	.byte	0x04, 0x17
        /*016e*/ 	.short	(.L_54 - .L_53)
.L_53:
        /*0170*/ 	.word	0x00000000
        /*0174*/ 	.short	0x0004
        /*0176*/ 	.short	0x0020
        /*0178*/ 	.byte	0x00, 0xf4, 0x21, 0x00


	//----- nvinfo : EIATTR_KPARAM_INFO
	.align		4
.L_54:
        /*017c*/ 	.byte	0x04, 0x17
        /*017e*/ 	.short	(.L_56 - .L_55)
.L_55:
        /*0180*/ 	.word	0x00000000
        /*0184*/ 	.short	0x0003
        /*0186*/ 	.short	0x0018
        /*0188*/ 	.byte	0x00, 0xf4, 0x21, 0x00


	//----- nvinfo : EIATTR_KPARAM_INFO
	.align		4
.L_56:
        /*018c*/ 	.byte	0x04, 0x17
        /*018e*/ 	.short	(.L_58 - .L_57)
.L_57:
        /*0190*/ 	.word	0x00000000
        /*0194*/ 	.short	0x0002
        /*0196*/ 	.short	0x0010
        /*0198*/ 	.byte	0x00, 0xf4, 0x21, 0x00


	//----- nvinfo : EIATTR_KPARAM_INFO
	.align		4
.L_58:
        /*019c*/ 	.byte	0x04, 0x17
        /*019e*/ 	.short	(.L_60 - .L_59)
.L_59:
        /*01a0*/ 	.word	0x00000000
        /*01a4*/ 	.short	0x0001
        /*01a6*/ 	.short	0x0008
        /*01a8*/ 	.byte	0x00, 0xf4, 0x21, 0x00


	//----- nvinfo : EIATTR_KPARAM_INFO
	.align		4
.L_60:
        /*01ac*/ 	.byte	0x04, 0x17
        /*01ae*/ 	.short	(.L_62 - .L_61)
.L_61:
        /*01b0*/ 	.word	0x00000000
        /*01b4*/ 	.short	0x0000
        /*01b6*/ 	.short	0x0000
        /*01b8*/ 	.byte	0x00, 0xf4, 0x21, 0x00


	//----- nvinfo : EIATTR_MAXREG_COUNT
	.align		4
.L_62:
        /*01bc*/ 	.byte	0x03, 0x1b
        /*01be*/ 	.short	0x00ff


	//----- nvinfo : EIATTR_NUM_BARRIERS
	.align		4
        /*01c0*/ 	.byte	0x02, 0x4c
        /*01c2*/ 	.byte	0x01
	.zero		1


	//----- nvinfo : EIATTR_ANNOTATIONS
	.align		4
        /*01c4*/ 	.byte	0x04, 0x55
        /*01c6*/ 	.short	(.L_64 - .L_63)


	//   ....[0]....
.L_63:
        /*01c8*/ 	.word	0x00000001
        /*01cc*/ 	.byte	0x30, 0x05, 0x00, 0x00, 0x01, 0x00, 0x00, 0x00, 0x40, 0x05, 0x00, 0x00, 0x01, 0x00, 0x00, 0x00
        /* <DEDUP_REMOVED lines=818> */
        /*34fc*/ 	.byte	0x70, 0x0e, 0x01, 0x00, 0x01, 0x00, 0x00, 0x00, 0x90, 0x0e, 0x01, 0x00


	//----- nvinfo : EIATTR_MERCURY_ISA_VERSION
	.align		4
.L_64:
        /*3508*/ 	.byte	0x03, 0x5f
        /*350a*/ 	.short	0x0000


	//----- nvinfo : EIATTR_COOP_GROUP_MASK_REGIDS
	.align		4
        /*350c*/ 	.byte	0x04, 0x29
        /*350e*/ 	.short	(.L_66 - .L_65)


	//   ....[0]....
.L_65:
        /*3510*/ 	.word	0xffffffff


	//   ....[1]....
        /*3514*/ 	.word	0xffffffff


	//   ....[2]....
        /*3518*/ 	.word	0xffffffff


	//   ....[3]....
        /*351c*/ 	.word	0xffffffff


	//   ....[4]....
        /*3520*/ 	.word	0xffffffff


	//   ....[5]....
        /*3524*/ 	.word	0xffffffff


	//   ....[6]....
        /*3528*/ 	.word	0xffffffff


	//   ....[7]....
        /*352c*/ 	.word	0xffffffff


	//   ....[8]....
        /*3530*/ 	.word	0xffffffff


	//   ....[9]....
        /*3534*/ 	.word	0xffffffff


	//   ....[10]....
        /*3538*/ 	.word	0xffffffff


	//   ....[11]....
        /*353c*/ 	.word	0xffffffff


	//   ....[12]....
        /*3540*/ 	.word	0xffffffff


	//   ....[13]....
        /*3544*/ 	.word	0xffffffff


	//   ....[14]....
        /*3548*/ 	.word	0xffffffff


	//   ....[15]....
        /*354c*/ 	.word	0xffffffff


	//   ....[16]....
        /*3550*/ 	.word	0xffffffff


	//   ....[17]....
        /*3554*/ 	.word	0xffffffff


	//   ....[18]....
        /*3558*/ 	.word	0xffffffff


	//   ....[19]....
        /*355c*/ 	.word	0xffffffff


	//   ....[20]....
        /*3560*/ 	.word	0xffffffff


	//   ....[21]....
        /*3564*/ 	.word	0xffffffff


	//   ....[22]....
        /*3568*/ 	.word	0xffffffff


	//   ....[23]....
        /*356c*/ 	.word	0xffffffff


	//   ....[24]....
        /*3570*/ 	.word	0xffffffff


	//   ....[25]....
        /*3574*/ 	.word	0xffffffff


	//   ....[26]....
        /*3578*/ 	.word	0xffffffff


	//   ....[27]....
        /*357c*/ 	.word	0xffffffff


	//   ....[28]....
        /*3580*/ 	.word	0xffffffff


	//   ....[29]....
        /*3584*/ 	.word	0xffffffff


	//   ....[30]....
        /*3588*/ 	.word	0xffffffff


	//   ....[31]....
        /*358c*/ 	.word	0xffffffff


	//   ....[32]....
        /*3590*/ 	.word	0xffffffff


	//   ....[33]....
        /*3594*/ 	.word	0xffffffff


	//   ....[34]....
        /*3598*/ 	.word	0xffffffff


	//   ....[35]....
        /*359c*/ 	.word	0xffffffff


	//   ....[36]....
        /*35a0*/ 	.word	0xffffffff


	//   ....[37]....
        /*35a4*/ 	.word	0xffffffff


	//   ....[38]....
        /*35a8*/ 	.word	0xffffffff


	//   ....[39]....
        /*35ac*/ 	.word	0xffffffff


	//   ....[40]....
        /*35b0*/ 	.word	0xffffffff


	//   ....[41]....
        /*35b4*/ 	.word	0xffffffff


	//   ....[42]....
        /*35b8*/ 	.word	0xffffffff


	//   ....[43]....
        /*35bc*/ 	.word	0xffffffff


	//   ....[44]....
        /*35c0*/ 	.word	0xffffffff


	//   ....[45]....
        /*35c4*/ 	.word	0xffffffff


	//   ....[46]....
        /*35c8*/ 	.word	0xffffffff


	//   ....[47]....
        /*35cc*/ 	.word	0xffffffff


	//   ....[48]....
        /*35d0*/ 	.word	0xffffffff


	//   ....[49]....
        /*35d4*/ 	.word	0xffffffff


	//   ....[50]....
        /*35d8*/ 	.word	0xffffffff


	//   ....[51]....
        /*35dc*/ 	.word	0xffffffff


	//   ....[52]....
        /*35e0*/ 	.word	0xffffffff


	//   ....[53]....
        /*35e4*/ 	.word	0xffffffff


	//   ....[54]....
        /*35e8*/ 	.word	0xffffffff


	//   ....[55]....
        /*35ec*/ 	.word	0xffffffff


	//   ....[56]....
        /*35f0*/ 	.word	0xffffffff


	//   ....[57]....
        /*35f4*/ 	.word	0xffffffff


	//   ....[58]....
        /*35f8*/ 	.word	0xffffffff


	//   ....[59]....
        /*35fc*/ 	.word	0xffffffff


	//   ....[60]....
        /*3600*/ 	.word	0xffffffff


	//   ....[61]....
        /*3604*/ 	.word	0xffffffff


	//   ....[62]....
        /*3608*/ 	.word	0xffffffff


	//   ....[63]....
        /*360c*/ 	.word	0xffffffff


	//   ....[64]....
        /*3610*/ 	.word	0xffffffff


	//   ....[65]....
        /*3614*/ 	.word	0xffffffff


	//   ....[66]....
        /*3618*/ 	.word	0xffffffff


	//   ....[67]....
        /*361c*/ 	.word	0xffffffff


	//   ....[68]....
        /*3620*/ 	.word	0xffffffff


	//   ....[69]....
        /*3624*/ 	.word	0xffffffff


	//   ....[70]....
        /*3628*/ 	.word	0xffffffff


	//   ....[71]....
        /*362c*/ 	.word	0xffffffff


	//   ....[72]....
        /*3630*/ 	.word	0xffffffff


	//   ....[73]....
        /*3634*/ 	.word	0xffffffff


	//   ....[74]....
        /*3638*/ 	.word	0xffffffff


	//   ....[75]....
        /*363c*/ 	.word	0xffffffff


	//   ....[76]....
        /*3640*/ 	.word	0xffffffff


	//   ....[77]....
        /*3644*/ 	.word	0xffffffff


	//   ....[78]....
        /*3648*/ 	.word	0xffffffff


	//   ....[79]....
        /*364c*/ 	.word	0xffffffff


	//   ....[80]....
        /*3650*/ 	.word	0xffffffff


	//   ....[81]....
        /*3654*/ 	.word	0xffffffff


	//   ....[82]....
        /*3658*/ 	.word	0xffffffff


	//   ....[83]....
        /*365c*/ 	.word	0xffffffff


	//   ....[84]....
        /*3660*/ 	.word	0xffffffff


	//   ....[85]....
        /*3664*/ 	.word	0xffffffff


	//   ....[86]....
        /*3668*/ 	.word	0xffffffff


	//   ....[87]....
        /*366c*/ 	.word	0xffffffff


	//   ....[88]....
        /*3670*/ 	.word	0xffffffff


	//   ....[89]....
        /*3674*/ 	.word	0xffffffff


	//   ....[90]....
        /*3678*/ 	.word	0xffffffff


	//   ....[91]....
        /*367c*/ 	.word	0xffffffff


	//----- nvinfo : EIATTR_COOP_GROUP_INSTR_OFFSETS
	.align		4
.L_66:
        /*3680*/ 	.byte	0x04, 0x28
        /*3682*/ 	.short	(.L_68 - .L_67)


	//   ....[0]....
.L_67:
        /*3684*/ 	.word	0x00037820


	//   ....[1]....
        /*3688*/ 	.word	0x00037830


	//   ....[2]....
        /*368c*/ 	.word	0x00037840


	//   ....[3]....
        /*3690*/ 	.word	0x00037850


	//   ....[4]....
        /*3694*/ 	.word	0x00037860


	//   ....[5]....
        /*3698*/ 	.word	0x00037990


	//   ....[6]....
        /*369c*/ 	.word	0x00037a00


	//   ....[7]....
        /*36a0*/ 	.word	0x00037a10


	//   ....[8]....
        /*36a4*/ 	.word	0x00037a20


	//   ....[9]....
        /*36a8*/ 	.word	0x00037aa0


	//   ....[10]....
        /*36ac*/ 	.word	0x00037ab0


	//   ....[11]....
        /*36b0*/ 	.word	0x00037af0


	//   ....[12]....
        /*36b4*/ 	.word	0x00037b20


	//   ....[13]....
        /*36b8*/ 	.word	0x00037b50


	//   ....[14]....
        /*36bc*/ 	.word	0x00037d50


	//   ....[15]....
        /*36c0*/ 	.word	0x00037d60


	//   ....[16]....
        /*36c4*/ 	.word	0x00037e90


	//   ....[17]....
        /*36c8*/ 	.word	0x00037ee0


	//   ....[18]....
        /*36cc*/ 	.word	0x00037f00


	//   ....[19]....
        /*36d0*/ 	.word	0x00038440


	//   ....[20]....
        /*36d4*/ 	.word	0x00038450


	//   ....[21]....
        /*36d8*/ 	.word	0x000384a0


	//   ....[22]....
        /*36dc*/ 	.word	0x000384c0


	//   ....[23]....
        /*36e0*/ 	.word	0x000384f0


	//   ....[24]....
        /*36e4*/ 	.word	0x00038500


	//   ....[25]....
        /*36e8*/ 	.word	0x00038510


	//   ....[26]....
        /*36ec*/ 	.word	0x00038540


	//   ....[27]....
        /*36f0*/ 	.word	0x00038550


	//   ....[28]....
        /*36f4*/ 	.word	0x00038560


	//   ....[29]....
        /*36f8*/ 	.word	0x00038570


	//   ....[30]....
        /*36fc*/ 	.word	0x00038580


	//   ....[31]....
        /*3700*/ 	.word	0x00038590


	//   ....[32]....
        /*3704*/ 	.word	0x000385a0


	//   ....[33]....
        /*3708*/ 	.word	0x000385b0


	//   ....[34]....
        /*370c*/ 	.word	0x000388a0


	//   ....[35]....
        /*3710*/ 	.word	0x00038910


	//   ....[36]....
        /*3714*/ 	.word	0x00038b50


	//   ....[37]....
        /*3718*/ 	.word	0x00038b60


	//   ....[38]....
        /*371c*/ 	.word	0x00038e90


	//   ....[39]....
        /*3720*/ 	.word	0x00038ea0


	//   ....[40]....
        /*3724*/ 	.word	0x00038eb0


	//   ....[41]....
        /*3728*/ 	.word	0x00038ec0


	//   ....[42]....
        /*372c*/ 	.word	0x00038f40


	//   ....[43]....
        /*3730*/ 	.word	0x00038f50


	//   ....[44]....
        /*3734*/ 	.word	0x00038f60


	//   ....[45]....
        /*3738*/ 	.word	0x00038f70


	//   ....[46]....
        /*373c*/ 	.word	0x0003cfa0


	//   ....[47]....
        /*3740*/ 	.word	0x0003cfb0


	//   ....[48]....
        /*3744*/ 	.word	0x0003cfc0


	//   ....[49]....
        /*3748*/ 	.word	0x0003cfd0


	//   ....[50]....
        /*374c*/ 	.word	0x0003cff0


	//   ....[51]....
        /*3750*/ 	.word	0x0003d000


	//   ....[52]....
        /*3754*/ 	.word	0x0003d010


	//   ....[53]....
        /*3758*/ 	.word	0x0003d020


	//   ....[54]....
        /*375c*/ 	.word	0x0003d030


	//   ....[55]....
        /*3760*/ 	.word	0x0003d070


	//   ....[56]....
        /*3764*/ 	.word	0x0003d080


	//   ....[57]....
        /*3768*/ 	.word	0x0003d0c0


	//   ....[58]....
        /*376c*/ 	.word	0x0003d0d0


	//   ....[59]....
        /*3770*/ 	.word	0x0003d110


	//   ....[60]....
        /*3774*/ 	.word	0x0003d150


	//   ....[61]....
        /*3778*/ 	.word	0x0003d170


	//   ....[62]....
        /*377c*/ 	.word	0x0003d180


	//   ....[63]....
        /*3780*/ 	.word	0x0003d1a0


	//   ....[64]....
        /*3784*/ 	.word	0x0003d1c0


	//   ....[65]....
        /*3788*/ 	.word	0x0003d3f0


	//   ....[66]....
        /*378c*/ 	.word	0x0003d400


	//   ....[67]....
        /*3790*/ 	.word	0x0003d410


	//   ....[68]....
        /*3794*/ 	.word	0x0003d420


	//   ....[69]....
        /*3798*/ 	.word	0x0003d430


	//   ....[70]....
        /*379c*/ 	.word	0x0003d4b0


	//   ....[71]....
        /*37a0*/ 	.word	0x0003d4c0


	//   ....[72]....
        /*37a4*/ 	.word	0x0003d4d0


	//   ....[73]....
        /*37a8*/ 	.word	0x0003d4e0


	//   ....[74]....
        /*37ac*/ 	.word	0x0003d530


	//   ....[75]....
        /*37b0*/ 	.word	0x0003d540


	//   ....[76]....
        /*37b4*/ 	.word	0x0003d550


	//   ....[77]....
        /*37b8*/ 	.word	0x0003d5f0


	//   ....[78]....
        /*37bc*/ 	.word	0x0003d600


	//   ....[79]....
        /*37c0*/ 	.word	0x0003d610


	//   ....[80]....
        /*37c4*/ 	.word	0x0003d620


	//   ....[81]....
        /*37c8*/ 	.word	0x0003d630


	//   ....[82]....
        /*37cc*/ 	.word	0x0003d640


	//   ....[83]....
        /*37d0*/ 	.word	0x0003d650


	//   ....[84]....
        /*37d4*/ 	.word	0x0003dee0


	//   ....[85]....
        /*37d8*/ 	.word	0x0003df20


	//   ....[86]....
        /*37dc*/ 	.word	0x0003df30


	//   ....[87]....
        /*37e0*/ 	.word	0x0003e070


	//   ....[88]....
        /*37e4*/ 	.word	0x0003e3e0


	//   ....[89]....
        /*37e8*/ 	.word	0x0003e470


	//   ....[90]....
        /*37ec*/ 	.word	0x0003e480


	//   ....[91]....
        /*37f0*/ 	.word	0x0003e490


	//----- nvinfo : EIATTR_EXIT_INSTR_OFFSETS
	.align		4
.L_68:
        /*37f4*/ 	.byte	0x04, 0x1c
        /*37f6*/ 	.short	(.L_70 - .L_69)


	//   ....[0]....
.L_69:
        /*37f8*/ 	.word	0x0007b8a0


	//----- nvinfo : EIATTR_REQNTID
	.align		4
.L_70:
        /*37fc*/ 	.byte	0x04, 0x10
        /*37fe*/ 	.short	(.L_72 - .L_71)
.L_71:
        /*3800*/ 	.word	0x00000080
        /*3804*/ 	.word	0x00000001
        /*3808*/ 	.word	0x00000001
.L_72:


//--------------------- .nv.callgraph             --------------------------
	.section	.nv.callgraph,"",@"SHT_CUDA_CALLGRAPH"
	.align	4
	.sectionentsize	8
	.align		4
        /*0000*/ 	.word	0x00000000
	.align		4
        /*0004*/ 	.word	0xffffffff
	.align		4
        /*0008*/ 	.word	0x00000000
	.align		4
        /*000c*/ 	.word	0xfffffffe
	.align		4
        /*0010*/ 	.word	0x00000000
	.align		4
        /*0014*/ 	.word	0xfffffffd
	.align		4
        /*0018*/ 	.word	0x00000000
	.align		4
        /*001c*/ 	.word	0xfffffffc


//--------------------- .nv.rel.action            --------------------------
	.section	.nv.rel.action,"",@"SHT_CUDA_RELOCINFO"
	.align	8
	.sectionentsize	8
        /*0000*/ 	.byte	0x73, 0x00, 0x00, 0x00, 0x00, 0x00, 0x00, 0x00, 0x00, 0x00, 0x00, 0x11, 0x25, 0x00, 0x05, 0x36


//--------------------- .nv.constant4             --------------------------
	.section	.nv.constant4,"a",@progbits
	.align	8
	.align		8
.nv.constant4:
        /*0000*/ 	.dword	_$_str


//--------------------- .nv.constant0.attn_fwd    --------------------------
	.section	.nv.constant0.attn_fwd,"a",@progbits
	.sectionflags	@""
	.align	4
.nv.constant0.attn_fwd:
	.zero		488


//--------------------- .text.attn_fwd            --------------------------
	.section	.text.attn_fwd,"ax",@progbits
	.sectioninfo	@"SHI_REGISTERS=32"
	.align	128
        .global         attn_fwd
        .type           attn_fwd,@function
        .size           attn_fwd,(.L_x_3 - attn_fwd)
        .other          attn_fwd,@"STO_CUDA_ENTRY STV_DEFAULT"
attn_fwd:
.text.attn_fwd:
[----:B------:R-:W-:Y:S02]  /*0000*/  MOV R1, c[0x0][0x28] ;  /* 0x00000a0000017a02 */ /* 0x000fe40000000f00 */
[----:B------:R-:W0:Y:S01]  /*0010*/  S2R R3, SR_TID.X ;  /* 0x0000000000037919 */ /* 0x000e220000002100 */
[----:B------:R-:W-:Y:S01]  /*0020*/  ULDC.64 UR4, c[0x0][0x118] ;  /* 0x0000460000047ab9 */ /* 0x000fe20000000a00 */
[----:B------:R-:W-:Y:S02]  /*0030*/  IADD3 R1, R1, -0x4650, RZ ;  /* 0xffffb9b001017810 */ /* 0x000fe40007ffe0ff */
[----:B------:R-:W1:Y:S04]  /*0040*/  S2R R0, SR_CTAID.X ;  /* 0x0000000000007919 */ /* 0x000e680000002500 */
[----:B------:R-:W2:Y:S01]  /*0050*/  S2R R2, SR_CTAID.Y ;  /* 0x0000000000027919 */ /* 0x000ea20000002600 */
[----:B0-----:R-:W-:-:S04]  /*0060*/  LOP3.LUT R3, R3, 0x7f, RZ, 0xc0, !PT ;  /* 0x0000007f03037812 */ /* 0x001fc800078ec0ff */
[----:B-1----:R-:W-:Y:S01]  /*0070*/  LEA R0, R0, R3, 0x7 ;  /* 0x0000000300007211 */ /* 0x002fe200078e38ff */
[----:B--2---:R-:W-:-:S04]  /*0080*/  IMAD R2, R2, c[0x0][0x190], RZ ;  /* 0x0000640002027a24 */ /* 0x004fc800078e02ff */
[----:B------:R-:W-:Y:S01]  /*0090*/  IMAD R3, R0, c[0x0][0x194], RZ ;  /* 0x0000650000037a24 */ /* 0x000fe200078e02ff */
[----:B------:R-:W-:Y:S02]  /*00a0*/  MOV R0, c[0x0][0x198] ;  /* 0x0000660000007a02 */ /* 0x000fe40000000f00 */
[C---:B------:R-:W-:Y:S01]  /*00b0*/  SHF.L.U32 R24, R2.reuse, 0x1, RZ ;  /* 0x0000000102187819 */ /* 0x040fe200000006ff */
[----:B------:R-:W-:Y:S01]  /*00c0*/  IMAD.HI R2, R2, 0x2, RZ ;  /* 0x0000000202027827 */ /* 0x000fe200078e02ff */
[C---:B------:R-:W-:Y:S02]  /*00d0*/  SHF.L.U32 R25, R3.reuse, 0x1, RZ ;  /* 0x0000000103197819 */ /* 0x040fe400000006ff */
[----:B------:R-:W-:Y:S01]  /*00e0*/  SHF.L.U32 R5, R0, 0x3, RZ ;  /* 0x0000000300057819 */ /* 0x000fe200000006ff */
[----:B------:R-:W-:Y:S01]  /*00f0*/  IMAD.HI R3, R3, 0x2, RZ ;  /* 0x0000000203037827 */ /* 0x000fe200078e02ff */
[----:B------:R-:W-:-:S03]  /*0100*/  IADD3 R24, P0, P1, R25, c[0x0][0x160], R24 ;  /* 0x0000580019187a10 */ /* 0x000fc6000791e018 */
[C---:B------:R-:W-:Y:S01]  /*0110*/  IMAD.SHL.U32 R7, R0.reuse, 0x10, RZ ;  /* 0x0000001000077824 */ /* 0x040fe200078e00ff */
[----:B------:R-:W-:Y:S02]  /*0120*/  IADD3.X R25, R3, c[0x0][0x164], R2, P0, P1 ;  /* 0x0000590003197a10 */ /* 0x000fe400007e2402 */
[CC--:B------:R-:W-:Y:S02]  /*0130*/  LEA R2, P0, R0.reuse, R24.reuse, 0x4 ;  /* 0x0000001800027211 */ /* 0x0c0fe400078020ff */
[CC--:B------:R-:W-:Y:S01]  /*0140*/  LEA R6, P1, R0.reuse, R24.reuse, 0x5 ;  /* 0x0000001800067211 */ /* 0x0c0fe200078228ff */
[C---:B------:R-:W-:Y:S01]  /*0150*/  IMAD R17, R0.reuse, 0x110, RZ ;  /* 0x0000011000117824 */ /* 0x040fe200078e02ff */
[-C--:B------:R-:W-:Y:S01]  /*0160*/  LEA.HI.X.SX32 R3, R5, R25.reuse, 0x1, P0 ;  /* 0x0000001905037211 */ /* 0x080fe200000f0eff */
[C---:B------:R-:W-:Y:S01]  /*0170*/  IMAD R29, R0.reuse, 0x88, RZ ;  /* 0x00000088001d7824 */ /* 0x040fe200078e02ff */
[C---:B------:R-:W-:Y:S01]  /*0180*/  SHF.L.U32 R5, R0.reuse, 0x5, RZ ;  /* 0x0000000500057819 */ /* 0x040fe200000006ff */
[C---:B------:R-:W-:Y:S01]  /*0190*/  IMAD R19, R0.reuse, 0x48, RZ ;  /* 0x0000004800137824 */ /* 0x040fe200078e02ff */
[----:B------:R-:W-:Y:S01]  /*01a0*/  LEA R22, P0, R0, R24, 0x6 ;  /* 0x0000001800167211 */ /* 0x000fe200078030ff */
[----:B------:R0:W2:Y:S01]  /*01b0*/  LDG.E.U16 R13, [R2.64] ;  /* 0x00000004020d7981 */ /* 0x0000a2000c1e1500 */
[----:B------:R-:W-:-:S02]  /*01c0*/  LEA.HI.X.SX32 R7, R7, R25, 0x1, P1 ;  /* 0x0000001907077211 */ /* 0x000fc400008f0eff */
[C---:B------:R-:W-:Y:S01]  /*01d0*/  SHF.L.U32 R9, R0.reuse, 0x6, RZ ;  /* 0x0000000600097819 */ /* 0x040fe200000006ff */
[C---:B------:R-:W-:Y:S01]  /*01e0*/  IMAD R16, R0.reuse, 0x14, RZ ;  /* 0x0000001400107824 */ /* 0x040fe200078e02ff */
[CC--:B------:R-:W-:Y:S01]  /*01f0*/  LEA R20, P1, R0.reuse, R24.reuse, 0x7 ;  /* 0x0000001800147211 */ /* 0x0c0fe200078238ff */
[----:B------:R1:W3:Y:S01]  /*0200*/  LDG.E.U16 R12, [R6.64] ;  /* 0x00000004060c7981 */ /* 0x0002e2000c1e1500 */
[C---:B------:R-:W-:Y:S02]  /*0210*/  SHF.L.U32 R15, R0.reuse, 0x7, RZ ;  /* 0x00000007000f7819 */ /* 0x040fe400000006ff */
[-C--:B------:R-:W-:Y:S01]  /*0220*/  LEA R4, P2, R0, R24.reuse, 0x8 ;  /* 0x0000001800047211 */ /* 0x080fe200078440ff */
[----:B------:R-:W4:Y:S01]  /*0230*/  LDG.E.U16 R11, [R24.64] ;  /* 0x00000004180b7981 */ /* 0x000f22000c1e1500 */
[----:B------:R-:W-:Y:S02]  /*0240*/  LEA.HI.X.SX32 R23, R5, R25, 0x1, P0 ;  /* 0x0000001905177211 */ /* 0x000fe400000f0eff */
[----:B------:R-:W-:-:S02]  /*0250*/  IADD3 R14, P0, R17, R24, RZ ;  /* 0x00000018110e7210 */ /* 0x000fc40007f1e0ff */
[-C--:B------:R-:W-:Y:S01]  /*0260*/  LEA.HI.X.SX32 R21, R9, R25.reuse, 0x1, P1 ;  /* 0x0000001909157211 */ /* 0x080fe200008f0eff */
[C---:B------:R-:W-:Y:S01]  /*0270*/  IMAD R9, R0.reuse, 0x12, RZ ;  /* 0x0000001200097824 */ /* 0x040fe200078e02ff */
[-C--:B------:R-:W-:Y:S01]  /*0280*/  LEA.HI.X.SX32 R5, R15, R25.reuse, 0x1, P2 ;  /* 0x000000190f057211 */ /* 0x080fe200010f0eff */
[C---:B-1----:R-:W-:Y:S01]  /*0290*/  IMAD R7, R0.reuse, 0x24, RZ ;  /* 0x0000002400077824 */ /* 0x042fe200078e02ff */
[----:B------:R-:W-:Y:S01]  /*02a0*/  LEA.HI.X.SX32 R15, R29, R25, 0x1, P0 ;  /* 0x000000191d0f7211 */ /* 0x000fe200000f0eff */
[----:B------:R1:W5:Y:S01]  /*02b0*/  LDG.E.U16 R28, [R20.64] ;  /* 0x00000004141c7981 */ /* 0x000362000c1e1500 */
[C---:B0-----:R-:W-:Y:S01]  /*02c0*/  IMAD R3, R0.reuse, 0x9, RZ ;  /* 0x0000000900037824 */ /* 0x041fe200078e02ff */
[----:B------:R-:W-:Y:S02]  /*02d0*/  IADD3 R2, P0, R9, R24, RZ ;  /* 0x0000001809027210 */ /* 0x000fe40007f1e0ff */
[----:B------:R0:W2:Y:S01]  /*02e0*/  LDG.E.U16 R27, [R4.64] ;  /* 0x00000004041b7981 */ /* 0x0000a2000c1e1500 */
[----:B------:R-:W-:-:S03]  /*02f0*/  IMAD R17, R0, 0x90, RZ ;  /* 0x0000009000117824 */ /* 0x000fc600078e02ff */
[----:B------:R1:W3:Y:S01]  /*0300*/  LDG.E.U16 R26, [R14.64] ;  /* 0x000000040e1a7981 */ /* 0x0002e2000c1e1500 */
[-C--:B------:R-:W-:Y:S02]  /*0310*/  IADD3 R8, P1, R7, R24.reuse, RZ ;  /* 0x0000001807087210 */ /* 0x080fe40007f3e0ff */
[-C--:B------:R-:W-:Y:S01]  /*0320*/  LEA.HI.X.SX32 R3, R3, R25.reuse, 0x1, P0 ;  /* 0x0000001903037211 */ /* 0x080fe200000f0eff */
[----:B------:R1:W4:Y:S01]  /*0330*/  LDG.E.U16 R10, [R22.64] ;  /* 0x00000004160a7981 */ /* 0x000322000c1e1500 */
[-C--:B------:R-:W-:Y:S02]  /*0340*/  IADD3 R6, P0, R19, R24.reuse, RZ ;  /* 0x0000001813067210 */ /* 0x080fe40007f1e0ff */
[----:B0-----:R-:W-:Y:S02]  /*0350*/  IADD3 R4, P2, R17, R24, RZ ;  /* 0x0000001811047210 */ /* 0x001fe40007f5e0ff */
[-C--:B------:R-:W-:Y:S02]  /*0360*/  LEA.HI.X.SX32 R9, R9, R25.reuse, 0x1, P1 ;  /* 0x0000001909097211 */ /* 0x080fe400008f0eff */
[----:B------:R-:W-:-:S02]  /*0370*/  LEA.HI.X.SX32 R7, R7, R25, 0x1, P0 ;  /* 0x0000001907077211 */ /* 0x000fc400000f0eff */
[----:B------:R-:W-:Y:S01]  /*0380*/  LEA.HI.X.SX32 R5, R19, R25, 0x1, P2 ;  /* 0x0000001913057211 */ /* 0x000fe200010f0eff */
[----:B-1----:R0:W4:Y:S04]  /*0390*/  LDG.E.U16 R22, [R2.64] ;  /* 0x0000000402167981 */ /* 0x002128000c1e1500 */
[----:B------:R1:W4:Y:S04]  /*03a0*/  LDG.E.U16 R23, [R8.64] ;  /* 0x0000000408177981 */ /* 0x000328000c1e1500 */
[----:B------:R0:W4:Y:S04]  /*03b0*/  LDG.E.U16 R20, [R6.64] ;  /* 0x0000000406147981 */ /* 0x000128000c1e1500 */
[----:B------:R1:W4:Y:S01]  /*03c0*/  LDG.E.U16 R18, [R4.64] ;  /* 0x0000000404127981 */ /* 0x000322000c1e1500 */
[----:B------:R-:W-:-:S05]  /*03d0*/  IMAD R21, R0, 0x120, RZ ;  /* 0x0000012000157824 */ /* 0x000fca00078e02ff */
[----:B0-----:R-:W-:Y:S01]  /*03e0*/  IADD3 R2, P1, R21, R24, RZ ;  /* 0x0000001815027210 */ /* 0x001fe20007f3e0ff */
[----:B------:R-:W-:-:S03]  /*03f0*/  IMAD R15, R0, 0x130, RZ ;  /* 0x00000130000f7824 */ /* 0x000fc600078e02ff */
[----:B------:R-:W-:Y:S01]  /*0400*/  LEA.HI.X.SX32 R3, R17, R25, 0x1, P1 ;  /* 0x0000001911037211 */ /* 0x000fe200008f0eff */
[C---:B-1----:R-:W-:Y:S02]  /*0410*/  IMAD R4, R0.reuse, 0x98, RZ ;  /* 0x0000009800047824 */ /* 0x042fe400078e02ff */
[C---:B------:R-:W-:Y:S02]  /*0420*/  IMAD R5, R0.reuse, 0xa, RZ ;  /* 0x0000000a00057824 */ /* 0x040fe400078e02ff */
[----:B------:R0:W4:Y:S01]  /*0430*/  LDG.E.U16 R17, [R2.64] ;  /* 0x0000000402117981 */ /* 0x000122000c1e1500 */
[C---:B------:R-:W-:Y:S02]  /*0440*/  IMAD R7, R0.reuse, 0x5, RZ ;  /* 0x0000000500077824 */ /* 0x040fe400078e02ff */
[-C--:B------:R-:W-:Y:S01]  /*0450*/  IADD3 R6, P0, R5, R24.reuse, RZ ;  /* 0x0000001805067210 */ /* 0x080fe20007f1e0ff */
[C---:B------:R-:W-:Y:S01]  /*0460*/  IMAD R14, R0.reuse, 0x50, RZ ;  /* 0x00000050000e7824 */ /* 0x040fe200078e02ff */
[----:B0-----:R-:W-:Y:S01]  /*0470*/  IADD3 R2, P1, R15, R24, RZ ;  /* 0x000000180f027210 */ /* 0x001fe20007f3e0ff */
[----:B------:R-:W-:-:S03]  /*0480*/  IMAD R15, R0, 0x28, RZ ;  /* 0x00000028000f7824 */ /* 0x000fc600078e02ff */
[-C--:B------:R-:W-:Y:S02]  /*0490*/  LEA.HI.X.SX32 R3, R4, R25.reuse, 0x1, P1 ;  /* 0x0000001904037211 */ /* 0x080fe400008f0eff */
[CC--:B------:R-:W-:Y:S02]  /*04a0*/  IADD3 R8, P1, R16.reuse, R24.reuse, RZ ;  /* 0x0000001810087210 */ /* 0x0c0fe40007f3e0ff */
[----:B------:R-:W-:Y:S01]  /*04b0*/  IADD3 R4, P2, R15, R24, RZ ;  /* 0x000000180f047210 */ /* 0x000fe20007f5e0ff */
[----:B------:R0:W4:Y:S01]  /*04c0*/  LDG.E.U16 R21, [R2.64] ;  /* 0x0000000402157981 */ /* 0x000122000c1e1500 */
[-C--:B------:R-:W-:Y:S02]  /*04d0*/  LEA.HI.X.SX32 R9, R5, R25.reuse, 0x1, P1 ;  /* 0x0000001905097211 */ /* 0x080fe400008f0eff */
[-C--:B------:R-:W-:Y:S02]  /*04e0*/  LEA.HI.X.SX32 R7, R7, R25.reuse, 0x1, P0 ;  /* 0x0000001907077211 */ /* 0x080fe400000f0eff */
[----:B------:R-:W-:-:S02]  /*04f0*/  LEA.HI.X.SX32 R5, R16, R25, 0x1, P2 ;  /* 0x0000001910057211 */ /* 0x000fc400010f0eff */
[----:B0-----:R-:W-:-:S04]  /*0500*/  IADD3 R2, P0, R14, R24, RZ ;  /* 0x000000180e027210 */ /* 0x001fc80007f1e0ff */
[----:B------:R-:W-:-:S05]  /*0510*/  LEA.HI.X.SX32 R3, R15, R25, 0x1, P0 ;  /* 0x000000190f037211 */ /* 0x000fca00000f0eff */
[----:B------:R0:W4:Y:S04]  /*0520*/  LDG.E.U16 R19, [R2.64] ;  /* 0x0000000402137981 */ /* 0x000128000c1e1500 */
[----:B-----5:R1:W-:Y:S04]  /*0530*/  STL [R1+0x40c], R28 ;  /* 0x00040c1c01007387 */ /* 0x0203e80000100800 */
[----:B--2---:R2:W-:Y:S04]  /*0540*/  STL [R1+0x404], R27 ;  /* 0x0004041b01007387 */ /* 0x0045e80000100800 */
[----:B---3--:R3:W-:Y:S04]  /*0550*/  STL [R1+0x3ec], R26 ;  /* 0x0003ec1a01007387 */ /* 0x0087e80000100800 */
[----:B-1----:R1:W5:Y:S04]  /*0560*/  LDG.E.U16 R28, [R6.64] ;  /* 0x00000004061c7981 */ /* 0x002368000c1e1500 */
[----:B--2---:R2:W5:Y:S04]  /*0570*/  LDG.E.U16 R27, [R8.64] ;  /* 0x00000004081b7981 */ /* 0x004568000c1e1500 */
[----:B---3--:R3:W5:Y:S02]  /*0580*/  LDG.E.U16 R26, [R4.64] ;  /* 0x00000004041a7981 */ /* 0x008764000c1e1500 */
[----:B---3--:R-:W-:-:S05]  /*0590*/  IMAD R5, R0, 0xa0, RZ ;  /* 0x000000a000057824 */ /* 0x008fca00078e02ff */
[----:B0-----:R-:W-:Y:S01]  /*05a0*/  IADD3 R2, P0, R5, R24, RZ ;  /* 0x0000001805027210 */ /* 0x001fe20007f1e0ff */
[----:B----4-:R-:W-:Y:S03]  /*05b0*/  STL [R1+0x41c], R22 ;  /* 0x00041c1601007387 */ /* 0x010fe60000100800 */
[----:B------:R-:W-:Y:S01]  /*05c0*/  LEA.HI.X.SX32 R3, R14, R25, 0x1, P0 ;  /* 0x000000190e037211 */ /* 0x000fe200000f0eff */
[----:B------:R-:W-:Y:S04]  /*05d0*/  STL [R1+0x414], R23 ;  /* 0x0004141701007387 */ /* 0x000fe80000100800 */
[----:B------:R-:W-:Y:S04]  /*05e0*/  STL [R1+0x418], R20 ;  /* 0x0004181401007387 */ /* 0x000fe80000100800 */
[----:B------:R0:W-:Y:S04]  /*05f0*/  STL [R1+0x408], R18 ;  /* 0x0004081201007387 */ /* 0x0001e80000100800 */
[----:B0-----:R0:W3:Y:S01]  /*0600*/  LDG.E.U16 R18, [R2.64] ;  /* 0x0000000402127981 */ /* 0x0010e2000c1e1500 */
[----:B--2---:R-:W-:-:S02]  /*0610*/  IMAD R8, R0, 0x140, RZ ;  /* 0x0000014000087824 */ /* 0x004fc400078e02ff */
[----:B------:R-:W-:-:S03]  /*0620*/  IMAD R15, R0, 0xb0, RZ ;  /* 0x000000b0000f7824 */ /* 0x000fc600078e02ff */
[-C--:B------:R-:W-:Y:S01]  /*0630*/  IADD3 R8, P1, R8, R24.reuse, RZ ;  /* 0x0000001808087210 */ /* 0x080fe20007f3e0ff */
[C---:B-1----:R-:W-:Y:S01]  /*0640*/  IMAD R6, R0.reuse, 0x150, RZ ;  /* 0x0000015000067824 */ /* 0x042fe200078e02ff */
[-C--:B------:R-:W-:Y:S01]  /*0650*/  IADD3 R4, P0, R15, R24.reuse, RZ ;  /* 0x000000180f047210 */ /* 0x080fe20007f1e0ff */
[C---:B------:R-:W-:Y:S01]  /*0660*/  IMAD R16, R0.reuse, 0x58, RZ ;  /* 0x0000005800107824 */ /* 0x040fe200078e02ff */
[-C--:B------:R-:W-:Y:S01]  /*0670*/  LEA.HI.X.SX32 R9, R5, R25.reuse, 0x1, P1 ;  /* 0x0000001905097211 */ /* 0x080fe200008f0eff */
[----:B------:R-:W-:Y:S01]  /*0680*/  IMAD R7, R0, 0x160, RZ ;  /* 0x0000016000077824 */ /* 0x000fe200078e02ff */
[-C--:B------:R-:W-:Y:S01]  /*0690*/  IADD3 R6, P2, R6, R24.reuse, RZ ;  /* 0x0000001806067210 */ /* 0x080fe20007f5e0ff */
[----:B------:R-:W-:Y:S01]  /*06a0*/  IMAD R22, R0, 0xa8, RZ ;  /* 0x000000a800167824 */ /* 0x000fe200078e02ff */
[----:B------:R-:W-:Y:S01]  /*06b0*/  LEA.HI.X.SX32 R5, R16, R25, 0x1, P0 ;  /* 0x0000001910057211 */ /* 0x000fe200000f0eff */
[----:B------:R1:W2:Y:S01]  /*06c0*/  LDG.E.U16 R20, [R8.64] ;  /* 0x0000000408147981 */ /* 0x0002a2000c1e1500 */
[----:B0-----:R-:W-:-:S02]  /*06d0*/  IADD3 R2, P1, R7, R24, RZ ;  /* 0x0000001807027210 */ /* 0x001fc40007f3e0ff */
[-C--:B------:R-:W-:Y:S01]  /*06e0*/  LEA.HI.X.SX32 R7, R22, R25.reuse, 0x1, P2 ;  /* 0x0000001916077211 */ /* 0x080fe200010f0eff */
[----:B------:R0:W4:Y:S01]  /*06f0*/  LDG.E.U16 R23, [R4.64] ;  /* 0x0000000404177981 */ /* 0x000122000c1e1500 */
[----:B------:R-:W-:-:S03]  /*0700*/  LEA.HI.X.SX32 R3, R15, R25, 0x1, P1 ;  /* 0x000000190f037211 */ /* 0x000fc600008f0eff */
[----:B------:R1:W-:Y:S01]  /*0710*/  STL [R1+0x3e8], R17 ;  /* 0x0003e81101007387 */ /* 0x0003e20000100800 */
[----:B0-----:R-:W-:-:S03]  /*0720*/  IMAD R4, R0, 0x170, RZ ;  /* 0x0000017000047824 */ /* 0x001fc600078e02ff */
[----:B------:R0:W-:Y:S01]  /*0730*/  STL [R1+0x3e4], R21 ;  /* 0x0003e41501007387 */ /* 0x0001e20000100800 */
[----:B------:R-:W-:-:S03]  /*0740*/  IMAD R5, R0, 0x30, RZ ;  /* 0x0000003000057824 */ /* 0x000fc600078e02ff */
[----:B-1----:R1:W4:Y:S01]  /*0750*/  LDG.E.U16 R17, [R6.64] ;  /* 0x0000000406117981 */ /* 0x002322000c1e1500 */
[----:B------:R-:W-:-:S03]  /*0760*/  IMAD R15, R0, 0x60, RZ ;  /* 0x00000060000f7824 */ /* 0x000fc600078e02ff */
[----:B0-----:R0:W4:Y:S01]  /*0770*/  LDG.E.U16 R21, [R2.64] ;  /* 0x0000000402157981 */ /* 0x001122000c1e1500 */
[C---:B-1----:R-:W-:Y:S01]  /*0780*/  IMAD R6, R0.reuse, 0xb8, RZ ;  /* 0x000000b800067824 */ /* 0x042fe200078e02ff */
[-C--:B------:R-:W-:Y:S01]  /*0790*/  IADD3 R8, P0, R5, R24.reuse, RZ ;  /* 0x0000001805087210 */ /* 0x080fe20007f1e0ff */
[----:B------:R-:W-:Y:S01]  /*07a0*/  IMAD R16, R0, 0x18, RZ ;  /* 0x0000001800107824 */ /* 0x000fe200078e02ff */
[-C--:B0-----:R-:W-:Y:S01]  /*07b0*/  IADD3 R2, P1, R4, R24.reuse, RZ ;  /* 0x0000001804027210 */ /* 0x081fe20007f3e0ff */
[C---:B------:R-:W-:Y:S02]  /*07c0*/  IMAD R14, R0.reuse, 0xc0, RZ ;  /* 0x000000c0000e7824 */ /* 0x040fe400078e02ff */
[----:B------:R-:W-:Y:S01]  /*07d0*/  IMAD R7, R0, 0x180, RZ ;  /* 0x0000018000077824 */ /* 0x000fe200078e02ff */
[----:B------:R-:W-:Y:S02]  /*07e0*/  LEA.HI.X.SX32 R3, R6, R25, 0x1, P1 ;  /* 0x0000001906037211 */ /* 0x000fe400008f0eff */
[----:B------:R-:W-:-:S02]  /*07f0*/  IADD3 R6, P1, R15, R24, RZ ;  /* 0x000000180f067210 */ /* 0x000fc40007f3e0ff */
[-C--:B------:R-:W-:Y:S02]  /*0800*/  IADD3 R4, P2, R14, R24.reuse, RZ ;  /* 0x000000180e047210 */ /* 0x080fe40007f5e0ff */
[----:B------:R-:W-:Y:S01]  /*0810*/  LEA.HI.X.SX32 R9, R16, R25, 0x1, P0 ;  /* 0x0000001910097211 */ /* 0x000fe200000f0eff */
[----:B-----5:R0:W-:Y:S04]  /*0820*/  STL [R1+0x410], R28 ;  /* 0x0004101c01007387 */ /* 0x0201e80000100800 */
[----:B------:R-:W-:Y:S04]  /*0830*/  STL [R1+0x3fc], R27 ;  /* 0x0003fc1b01007387 */ /* 0x000fe80000100800 */
[----:B------:R1:W-:Y:S04]  /*0840*/  STL [R1+0x400], R26 ;  /* 0x0004001a01007387 */ /* 0x0003e80000100800 */
[----:B0-----:R0:W5:Y:S04]  /*0850*/  LDG.E.U16 R28, [R8.64] ;  /* 0x00000004081c7981 */ /* 0x001168000c1e1500 */
[----:B-1----:R1:W5:Y:S04]  /*0860*/  LDG.E.U16 R26, [R2.64] ;  /* 0x00000004021a7981 */ /* 0x002368000c1e1500 */
[----:B------:R0:W-:Y:S01]  /*0870*/  STL [R1+0x3f8], R19 ;  /* 0x0003f81301007387 */ /* 0x0001e20000100800 */
[----:B-1----:R-:W-:-:S02]  /*0880*/  IADD3 R2, P0, R7, R24, RZ ;  /* 0x0000001807027210 */ /* 0x002fc40007f1e0ff */
[-C--:B------:R-:W-:Y:S02]  /*0890*/  LEA.HI.X.SX32 R7, R5, R25.reuse, 0x1, P1 ;  /* 0x0000001905077211 */ /* 0x080fe400008f0eff */
[-C--:B------:R-:W-:Y:S02]  /*08a0*/  LEA.HI.X.SX32 R5, R15, R25.reuse, 0x1, P2 ;  /* 0x000000190f057211 */ /* 0x080fe400010f0eff */
[----:B------:R-:W-:Y:S01]  /*08b0*/  LEA.HI.X.SX32 R3, R14, R25, 0x1, P0 ;  /* 0x000000190e037211 */ /* 0x000fe200000f0eff */
[----:B0-----:R0:W5:Y:S04]  /*08c0*/  LDG.E.U16 R19, [R6.64] ;  /* 0x0000000406137981 */ /* 0x001168000c1e1500 */
[----:B------:R1:W5:Y:S04]  /*08d0*/  LDG.E.U16 R27, [R4.64] ;  /* 0x00000004041b7981 */ /* 0x000368000c1e1500 */
[----:B---3--:R3:W-:Y:S04]  /*08e0*/  STL [R1+0x3f4], R18 ;  /* 0x0003f41201007387 */ /* 0x0087e80000100800 */
[----:B---3--:R3:W5:Y:S01]  /*08f0*/  LDG.E.U16 R18, [R2.64] ;  /* 0x0000000402127981 */ /* 0x008762000c1e1500 */
[----:B------:R-:W-:-:S02]  /*0900*/  IMAD R8, R0, 0x190, RZ ;  /* 0x0000019000087824 */ /* 0x000fc400078e02ff */
[----:B-1----:R-:W-:Y:S01]  /*0910*/  IMAD R4, R0, 0x1a0, RZ ;  /* 0x000001a000047824 */ /* 0x002fe200078e02ff */
[----:B--2---:R1:W-:Y:S02]  /*0920*/  STL [R1+0x3e0], R20 ;  /* 0x0003e01401007387 */ /* 0x0043e40000100800 */
[-C--:B------:R-:W-:Y:S02]  /*0930*/  IADD3 R8, P1, R8, R24.reuse, RZ ;  /* 0x0000001808087210 */ /* 0x080fe40007f3e0ff */
[----:B------:R-:W-:Y:S01]  /*0940*/  IADD3 R4, P2, R4, R24, RZ ;  /* 0x0000001804047210 */ /* 0x000fe20007f5e0ff */
[C---:B---3--:R-:W-:Y:S02]  /*0950*/  IMAD R3, R0.reuse, 0xd0, RZ ;  /* 0x000000d000037824 */ /* 0x048fe400078e02ff */
[----:B-1----:R-:W-:-:S03]  /*0960*/  IMAD R20, R0, 0xc8, RZ ;  /* 0x000000c800147824 */ /* 0x002fc600078e02ff */
[CC--:B------:R-:W-:Y:S02]  /*0970*/  LEA.HI.X.SX32 R5, R3.reuse, R25.reuse, 0x1, P2 ;  /* 0x0000001903057211 */ /* 0x0c0fe400010f0eff */
[----:B------:R-:W-:Y:S02]  /*0980*/  LEA.HI.X.SX32 R9, R20, R25, 0x1, P1 ;  /* 0x0000001914097211 */ /* 0x000fe400008f0eff */
[----:B0-----:R-:W-:Y:S01]  /*0990*/  IADD3 R6, P0, R3, R24, RZ ;  /* 0x0000001803067210 */ /* 0x001fe20007f1e0ff */
[----:B----4-:R0:W-:Y:S04]  /*09a0*/  STL [R1+0x3d0], R17 ;  /* 0x0003d01101007387 */ /* 0x0101e80000100800 */
[----:B------:R1:W2:Y:S01]  /*09b0*/  LDG.E.U16 R16, [R8.64] ;  /* 0x0000000408107981 */ /* 0x0002a2000c1e1500 */
[----:B------:R-:W-:-:S02]  /*09c0*/  IMAD R2, R0, 0x1b0, RZ ;  /* 0x000001b000027824 */ /* 0x000fc400078e02ff */
[C---:B0-----:R-:W-:Y:S01]  /*09d0*/  IMAD R17, R0.reuse, 0x68, RZ ;  /* 0x0000006800117824 */ /* 0x041fe200078e02ff */
[----:B------:R0:W-:Y:S04]  /*09e0*/  STL [R1+0x3f0], R23 ;  /* 0x0003f01701007387 */ /* 0x0001e80000100800 */
[-C--:B------:R-:W-:Y:S01]  /*09f0*/  LEA.HI.X.SX32 R7, R17, R25.reuse, 0x1, P0 ;  /* 0x0000001911077211 */ /* 0x080fe200000f0eff */
[----:B------:R3:W-:Y:S01]  /*0a00*/  STL [R1+0x3c8], R21 ;  /* 0x0003c81501007387 */ /* 0x0007e20000100800 */
[----:B------:R-:W-:Y:S01]  /*0a10*/  IMAD R14, R0, 0xd8, RZ ;  /* 0x000000d8000e7824 */ /* 0x000fe200078e02ff */
[----:B------:R-:W-:Y:S02]  /*0a20*/  IADD3 R2, P1, R2, R24, RZ ;  /* 0x0000001802027210 */ /* 0x000fe40007f3e0ff */
[----:B------:R4:W2:Y:S04]  /*0a30*/  LDG.E.U16 R15, [R6.64] ;  /* 0x00000004060f7981 */ /* 0x0008a8000c1e1500 */
[----:B0-----:R0:W2:Y:S01]  /*0a40*/  LDG.E.U16 R23, [R4.64] ;  /* 0x0000000404177981 */ /* 0x0010a2000c1e1500 */
[----:B------:R-:W-:-:S05]  /*0a50*/  LEA.HI.X.SX32 R3, R14, R25, 0x1, P1 ;  /* 0x000000190e037211 */ /* 0x000fca00008f0eff */
[----:B---3--:R3:W2:Y:S01]  /*0a60*/  LDG.E.U16 R21, [R2.64] ;  /* 0x0000000402157981 */ /* 0x0086a2000c1e1500 */
[----:B0-----:R-:W-:-:S05]  /*0a70*/  IMAD R5, R0, 0x70, RZ ;  /* 0x0000007000057824 */ /* 0x001fca00078e02ff */
[----:B-1----:R-:W-:Y:S01]  /*0a80*/  IADD3 R8, P0, R5, R24, RZ ;  /* 0x0000001805087210 */ /* 0x002fe20007f1e0ff */
[----:B-----5:R0:W-:Y:S04]  /*0a90*/  STL [R1+0x3c4], R26 ;  /* 0x0003c41a01007387 */ /* 0x0201e80000100800 */
[----:B------:R-:W-:Y:S01]  /*0aa0*/  STL [R1+0x3dc], R28 ;  /* 0x0003dc1c01007387 */ /* 0x000fe20000100800 */
[----:B0-----:R-:W-:-:S05]  /*0ab0*/  IMAD R26, R0, 0x38, RZ ;  /* 0x00000038001a7824 */ /* 0x001fca00078e02ff */
[----:B------:R-:W-:Y:S01]  /*0ac0*/  LEA.HI.X.SX32 R9, R26, R25, 0x1, P0 ;  /* 0x000000191a097211 */ /* 0x000fe200000f0eff */
[----:B------:R-:W-:Y:S04]  /*0ad0*/  STL [R1+0x3d8], R19 ;  /* 0x0003d81301007387 */ /* 0x000fe80000100800 */
[----:B------:R-:W-:Y:S04]  /*0ae0*/  STL [R1+0x3d4], R27 ;  /* 0x0003d41b01007387 */ /* 0x000fe80000100800 */
[----:B------:R0:W-:Y:S04]  /*0af0*/  STL [R1+0x3c0], R18 ;  /* 0x0003c01201007387 */ /* 0x0001e80000100800 */
[----:B0-----:R0:W5:Y:S01]  /*0b00*/  LDG.E.U16 R18, [R8.64] ;  /* 0x0000000408127981 */ /* 0x001162000c1e1500 */
[----:B---3--:R-:W-:-:S02]  /*0b10*/  IMAD R3, R0, 0xe0, RZ ;  /* 0x000000e000037824 */ /* 0x008fc400078e02ff */
[C---:B------:R-:W-:Y:S02]  /*0b20*/  IMAD R4, R0.reuse, 0x1c0, RZ ;  /* 0x000001c000047824 */ /* 0x040fe400078e02ff */
[C---:B------:R-:W-:Y:S01]  /*0b30*/  IMAD R2, R0.reuse, 0x1d0, RZ ;  /* 0x000001d000027824 */ /* 0x040fe200078e02ff */
[-C--:B----4-:R-:W-:Y:S01]  /*0b40*/  IADD3 R6, P1, R3, R24.reuse, RZ ;  /* 0x0000001803067210 */ /* 0x090fe20007f3e0ff */
[----:B------:R-:W-:Y:S01]  /*0b50*/  IMAD R19, R0, 0xe8, RZ ;  /* 0x000000e800137824 */ /* 0x000fe200078e02ff */
[-C--:B------:R-:W-:Y:S02]  /*0b60*/  IADD3 R4, P2, R4, R24.reuse, RZ ;  /* 0x0000001804047210 */ /* 0x080fe40007f5e0ff */
[----:B------:R-:W-:Y:S02]  /*0b70*/  IADD3 R2, P0, R2, R24, RZ ;  /* 0x0000001802027210 */ /* 0x000fe40007f1e0ff */
[-C--:B------:R-:W-:Y:S02]  /*0b80*/  LEA.HI.X.SX32 R7, R5, R25.reuse, 0x1, P1 ;  /* 0x0000001905077211 */ /* 0x080fe400008f0eff */
[----:B------:R-:W-:-:S02]  /*0b90*/  LEA.HI.X.SX32 R5, R3, R25, 0x1, P2 ;  /* 0x0000001903057211 */ /* 0x000fc400010f0eff */
[----:B------:R-:W-:Y:S01]  /*0ba0*/  LEA.HI.X.SX32 R3, R19, R25, 0x1, P0 ;  /* 0x0000001913037211 */ /* 0x000fe200000f0eff */
[----:B------:R1:W3:Y:S04]  /*0bb0*/  LDG.E.U16 R28, [R6.64] ;  /* 0x00000004061c7981 */ /* 0x0002e8000c1e1500 */
[----:B--2---:R2:W-:Y:S01]  /*0bc0*/  STL [R1+0x3b0], R16 ;  /* 0x0003b01001007387 */ /* 0x0045e20000100800 */
[----:B------:R-:W-:-:S03]  /*0bd0*/  IMAD R14, R0, 0x78, RZ ;  /* 0x00000078000e7824 */ /* 0x000fc600078e02ff */
[----:B------:R4:W3:Y:S01]  /*0be0*/  LDG.E.U16 R27, [R4.64] ;  /* 0x00000004041b7981 */ /* 0x0008e2000c1e1500 */
[----:B-1----:R-:W-:-:S03]  /*0bf0*/  IMAD R6, R0, 0x1e0, RZ ;  /* 0x000001e000067824 */ /* 0x002fc600078e02ff */
[----:B--2---:R1:W2:Y:S01]  /*0c00*/  LDG.E.U16 R16, [R2.64] ;  /* 0x0000000402107981 */ /* 0x0042a2000c1e1500 */
[C---:B----4-:R-:W-:Y:S02]  /*0c10*/  IMAD R4, R0.reuse, 0x1f0, RZ ;  /* 0x000001f000047824 */ /* 0x050fe400078e02ff */
[----:B-1----:R-:W-:Y:S01]  /*0c20*/  IMAD R3, R0, 0xf0, RZ ;  /* 0x000000f000037824 */ /* 0x002fe200078e02ff */
[----:B------:R1:W-:Y:S01]  /*0c30*/  STL [R1+0x3cc], R15 ;  /* 0x0003cc0f01007387 */ /* 0x0003e20000100800 */
[----:B------:R-:W-:-:S03]  /*0c40*/  IADD3 R6, P1, R6, R24, RZ ;  /* 0x0000001806067210 */ /* 0x000fc60007f3e0ff */
[CC--:B0-----:R-:W-:Y:S02]  /*0c50*/  IADD3 R8, P0, R3.reuse, R24.reuse, RZ ;  /* 0x0000001803087210 */ /* 0x0c1fe40007f1e0ff */
[----:B------:R-:W-:Y:S02]  /*0c60*/  IADD3 R4, P2, R4, R24, RZ ;  /* 0x0000001804047210 */ /* 0x000fe40007f5e0ff */
[-C--:B------:R-:W-:Y:S01]  /*0c70*/  LEA.HI.X.SX32 R9, R14, R25.reuse, 0x1, P0 ;  /* 0x000000190e097211 */ /* 0x080fe200000f0eff */
[C---:B-1----:R-:W-:Y:S01]  /*0c80*/  IMAD R15, R0.reuse, 0xf8, RZ ;  /* 0x000000f8000f7824 */ /* 0x042fe200078e02ff */
[-C--:B------:R-:W-:Y:S01]  /*0c90*/  LEA.HI.X.SX32 R7, R3, R25.reuse, 0x1, P1 ;  /* 0x0000001903077211 */ /* 0x080fe200008f0eff */
[----:B------:R0:W-:Y:S03]  /*0ca0*/  STL [R1+0x250], R23 ;  /* 0x0002501701007387 */ /* 0x0001e60000100800 */
[----:B------:R-:W-:Y:S01]  /*0cb0*/  LEA.HI.X.SX32 R5, R15, R25, 0x1, P2 ;  /* 0x000000190f057211 */ /* 0x000fe200010f0eff */
[----:B------:R1:W-:Y:S04]  /*0cc0*/  STL [R1+0x240], R21 ;  /* 0x0002401501007387 */ /* 0x0003e80000100800 */
[----:B0-----:R0:W2:Y:S04]  /*0cd0*/  LDG.E.U16 R23, [R8.64] ;  /* 0x0000000408177981 */ /* 0x0010a8000c1e1500 */
[----:B-1----:R1:W2:Y:S01]  /*0ce0*/  LDG.E.U16 R21, [R6.64] ;  /* 0x0000000406157981 */ /* 0x0022a2000c1e1500 */
[----:B------:R-:W-:-:S02]  /*0cf0*/  IMAD R2, R0, 0x102, RZ ;  /* 0x0000010200027824 */ /* 0x000fc400078e02ff */
[----:B------:R-:W-:-:S03]  /*0d00*/  IMAD R14, R0, 0x81, RZ ;  /* 0x00000081000e7824 */ /* 0x000fc600078e02ff */
[----:B------:R-:W-:-:S04]  /*0d10*/  IADD3 R2, P0, R2, R24, RZ ;  /* 0x0000001802027210 */ /* 0x000fc80007f1e0ff */
[----:B------:R-:W-:-:S05]  /*0d20*/  LEA.HI.X.SX32 R3, R14, R25, 0x1, P0 ;  /* 0x000000190e037211 */ /* 0x000fca00000f0eff */
[----:B------:R0:W2:Y:S04]  /*0d30*/  LDG.E.U16 R15, [R2.64] ;  /* 0x00000004020f7981 */ /* 0x0000a8000c1e1500 */
[----:B-----5:R5:W-:Y:S04]  /*0d40*/  STL [R1+0x3b8], R18 ;  /* 0x0003b81201007387 */ /* 0x020be80000100800 */
[----:B-----5:R5:W4:Y:S01]  /*0d50*/  LDG.E.U16 R18, [R4.64] ;  /* 0x0000000404127981 */ /* 0x020b22000c1e1500 */
[C---:B0-----:R-:W-:Y:S02]  /*0d60*/  IMAD R8, R0.reuse, 0x112, RZ ;  /* 0x0000011200087824 */ /* 0x041fe400078e02ff */
[----:B------:R-:W-:-:S02]  /*0d70*/  IMAD R3, R0, 0x89, RZ ;  /* 0x0000008900037824 */ /* 0x000fc400078e02ff */
[----:B------:R-:W-:Y:S01]  /*0d80*/  IMAD R2, R0, 0x142, RZ ;  /* 0x0000014200027824 */ /* 0x000fe200078e02ff */
[----:B------:R-:W-:-:S04]  /*0d90*/  IADD3 R8, P0, R8, R24, RZ ;  /* 0x0000001808087210 */ /* 0x000fc80007f1e0ff */
[-C--:B------:R-:W-:Y:S01]  /*0da0*/  LEA.HI.X.SX32 R9, R3, R25.reuse, 0x1, P0 ;  /* 0x0000001903097211 */ /* 0x080fe200000f0eff */
[----:B------:R-:W-:Y:S01]  /*0db0*/  IMAD R3, R0, 0xa1, RZ ;  /* 0x000000a100037824 */ /* 0x000fe200078e02ff */
[----:B------:R-:W-:Y:S01]  /*0dc0*/  IADD3 R2, P0, R2, R24, RZ ;  /* 0x0000001802027210 */ /* 0x000fe20007f1e0ff */
[----:B---3--:R0:W-:Y:S03]  /*0dd0*/  STL [R1+0x3b4], R28 ;  /* 0x0003b41c01007387 */ /* 0x0081e60000100800 */
[----:B------:R-:W-:-:S05]  /*0de0*/  LEA.HI.X.SX32 R3, R3, R25, 0x1, P0 ;  /* 0x0000001903037211 */ /* 0x000fca00000f0eff */
[----:B------:R3:W4:Y:S04]  /*0df0*/  LDG.E.U16 R14, [R2.64] ;  /* 0x00000004020e7981 */ /* 0x000728000c1e1500 */
[----:B0-----:R0:W4:Y:S01]  /*0e00*/  LDG.E.U16 R28, [R8.64] ;  /* 0x00000004081c7981 */ /* 0x001122000c1e1500 */
[C---:B---3--:R-:W-:Y:S02]  /*0e10*/  IMAD R3, R0.reuse, 0xa9, RZ ;  /* 0x000000a900037824 */ /* 0x048fe400078e02ff */
[C---:B0-----:R-:W-:Y:S02]  /*0e20*/  IMAD R8, R0.reuse, 0x152, RZ ;  /* 0x0000015200087824 */ /* 0x041fe400078e02ff */
[----:B------:R-:W-:-:S03]  /*0e30*/  IMAD R2, R0, 0x182, RZ ;  /* 0x0000018200027824 */ /* 0x000fc600078e02ff */
[----:B------:R-:W-:Y:S01]  /*0e40*/  IADD3 R8, P0, R8, R24, RZ ;  /* 0x0000001808087210 */ /* 0x000fe20007f1e0ff */
[----:B-1----:R-:W-:-:S03]  /*0e50*/  IMAD R6, R0, 0x122, RZ ;  /* 0x0000012200067824 */ /* 0x002fc600078e02ff */
[-C--:B------:R-:W-:Y:S01]  /*0e60*/  LEA.HI.X.SX32 R9, R3, R25.reuse, 0x1, P0 ;  /* 0x0000001903097211 */ /* 0x080fe200000f0eff */
[----:B------:R-:W-:Y:S01]  /*0e70*/  IMAD R3, R0, 0xc1, RZ ;  /* 0x000000c100037824 */ /* 0x000fe200078e02ff */
[-C--:B------:R-:W-:Y:S01]  /*0e80*/  IADD3 R2, P0, R2, R24.reuse, RZ ;  /* 0x0000001802027210 */ /* 0x080fe20007f1e0ff */
[C---:B-----5:R-:W-:Y:S01]  /*0e90*/  IMAD R4, R0.reuse, 0x132, RZ ;  /* 0x0000013200047824 */ /* 0x060fe200078e02ff */
[----:B------:R-:W-:Y:S01]  /*0ea0*/  STL [R1+0x230], R27 ;  /* 0x0002301b01007387 */ /* 0x000fe20000100800 */
[C---:B------:R-:W-:Y:S01]  /*0eb0*/  IMAD R7, R0.reuse, 0x91, RZ ;  /* 0x0000009100077824 */ /* 0x040fe200078e02ff */
[----:B------:R-:W-:Y:S02]  /*0ec0*/  LEA.HI.X.SX32 R3, R3, R25, 0x1, P0 ;  /* 0x0000001903037211 */ /* 0x000fe400000f0eff */
[----:B--2---:R-:W-:Y:S01]  /*0ed0*/  STL [R1+0x3bc], R16 ;  /* 0x0003bc1001007387 */ /* 0x004fe20000100800 */
[----:B------:R-:W-:Y:S01]  /*0ee0*/  IMAD R5, R0, 0x99, RZ ;  /* 0x0000009900057824 */ /* 0x000fe200078e02ff */
[----:B------:R-:W-:-:S02]  /*0ef0*/  IADD3 R6, P1, R6, R24, RZ ;  /* 0x0000001806067210 */ /* 0x000fc40007f3e0ff */
[----:B------:R0:W-:Y:S01]  /*0f00*/  STL [R1+0x3ac], R23 ;  /* 0x0003ac1701007387 */ /* 0x0001e20000100800 */
[----:B------:R-:W-:-:S03]  /*0f10*/  IADD3 R4, P2, R4, R24, RZ ;  /* 0x0000001804047210 */ /* 0x000fc60007f5e0ff */
[----:B------:R1:W-:Y:S01]  /*0f20*/  STL [R1+0x3a4], R21 ;  /* 0x0003a41501007387 */ /* 0x0003e20000100800 */
[----:B------:R-:W-:-:S03]  /*0f30*/  LEA.HI.X.SX32 R7, R7, R25, 0x1, P1 ;  /* 0x0000001907077211 */ /* 0x000fc600008f0eff */
[----:B0-----:R0:W2:Y:S01]  /*0f40*/  LDG.E.U16 R23, [R8.64] ;  /* 0x0000000408177981 */ /* 0x0010a2000c1e1500 */
[----:B------:R-:W-:-:S03]  /*0f50*/  LEA.HI.X.SX32 R5, R5, R25, 0x1, P2 ;  /* 0x0000001905057211 */ /* 0x000fc600010f0eff */
[----:B------:R3:W5:Y:S04]  /*0f60*/  LDG.E.U16 R27, [R6.64] ;  /* 0x00000004061b7981 */ /* 0x000768000c1e1500 */
[----:B------:R1:W2:Y:S01]  /*0f70*/  LDG.E.U16 R16, [R4.64] ;  /* 0x0000000404107981 */ /* 0x0002a2000c1e1500 */
[----:B0-----:R-:W-:-:S05]  /*0f80*/  IMAD R8, R0, 0x192, RZ ;  /* 0x0000019200087824 */ /* 0x001fca00078e02ff */
[-C--:B------:R-:W-:Y:S01]  /*0f90*/  IADD3 R8, P0, R8, R24.reuse, RZ ;  /* 0x0000001808087210 */ /* 0x080fe20007f1e0ff */
[C---:B---3--:R-:W-:Y:S02]  /*0fa0*/  IMAD R6, R0.reuse, 0x162, RZ ;  /* 0x0000016200067824 */ /* 0x048fe400078e02ff */
[C---:B-1----:R-:W-:Y:S02]  /*0fb0*/  IMAD R4, R0.reuse, 0x172, RZ ;  /* 0x0000017200047824 */ /* 0x042fe400078e02ff */
[----:B------:R-:W-:Y:S01]  /*0fc0*/  IMAD R7, R0, 0xb1, RZ ;  /* 0x000000b100077824 */ /* 0x000fe200078e02ff */
[-C--:B------:R-:W-:Y:S01]  /*0fd0*/  IADD3 R6, P1, R6, R24.reuse, RZ ;  /* 0x0000001806067210 */ /* 0x080fe20007f3e0ff */
[----:B------:R-:W-:Y:S01]  /*0fe0*/  IMAD R5, R0, 0xb9, RZ ;  /* 0x000000b900057824 */ /* 0x000fe200078e02ff */
[----:B------:R-:W-:Y:S02]  /*0ff0*/  IADD3 R4, P2, R4, R24, RZ ;  /* 0x0000001804047210 */ /* 0x000fe40007f5e0ff */
[----:B------:R-:W-:-:S02]  /*1000*/  LEA.HI.X.SX32 R7, R7, R25, 0x1, P1 ;  /* 0x0000001907077211 */ /* 0x000fc400008f0eff */
[----:B------:R-:W-:-:S05]  /*1010*/  LEA.HI.X.SX32 R5, R5, R25, 0x1, P2 ;  /* 0x0000001905057211 */ /* 0x000fca00010f0eff */
[----:B------:R0:W3:Y:S04]  /*1020*/  LDG.E.U16 R21, [R4.64] ;  /* 0x0000000404157981 */ /* 0x0000e8000c1e1500 */
[----:B----4-:R1:W-:Y:S04]  /*1030*/  STL [R1+0x3a0], R18 ;  /* 0x0003a01201007387 */ /* 0x0103e80000100800 */
[----:B-1----:R1:W4:Y:S02]  /*1040*/  LDG.E.U16 R18, [R2.64] ;  /* 0x0000000402127981 */ /* 0x002324000c1e1500 */
[----:B-1----:R-:W-:-:S05]  /*1050*/  IMAD R3, R0, 0xc9, RZ ;  /* 0x000000c900037824 */ /* 0x002fca00078e02ff */
[----:B------:R-:W-:-:S05]  /*1060*/  LEA.HI.X.SX32 R9, R3, R25, 0x1, P0 ;  /* 0x0000001903097211 */ /* 0x000fca00000f0eff */
[----:B------:R-:W3:Y:S04]  /*1070*/  LDG.E.U16 R8, [R8.64] ;  /* 0x0000000408087981 */ /* 0x000ee8000c1e1500 */
[----:B------:R1:W-:Y:S04]  /*1080*/  STL [R1+0x3a8], R15 ;  /* 0x0003a80f01007387 */ /* 0x0003e80000100800 */
[----:B-1----:R1:W4:Y:S01]  /*1090*/  LDG.E.U16 R15, [R6.64] ;  /* 0x00000004060f7981 */ /* 0x002322000c1e1500 */
[C---:B------:R-:W-:Y:S02]  /*10a0*/  IMAD R2, R0.reuse, 0x1c2, RZ ;  /* 0x000001c200027824 */ /* 0x040fe400078e02ff */
[----:B-1----:R-:W-:-:S02]  /*10b0*/  IMAD R6, R0, 0x1a2, RZ ;  /* 0x000001a200067824 */ /* 0x002fc400078e02ff */
[----:B------:R-:W-:-:S03]  /*10c0*/  IMAD R7, R0, 0xd1, RZ ;  /* 0x000000d100077824 */ /* 0x000fc600078e02ff */
[-C--:B------:R-:W-:Y:S01]  /*10d0*/  IADD3 R6, P1, R6, R24.reuse, RZ ;  /* 0x0000001806067210 */ /* 0x080fe20007f3e0ff */
[----:B------:R-:W-:Y:S01]  /*10e0*/  STL [R1+0x39c], R28 ;  /* 0x00039c1c01007387 */ /* 0x000fe20000100800 */
[C---:B------:R-:W-:Y:S02]  /*10f0*/  IMAD R3, R0.reuse, 0xe1, RZ ;  /* 0x000000e100037824 */ /* 0x040fe400078e02ff */
[-C--:B------:R-:W-:Y:S01]  /*1100*/  LEA.HI.X.SX32 R7, R7, R25.reuse, 0x1, P1 ;  /* 0x0000001907077211 */ /* 0x080fe200008f0eff */
[----:B0-----:R-:W-:Y:S01]  /*1110*/  IMAD R4, R0, 0x1b2, RZ ;  /* 0x000001b200047824 */ /* 0x001fe200078e02ff */
[-C--:B------:R-:W-:Y:S01]  /*1120*/  IADD3 R2, P0, R2, R24.reuse, RZ ;  /* 0x0000001802027210 */ /* 0x080fe20007f1e0ff */
[----:B-----5:R0:W-:Y:S03]  /*1130*/  STL [R1+0x398], R27 ;  /* 0x0003981b01007387 */ /* 0x0201e60000100800 */
[----:B------:R-:W-:Y:S01]  /*1140*/  LEA.HI.X.SX32 R3, R3, R25, 0x1, P0 ;  /* 0x0000001903037211 */ /* 0x000fe200000f0eff */
[----:B--2---:R1:W-:Y:S01]  /*1150*/  STL [R1+0x394], R16 ;  /* 0x0003941001007387 */ /* 0x0043e20000100800 */
[----:B------:R-:W-:Y:S01]  /*1160*/  IMAD R5, R0, 0xd9, RZ ;  /* 0x000000d900057824 */ /* 0x000fe200078e02ff */
[----:B------:R-:W-:-:S02]  /*1170*/  IADD3 R4, P2, R4, R24, RZ ;  /* 0x0000001804047210 */ /* 0x000fc40007f5e0ff */
[----:B------:R2:W-:Y:S04]  /*1180*/  STL [R1+0x390], R14 ;  /* 0x0003900e01007387 */ /* 0x0005e80000100800 */
[----:B0-----:R0:W5:Y:S04]  /*1190*/  LDG.E.U16 R27, [R2.64] ;  /* 0x00000004021b7981 */ /* 0x001168000c1e1500 */
[----:B-1----:R1:W5:Y:S01]  /*11a0*/  LDG.E.U16 R16, [R6.64] ;  /* 0x0000000406107981 */ /* 0x002362000c1e1500 */
[----:B------:R-:W-:Y:S01]  /*11b0*/  LEA.HI.X.SX32 R5, R5, R25, 0x1, P2 ;  /* 0x0000001905057211 */ /* 0x000fe200010f0eff */
[----:B0-----:R-:W-:-:S04]  /*11c0*/  IMAD R2, R0, 0xe9, RZ ;  /* 0x000000e900027824 */ /* 0x001fc800078e02ff */
[----:B--2---:R0:W2:Y:S01]  /*11d0*/  LDG.E.U16 R14, [R4.64] ;  /* 0x00000004040e7981 */ /* 0x0040a2000c1e1500 */
[C---:B-1----:R-:W-:Y:S02]  /*11e0*/  IMAD R6, R0.reuse, 0x1e2, RZ ;  /* 0x000001e200067824 */ /* 0x042fe400078e02ff */
[----:B------:R-:W-:-:S03]  /*11f0*/  IMAD R7, R0, 0xf1, RZ ;  /* 0x000000f100077824 */ /* 0x000fc600078e02ff */
[----:B------:R-:W-:-:S04]  /*1200*/  IADD3 R6, P1, R6, R24, RZ ;  /* 0x0000001806067210 */ /* 0x000fc80007f3e0ff */
[----:B------:R-:W-:-:S05]  /*1210*/  LEA.HI.X.SX32 R7, R7, R25, 0x1, P1 ;  /* 0x0000001907077211 */ /* 0x000fca00008f0eff */
[----:B------:R1:W2:Y:S04]  /*1220*/  LDG.E.U16 R28, [R6.64] ;  /* 0x00000004061c7981 */ /* 0x0002a8000c1e1500 */
[----:B---3--:R3:W-:Y:S02]  /*1230*/  STL [R1+0x37c], R8 ;  /* 0x00037c0801007387 */ /* 0x0087e40000100800 */
[----:B---3--:R-:W-:-:S05]  /*1240*/  IMAD R8, R0, 0x1d2, RZ ;  /* 0x000001d200087824 */ /* 0x008fca00078e02ff */
[----:B------:R-:W-:Y:S01]  /*1250*/  IADD3 R8, P0, R8, R24, RZ ;  /* 0x0000001808087210 */ /* 0x000fe20007f1e0ff */
[----:B------:R-:W-:Y:S03]  /*1260*/  STL [R1+0x38c], R23 ;  /* 0x00038c1701007387 */ /* 0x000fe60000100800 */
[----:B------:R-:W-:Y:S01]  /*1270*/  LEA.HI.X.SX32 R9, R2, R25, 0x1, P0 ;  /* 0x0000001902097211 */ /* 0x000fe200000f0eff */
[----:B----4-:R-:W-:Y:S04]  /*1280*/  STL [R1+0x388], R15 ;  /* 0x0003880f01007387 */ /* 0x010fe80000100800 */
[----:B------:R-:W-:Y:S04]  /*1290*/  STL [R1+0x384], R21 ;  /* 0x0003841501007387 */ /* 0x000fe80000100800 */
[----:B------:R3:W-:Y:S04]  /*12a0*/  STL [R1+0x380], R18 ;  /* 0x0003801201007387 */ /* 0x0007e80000100800 */
[----:B---3--:R3:W4:Y:S01]  /*12b0*/  LDG.E.U16 R18, [R8.64] ;  /* 0x0000000408127981 */ /* 0x008722000c1e1500 */
[----:B0-----:R-:W-:-:S02]  /*12c0*/  IMAD R4, R0, 0x1f2, RZ ;  /* 0x000001f200047824 */ /* 0x001fc400078e02ff */
[C---:B------:R-:W-:Y:S02]  /*12d0*/  IMAD R15, R0.reuse, 0x22, RZ ;  /* 0x00000022000f7824 */ /* 0x040fe400078e02ff */
[----:B------:R-:W-:Y:S01]  /*12e0*/  IMAD R5, R0, 0xf9, RZ ;  /* 0x000000f900057824 */ /* 0x000fe200078e02ff */
[-C--:B------:R-:W-:Y:S01]  /*12f0*/  IADD3 R4, P2, R4, R24.reuse, RZ ;  /* 0x0000001804047210 */ /* 0x080fe20007f5e0ff */
[----:B------:R-:W-:Y:S01]  /*1300*/  IMAD R3, R0, 0x11, RZ ;  /* 0x0000001100037824 */ /* 0x000fe200078e02ff */
[----:B------:R-:W-:Y:S02]  /*1310*/  IADD3 R2, P0, R15, R24, RZ ;  /* 0x000000180f027210 */ /* 0x000fe40007f1e0ff */
[-C--:B------:R-:W-:Y:S02]  /*1320*/  LEA.HI.X.SX32 R5, R5, R25.reuse, 0x1, P2 ;  /* 0x0000001905057211 */ /* 0x080fe400010f0eff */
[----:B------:R-:W-:-:S03]  /*1330*/  LEA.HI.X.SX32 R3, R3, R25, 0x1, P0 ;  /* 0x0000001903037211 */ /* 0x000fc600000f0eff */
[----:B------:R0:W4:Y:S04]  /*1340*/  LDG.E.U16 R21, [R4.64] ;  /* 0x0000000404157981 */ /* 0x000128000c1e1500 */
[----:B-----5:R5:W-:Y:S01]  /*1350*/  STL [R1+0x378], R16 ;  /* 0x0003781001007387 */ /* 0x020be20000100800 */
[----:B-1----:R-:W-:-:S03]  /*1360*/  IMAD R6, R0, 0x42, RZ ;  /* 0x0000004200067824 */ /* 0x002fc600078e02ff */
[----:B------:R1:W4:Y:S01]  /*1370*/  LDG.E.U16 R23, [R2.64] ;  /* 0x0000000402177981 */ /* 0x000322000c1e1500 */
[C---:B-----5:R-:W-:Y:S02]  /*1380*/  IMAD R16, R0.reuse, 0x32, RZ ;  /* 0x0000003200107824 */ /* 0x060fe400078e02ff */
[----:B-1----:R-:W-:-:S03]  /*1390*/  IMAD R2, R0, 0x19, RZ ;  /* 0x0000001900027824 */ /* 0x002fc600078e02ff */
[-C--:B---3--:R-:W-:Y:S01]  /*13a0*/  IADD3 R8, P0, R16, R24.reuse, RZ ;  /* 0x0000001810087210 */ /* 0x088fe20007f1e0ff */
[----:B------:R-:W-:Y:S01]  /*13b0*/  IMAD R7, R0, 0x21, RZ ;  /* 0x0000002100077824 */ /* 0x000fe200078e02ff */
[-C--:B------:R-:W-:Y:S02]  /*13c0*/  IADD3 R6, P1, R6, R24.reuse, RZ ;  /* 0x0000001806067210 */ /* 0x080fe40007f3e0ff */
[-C--:B------:R-:W-:Y:S01]  /*13d0*/  LEA.HI.X.SX32 R9, R2, R25.reuse, 0x1, P0 ;  /* 0x0000001902097211 */ /* 0x080fe200000f0eff */
[----:B--2---:R1:W-:Y:S01]  /*13e0*/  STL [R1+0x374], R14 ;  /* 0x0003740e01007387 */ /* 0x0043e20000100800 */
[C---:B0-----:R-:W-:Y:S01]  /*13f0*/  IMAD R4, R0.reuse, 0x52, RZ ;  /* 0x0000005200047824 */ /* 0x041fe200078e02ff */
[----:B------:R-:W-:Y:S02]  /*1400*/  LEA.HI.X.SX32 R7, R7, R25, 0x1, P1 ;  /* 0x0000001907077211 */ /* 0x000fe400008f0eff */
[----:B------:R0:W-:Y:S01]  /*1410*/  STL [R1+0x370], R27 ;  /* 0x0003701b01007387 */ /* 0x0001e20000100800 */
[----:B------:R-:W-:Y:S01]  /*1420*/  IMAD R5, R0, 0x29, RZ ;  /* 0x0000002900057824 */ /* 0x000fe200078e02ff */
[----:B------:R-:W-:Y:S01]  /*1430*/  IADD3 R4, P2, R4, R24, RZ ;  /* 0x0000001804047210 */ /* 0x000fe20007f5e0ff */
[C---:B-1----:R-:W-:Y:S01]  /*1440*/  IMAD R14, R0.reuse, 0x62, RZ ;  /* 0x00000062000e7824 */ /* 0x042fe200078e02ff */
[----:B0-----:R0:W2:Y:S01]  /*1450*/  LDG.E.U16 R27, [R8.64] ;  /* 0x00000004081b7981 */ /* 0x0010a2000c1e1500 */
[----:B------:R-:W-:-:S03]  /*1460*/  IMAD R3, R0, 0x31, RZ ;  /* 0x0000003100037824 */ /* 0x000fc600078e02ff */
[----:B------:R-:W-:Y:S02]  /*1470*/  IADD3 R2, P0, R14, R24, RZ ;  /* 0x000000180e027210 */ /* 0x000fe40007f1e0ff */
[-C--:B------:R-:W-:Y:S02]  /*1480*/  LEA.HI.X.SX32 R5, R5, R25.reuse, 0x1, P2 ;  /* 0x0000001905057211 */ /* 0x080fe400010f0eff */
[----:B------:R-:W-:-:S05]  /*1490*/  LEA.HI.X.SX32 R3, R3, R25, 0x1, P0 ;  /* 0x0000001903037211 */ /* 0x000fca00000f0eff */
[----:B------:R1:W3:Y:S04]  /*14a0*/  LDG.E.U16 R14, [R2.64] ;  /* 0x00000004020e7981 */ /* 0x0002e8000c1e1500 */
[----:B----4-:R4:W-:Y:S04]  /*14b0*/  STL [R1+0x368], R18 ;  /* 0x0003681201007387 */ /* 0x0109e80000100800 */
[----:B----4-:R4:W5:Y:S04]  /*14c0*/  LDG.E.U16 R18, [R6.64] ;  /* 0x0000000406127981 */ /* 0x010968000c1e1500 */
[----:B------:R0:W-:Y:S04]  /*14d0*/  STL [R1+0x364], R28 ;  /* 0x0003641c01007387 */ /* 0x0001e80000100800 */
[----:B0-----:R0:W3:Y:S04]  /*14e0*/  LDG.E.U16 R28, [R4.64] ;  /* 0x00000004041c7981 */ /* 0x0010e8000c1e1500 */
[----:B------:R4:W-:Y:S01]  /*14f0*/  STL [R1+0x360], R21 ;  /* 0x0003601501007387 */ /* 0x0009e20000100800 */
[----:B-1----:R-:W-:-:S02]  /*1500*/  IMAD R2, R0, 0x39, RZ ;  /* 0x0000003900027824 */ /* 0x002fc400078e02ff */
[C---:B0-----:R-:W-:Y:S01]  /*1510*/  IMAD R4, R0.reuse, 0x72, RZ ;  /* 0x0000007200047824 */ /* 0x041fe200078e02ff */
[----:B------:R0:W-:Y:S01]  /*1520*/  STL [R1+0x36c], R23 ;  /* 0x00036c1701007387 */ /* 0x0001e20000100800 */
[----:B----4-:R-:W-:-:S03]  /*1530*/  IMAD R21, R0, 0x82, RZ ;  /* 0x0000008200157824 */ /* 0x010fc600078e02ff */
[-C--:B------:R-:W-:Y:S01]  /*1540*/  IADD3 R8, P0, R4, R24.reuse, RZ ;  /* 0x0000001804087210 */ /* 0x080fe20007f1e0ff */
[C---:B------:R-:W-:Y:S01]  /*1550*/  IMAD R7, R0.reuse, 0x41, RZ ;  /* 0x0000004100077824 */ /* 0x040fe200078e02ff */
[-C--:B------:R-:W-:Y:S01]  /*1560*/  IADD3 R6, P1, R21, R24.reuse, RZ ;  /* 0x0000001815067210 */ /* 0x080fe20007f3e0ff */
[----:B0-----:R-:W-:Y:S01]  /*1570*/  IMAD R23, R0, 0x92, RZ ;  /* 0x0000009200177824 */ /* 0x001fe200078e02ff */
[-C--:B------:R-:W-:Y:S01]  /*1580*/  LEA.HI.X.SX32 R9, R2, R25.reuse, 0x1, P0 ;  /* 0x0000001902097211 */ /* 0x080fe200000f0eff */
[C---:B------:R-:W-:Y:S01]  /*1590*/  IMAD R5, R0.reuse, 0x49, RZ ;  /* 0x0000004900057824 */ /* 0x040fe200078e02ff */
[-C--:B------:R-:W-:Y:S02]  /*15a0*/  LEA.HI.X.SX32 R7, R7, R25.reuse, 0x1, P1 ;  /* 0x0000001907077211 */ /* 0x080fe400008f0eff */
[----:B------:R-:W-:Y:S01]  /*15b0*/  IADD3 R4, P2, R23, R24, RZ ;  /* 0x0000001817047210 */ /* 0x000fe20007f5e0ff */
[----:B------:R0:W4:Y:S03]  /*15c0*/  LDG.E.U16 R8, [R8.64] ;  /* 0x0000000408087981 */ /* 0x000126000c1e1500 */
[----:B------:R-:W-:Y:S01]  /*15d0*/  LEA.HI.X.SX32 R5, R5, R25, 0x1, P2 ;  /* 0x0000001905057211 */ /* 0x000fe200010f0eff */
[----:B--2---:R1:W-:Y:S01]  /*15e0*/  STL [R1+0x35c], R27 ;  /* 0x00035c1b01007387 */ /* 0x0043e20000100800 */
[----:B------:R-:W-:-:S03]  /*15f0*/  IMAD R3, R0, 0x51, RZ ;  /* 0x0000005100037824 */ /* 0x000fc600078e02ff */
[----:B0-----:R0:W2:Y:S01]  /*1600*/  LDG.E.U16 R9, [R6.64] ;  /* 0x0000000406097981 */ /* 0x0010a2000c1e1500 */
[----:B-1----:R-:W-:-:S05]  /*1610*/  IMAD R27, R0, 0xa2, RZ ;  /* 0x000000a2001b7824 */ /* 0x002fca00078e02ff */
[----:B------:R-:W-:-:S04]  /*1620*/  IADD3 R2, P0, R27, R24, RZ ;  /* 0x000000181b027210 */ /* 0x000fc80007f1e0ff */
[----:B------:R-:W-:Y:S01]  /*1630*/  LEA.HI.X.SX32 R3, R3, R25, 0x1, P0 ;  /* 0x0000001903037211 */ /* 0x000fe200000f0eff */
[----:B-----5:R1:W-:Y:S04]  /*1640*/  STL [R1+0x358], R18 ;  /* 0x0003581201007387 */ /* 0x0203e80000100800 */
[----:B-1----:R1:W5:Y:S04]  /*1650*/  LDG.E.U16 R18, [R4.64] ;  /* 0x0000000404127981 */ /* 0x002368000c1e1500 */
[----:B---3--:R-:W-:Y:S04]  /*1660*/  STL [R1+0x354], R28 ;  /* 0x0003541c01007387 */ /* 0x008fe80000100800 */
[----:B------:R3:W-:Y:S04]  /*1670*/  STL [R1+0x350], R14 ;  /* 0x0003500e01007387 */ /* 0x0007e80000100800 */
[----:B---3--:R3:W5:Y:S01]  /*1680*/  LDG.E.U16 R14, [R2.64] ;  /* 0x00000004020e7981 */ /* 0x008762000c1e1500 */
[----:B------:R-:W-:-:S02]  /*1690*/  IMAD R28, R0, 0xb2, RZ ;  /* 0x000000b2001c7824 */ /* 0x000fc400078e02ff */
[C---:B0-----:R-:W-:Y:S02]  /*16a0*/  IMAD R6, R0.reuse, 0xc2, RZ ;  /* 0x000000c200067824 */ /* 0x041fe400078e02ff */
[----:B---3--:R-:W-:Y:S01]  /*16b0*/  IMAD R3, R0, 0x59, RZ ;  /* 0x0000005900037824 */ /* 0x008fe200078e02ff */
[-C--:B------:R-:W-:Y:S01]  /*16c0*/  IADD3 R2, P0, R28, R24.reuse, RZ ;  /* 0x000000181c027210 */ /* 0x080fe20007f1e0ff */
[C---:B-1----:R-:W-:Y:S01]  /*16d0*/  IMAD R5, R0.reuse, 0x61, RZ ;  /* 0x0000006100057824 */ /* 0x042fe200078e02ff */
[----:B----4-:R0:W-:Y:S01]  /*16e0*/  STL [R1+0x348], R8 ;  /* 0x0003480801007387 */ /* 0x0101e20000100800 */
[----:B------:R-:W-:Y:S01]  /*16f0*/  IMAD R4, R0, 0xd2, RZ ;  /* 0x000000d200047824 */ /* 0x000fe200078e02ff */
[----:B------:R-:W-:Y:S02]  /*1700*/  LEA.HI.X.SX32 R3, R3, R25, 0x1, P0 ;  /* 0x0000001903037211 */ /* 0x000fe400000f0eff */
[-C--:B------:R-:W-:Y:S01]  /*1710*/  IADD3 R6, P1, R6, R24.reuse, RZ ;  /* 0x0000001806067210 */ /* 0x080fe20007f3e0ff */
[----:B--2---:R1:W-:Y:S01]  /*1720*/  STL [R1+0x344], R9 ;  /* 0x0003440901007387 */ /* 0x0043e20000100800 */
[----:B0-----:R-:W-:Y:S01]  /*1730*/  IMAD R8, R0, 0x69, RZ ;  /* 0x0000006900087824 */ /* 0x001fe200078e02ff */
[----:B------:R-:W-:-:S02]  /*1740*/  IADD3 R4, P0, R4, R24, RZ ;  /* 0x0000001804047210 */ /* 0x000fc40007f1e0ff */
[-C--:B------:R-:W-:Y:S01]  /*1750*/  LEA.HI.X.SX32 R7, R5, R25.reuse, 0x1, P1 ;  /* 0x0000001905077211 */ /* 0x080fe200008f0eff */
[----:B-1----:R-:W-:Y:S01]  /*1760*/  IMAD R9, R0, 0xe2, RZ ;  /* 0x000000e200097824 */ /* 0x002fe200078e02ff */
[-C--:B------:R-:W-:Y:S01]  /*1770*/  LEA.HI.X.SX32 R5, R8, R25.reuse, 0x1, P0 ;  /* 0x0000001908057211 */ /* 0x080fe200000f0eff */
[----:B-----5:R0:W-:Y:S04]  /*1780*/  STL [R1+0x340], R18 ;  /* 0x0003401201007387 */ /* 0x0201e80000100800 */
[----:B0-----:R0:W2:Y:S02]  /*1790*/  LDG.E.U16 R18, [R2.64] ;  /* 0x0000000402127981 */ /* 0x0010a4000c1e1500 */
[C---:B0-----:R-:W-:Y:S01]  /*17a0*/  IMAD R3, R0.reuse, 0x71, RZ ;  /* 0x0000007100037824 */ /* 0x041fe200078e02ff */
[----:B------:R-:W-:Y:S01]  /*17b0*/  IADD3 R2, P1, R9, R24, RZ ;  /* 0x0000001809027210 */ /* 0x000fe20007f3e0ff */
[----:B------:R0:W-:Y:S03]  /*17c0*/  STL [R1+0x33c], R14 ;  /* 0x00033c0e01007387 */ /* 0x0001e60000100800 */
[----:B------:R-:W-:Y:S01]  /*17d0*/  LEA.HI.X.SX32 R3, R3, R25, 0x1, P1 ;  /* 0x0000001903037211 */ /* 0x000fe200008f0eff */
[----:B------:R1:W3:Y:S04]  /*17e0*/  LDG.E.U16 R9, [R6.64] ;  /* 0x0000000406097981 */ /* 0x0002e8000c1e1500 */
[----:B0-----:R0:W4:Y:S04]  /*17f0*/  LDG.E.U16 R14, [R4.64] ;  /* 0x00000004040e7981 */ /* 0x001128000c1e1500 */
[----:B-1----:R-:W5:Y:S01]  /*1800*/  LDG.E.U16 R6, [R2.64] ;  /* 0x0000000402067981 */ /* 0x002f62000c1e1500 */
[----:B------:R-:W-:-:S02]  /*1810*/  IMAD R8, R0, 0xf2, RZ ;  /* 0x000000f200087824 */ /* 0x000fc400078e02ff */
[----:B0-----:R-:W-:-:S03]  /*1820*/  IMAD R5, R0, 0x79, RZ ;  /* 0x0000007900057824 */ /* 0x001fc600078e02ff */
[----:B------:R-:W-:-:S04]  /*1830*/  IADD3 R4, P1, R8, R24, RZ ;  /* 0x0000001808047210 */ /* 0x000fc80007f3e0ff */
[----:B------:R-:W-:Y:S01]  /*1840*/  LEA.HI.X.SX32 R5, R5, R25, 0x1, P1 ;  /* 0x0000001905057211 */ /* 0x000fe200008f0eff */
[----:B--2---:R-:W-:Y:S04]  /*1850*/  STL [R1+0x330], R18 ;  /* 0x0003301201007387 */ /* 0x004fe80000100800 */
[----:B---3--:R-:W-:Y:S04]  /*1860*/  STL [R1+0x324], R9 ;  /* 0x0003240901007387 */ /* 0x008fe80000100800 */
[----:B----4-:R-:W-:Y:S04]  /*1870*/  STL [R1+0x338], R14 ;  /* 0x0003380e01007387 */ /* 0x010fe80000100800 */
[----:B-----5:R0:W-:Y:S04]  /*1880*/  STL [R1+0x334], R6 ;  /* 0x0003340601007387 */ /* 0x0201e80000100800 */
[----:B0-----:R0:W2:Y:S01]  /*1890*/  LDG.E.U16 R6, [R4.64] ;  /* 0x0000000404067981 */ /* 0x0010a2000c1e1500 */
[C---:B------:R-:W-:Y:S01]  /*18a0*/  SHF.L.U32 R18, R0.reuse, 0x1, RZ ;  /* 0x0000000100127819 */ /* 0x040fe200000006ff */
[----:B------:R-:W-:-:S02]  /*18b0*/  IMAD R7, R0, 0x1a, RZ ;  /* 0x0000001a00077824 */ /* 0x000fc400078e02ff */
[----:B------:R-:W-:Y:S01]  /*18c0*/  IMAD R14, R0, 0x34, RZ ;  /* 0x00000034000e7824 */ /* 0x000fe200078e02ff */
[-C--:B------:R-:W-:Y:S01]  /*18d0*/  IADD3 R8, P0, R18, R24.reuse, RZ ;  /* 0x0000001812087210 */ /* 0x080fe20007f1e0ff */
[C---:B------:R-:W-:Y:S01]  /*18e0*/  IMAD R3, R0.reuse, 0xd, RZ ;  /* 0x0000000d00037824 */ /* 0x040fe200078e02ff */
[-C--:B------:R-:W-:Y:S02]  /*18f0*/  IADD3 R2, P1, R7, R24.reuse, RZ ;  /* 0x0000001807027210 */ /* 0x080fe40007f3e0ff */
[-C--:B------:R-:W-:Y:S02]  /*1900*/  LEA.HI.X.SX32 R9, R0, R25.reuse, 0x1, P0 ;  /* 0x0000001900097211 */ /* 0x080fe400000f0eff */
[----:B0-----:R-:W-:Y:S02]  /*1910*/  IADD3 R4, P2, R17, R24, RZ ;  /* 0x0000001811047210 */ /* 0x001fe40007f5e0ff */
[-C--:B------:R-:W-:Y:S01]  /*1920*/  LEA.HI.X.SX32 R3, R3, R25.reuse, 0x1, P1 ;  /* 0x0000001903037211 */ /* 0x080fe200008f0eff */
[----:B------:R0:W3:Y:S01]  /*1930*/  LDG.E.U16 R8, [R8.64] ;  /* 0x0000000408087981 */ /* 0x0000e2000c1e1500 */
[----:B------:R-:W-:-:S05]  /*1940*/  LEA.HI.X.SX32 R5, R14, R25, 0x1, P2 ;  /* 0x000000190e057211 */ /* 0x000fca00010f0eff */
[----:B------:R1:W4:Y:S04]  /*1950*/  LDG.E.U16 R4, [R4.64] ;  /* 0x0000000404047981 */ /* 0x000328000c1e1500 */
[----:B--2---:R2:W-:Y:S02]  /*1960*/  STL [R1+0x32c], R6 ;  /* 0x00032c0601007387 */ /* 0x0045e40000100800 */
[----:B--2---:R-:W-:Y:S02]  /*1970*/  IADD3 R6, P0, R14, R24, RZ ;  /* 0x000000180e067210 */ /* 0x004fe40007f1e0ff */
[----:B------:R2:W5:Y:S02]  /*1980*/  LDG.E.U16 R14, [R2.64] ;  /* 0x00000004020e7981 */ /* 0x000564000c1e1500 */
[----:B------:R-:W-:-:S05]  /*1990*/  LEA.HI.X.SX32 R7, R7, R25, 0x1, P0 ;  /* 0x0000001907077211 */ /* 0x000fca00000f0eff */
[----:B------:R1:W4:Y:S01]  /*19a0*/  LDG.E.U16 R17, [R6.64] ;  /* 0x0000000406117981 */ /* 0x000322000c1e1500 */
[----:B0-----:R-:W-:-:S05]  /*19b0*/  IMAD R9, R0, 0x44, RZ ;  /* 0x0000004400097824 */ /* 0x001fca00078e02ff */
[-C--:B--2---:R-:W-:Y:S01]  /*19c0*/  IADD3 R2, P0, R9, R24.reuse, RZ ;  /* 0x0000001809027210 */ /* 0x084fe20007f1e0ff */
[----:B---3--:R0:W-:Y:S03]  /*19d0*/  STL [R1+0x318], R8 ;  /* 0x0003180801007387 */ /* 0x0081e60000100800 */
[----:B------:R-:W-:Y:S02]  /*19e0*/  LEA.HI.X.SX32 R3, R15, R25, 0x1, P0 ;  /* 0x000000190f037211 */ /* 0x000fe400000f0eff */
[----:B0-----:R-:W-:-:S04]  /*19f0*/  IADD3 R8, P1, R29, R24, RZ ;  /* 0x000000181d087210 */ /* 0x001fc80007f3e0ff */
[----:B------:R-:W-:-:S05]  /*1a00*/  LEA.HI.X.SX32 R9, R9, R25, 0x1, P1 ;  /* 0x0000001909097211 */ /* 0x000fca00008f0eff */
[----:B------:R0:W2:Y:S01]  /*1a10*/  LDG.E.U16 R29, [R8.64] ;  /* 0x00000004081d7981 */ /* 0x0000a2000c1e1500 */
[C---:B-1----:R-:W-:Y:S02]  /*1a20*/  IMAD R5, R0.reuse, 0x2a, RZ ;  /* 0x0000002a00057824 */ /* 0x042fe400078e02ff */
[----:B------:R-:W-:-:S03]  /*1a30*/  IMAD R7, R0, 0x15, RZ ;  /* 0x0000001500077824 */ /* 0x000fc600078e02ff */
[----:B------:R-:W-:-:S04]  /*1a40*/  IADD3 R6, P0, R5, R24, RZ ;  /* 0x0000001805067210 */ /* 0x000fc80007f1e0ff */
[----:B------:R-:W-:Y:S01]  /*1a50*/  LEA.HI.X.SX32 R7, R7, R25, 0x1, P0 ;  /* 0x0000001907077211 */ /* 0x000fe200000f0eff */
[----:B-----5:R-:W-:Y:S04]  /*1a60*/  STL [R1+0x328], R14 ;  /* 0x0003280e01007387 */ /* 0x020fe80000100800 */
[----:B----4-:R1:W-:Y:S04]  /*1a70*/  STL [R1+0x314], R17 ;  /* 0x0003141101007387 */ /* 0x0103e80000100800 */
[----:B-1----:R1:W3:Y:S02]  /*1a80*/  LDG.E.U16 R17, [R2.64] ;  /* 0x0000000402117981 */ /* 0x0022e4000c1e1500 */
[----:B-1----:R-:W-:-:S02]  /*1a90*/  IADD3 R2, P2, R22, R24, RZ ;  /* 0x0000001816027210 */ /* 0x002fc40007f5e0ff */
[----:B------:R1:W4:Y:S01]  /*1aa0*/  LDG.E.U16 R22, [R6.64] ;  /* 0x0000000406167981 */ /* 0x000322000c1e1500 */
[----:B------:R-:W-:-:S03]  /*1ab0*/  IMAD R14, R0, 0x54, RZ ;  /* 0x00000054000e7824 */ /* 0x000fc600078e02ff */
[----:B------:R5:W-:Y:S01]  /*1ac0*/  STL [R1+0x31c], R4 ;  /* 0x00031c0401007387 */ /* 0x000be20000100800 */
[----:B------:R-:W-:Y:S01]  /*1ad0*/  IMAD R15, R0, 0x64, RZ ;  /* 0x00000064000f7824 */ /* 0x000fe200078e02ff */
[C---:B------:R-:W-:Y:S02]  /*1ae0*/  LEA.HI.X.SX32 R3, R14.reuse, R25, 0x1, P2 ;  /* 0x000000190e037211 */ /* 0x040fe400010f0eff */
[----:B-----5:R-:W-:-:S04]  /*1af0*/  IADD3 R4, P1, R14, R24, RZ ;  /* 0x000000180e047210 */ /* 0x020fc80007f3e0ff */
[----:B------:R-:W-:-:S05]  /*1b00*/  LEA.HI.X.SX32 R5, R5, R25, 0x1, P1 ;  /* 0x0000001905057211 */ /* 0x000fca00008f0eff */
[----:B------:R5:W4:Y:S02]  /*1b10*/  LDG.E.U16 R14, [R4.64] ;  /* 0x00000004040e7981 */ /* 0x000b24000c1e1500 */
[----:B-----5:R-:W-:-:S04]  /*1b20*/  IADD3 R4, P0, R15, R24, RZ ;  /* 0x000000180f047210 */ /* 0x020fc80007f1e0ff */
[----:B------:R-:W-:Y:S01]  /*1b30*/  LEA.HI.X.SX32 R5, R16, R25, 0x1, P0 ;  /* 0x0000001910057211 */ /* 0x000fe200000f0eff */
[C---:B0-----:R-:W-:Y:S02]  /*1b40*/  IMAD R8, R0.reuse, 0x3a, RZ ;  /* 0x0000003a00087824 */ /* 0x041fe400078e02ff */
[----:B-1----:R-:W-:-:S03]  /*1b50*/  IMAD R7, R0, 0x1d, RZ ;  /* 0x0000001d00077824 */ /* 0x002fc600078e02ff */
[----:B------:R-:W-:-:S04]  /*1b60*/  IADD3 R6, P0, R8, R24, RZ ;  /* 0x0000001808067210 */ /* 0x000fc80007f1e0ff */
[-C--:B------:R-:W-:Y:S01]  /*1b70*/  LEA.HI.X.SX32 R7, R7, R25.reuse, 0x1, P0 ;  /* 0x0000001907077211 */ /* 0x080fe200000f0eff */
[----:B------:R-:W-:Y:S01]  /*1b80*/  IMAD R9, R0, 0x74, RZ ;  /* 0x0000007400097824 */ /* 0x000fe200078e02ff */
[----:B---3--:R0:W-:Y:S04]  /*1b90*/  STL [R1+0x310], R17 ;  /* 0x0003101101007387 */ /* 0x0081e80000100800 */
[----:B0-----:R0:W3:Y:S02]  /*1ba0*/  LDG.E.U16 R17, [R2.64] ;  /* 0x0000000402117981 */ /* 0x0010e4000c1e1500 */
[----:B0-----:R-:W-:Y:S02]  /*1bb0*/  IADD3 R2, P1, R20, R24, RZ ;  /* 0x0000001814027210 */ /* 0x001fe40007f3e0ff */
[----:B--2---:R0:W-:Y:S02]  /*1bc0*/  STL [R1+0x304], R29 ;  /* 0x0003041d01007387 */ /* 0x0041e40000100800 */
[----:B------:R-:W-:-:S05]  /*1bd0*/  LEA.HI.X.SX32 R3, R15, R25, 0x1, P1 ;  /* 0x000000190f037211 */ /* 0x000fca00008f0eff */
[----:B------:R1:W2:Y:S04]  /*1be0*/  LDG.E.U16 R16, [R2.64] ;  /* 0x0000000402107981 */ /* 0x0002a8000c1e1500 */
[----:B0-----:R0:W5:Y:S04]  /*1bf0*/  LDG.E.U16 R29, [R4.64] ;  /* 0x00000004041d7981 */ /* 0x001168000c1e1500 */
[----:B----4-:R4:W-:Y:S01]  /*1c00*/  STL [R1+0x30c], R22 ;  /* 0x00030c1601007387 */ /* 0x0109e20000100800 */
[----:B-1----:R-:W-:-:S03]  /*1c10*/  IADD3 R2, P0, R19, R24, RZ ;  /* 0x0000001813027210 */ /* 0x002fc60007f1e0ff */
[----:B----4-:R1:W4:Y:S01]  /*1c20*/  LDG.E.U16 R22, [R6.64] ;  /* 0x0000000406167981 */ /* 0x010322000c1e1500 */
[C---:B0-----:R-:W-:Y:S02]  /*1c30*/  IADD3 R4, P1, R9.reuse, R24, RZ ;  /* 0x0000001809047210 */ /* 0x041fe40007f3e0ff */
[-C--:B------:R-:W-:Y:S02]  /*1c40*/  LEA.HI.X.SX32 R3, R9, R25.reuse, 0x1, P0 ;  /* 0x0000001909037211 */ /* 0x080fe400000f0eff */
[----:B------:R-:W-:-:S03]  /*1c50*/  LEA.HI.X.SX32 R5, R8, R25, 0x1, P1 ;  /* 0x0000001908057211 */ /* 0x000fc600008f0eff */
[----:B------:R0:W4:Y:S04]  /*1c60*/  LDG.E.U16 R19, [R2.64] ;  /* 0x0000000402137981 */ /* 0x000128000c1e1500 */
[----:B------:R0:W4:Y:S01]  /*1c70*/  LDG.E.U16 R20, [R4.64] ;  /* 0x0000000404147981 */ /* 0x000122000c1e1500 */
[----:B-1----:R-:W-:-:S03]  /*1c80*/  IMAD R7, R0, 0xc, RZ ;  /* 0x0000000c00077824 */ /* 0x002fc600078e02ff */
[----:B------:R1:W-:Y:S01]  /*1c90*/  STL [R1+0x2fc], R14 ;  /* 0x0002fc0e01007387 */ /* 0x0003e20000100800 */
[C---:B0-----:R-:W-:Y:S02]  /*1ca0*/  IMAD R5, R0.reuse, 0x3, RZ ;  /* 0x0000000300057824 */ /* 0x041fe400078e02ff */
[----:B-1----:R-:W-:Y:S01]  /*1cb0*/  IMAD R14, R0, 0x6, RZ ;  /* 0x00000006000e7824 */ /* 0x002fe200078e02ff */
[----:B------:R-:W-:-:S04]  /*1cc0*/  IADD3 R4, P1, R7, R24, RZ ;  /* 0x0000001807047210 */ /* 0x000fc80007f3e0ff */
[----:B------:R-:W-:-:S04]  /*1cd0*/  IADD3 R8, P0, R14, R24, RZ ;  /* 0x000000180e087210 */ /* 0x000fc80007f1e0ff */
[-C--:B------:R-:W-:Y:S02]  /*1ce0*/  LEA.HI.X.SX32 R9, R5, R25.reuse, 0x1, P0 ;  /* 0x0000001905097211 */ /* 0x080fe400000f0eff */
[----:B------:R-:W-:Y:S01]  /*1cf0*/  LEA.HI.X.SX32 R5, R14, R25, 0x1, P1 ;  /* 0x000000190e057211 */ /* 0x000fe200008f0eff */
[C---:B------:R-:W-:Y:S02]  /*1d00*/  IMAD R15, R0.reuse, 0xe, RZ ;  /* 0x0000000e000f7824 */ /* 0x040fe400078e02ff */
[----:B------:R-:W-:-:S03]  /*1d10*/  IMAD R3, R0, 0x7, RZ ;  /* 0x0000000700037824 */ /* 0x000fc600078e02ff */
[----:B------:R-:W-:-:S04]  /*1d20*/  IADD3 R2, P0, R15, R24, RZ ;  /* 0x000000180f027210 */ /* 0x000fc80007f1e0ff */
[----:B------:R-:W-:Y:S01]  /*1d30*/  LEA.HI.X.SX32 R3, R3, R25, 0x1, P0 ;  /* 0x0000001903037211 */ /* 0x000fe200000f0eff */
[----:B---3--:R0:W-:Y:S02]  /*1d40*/  STL [R1+0x300], R17 ;  /* 0x0003001101007387 */ /* 0x0081e40000100800 */
[----:B0-----:R-:W-:Y:S02]  /*1d50*/  IMAD R17, R0, 0x18, RZ ;  /* 0x0000001800117824 */ /* 0x001fe400078e02ff */
[----:B-----5:R0:W-:Y:S04]  /*1d60*/  STL [R1+0x2e4], R29 ;  /* 0x0002e41d01007387 */ /* 0x0201e80000100800 */
[----:B--2---:R1:W-:Y:S04]  /*1d70*/  STL [R1+0x2f8], R16 ;  /* 0x0002f81001007387 */ /* 0x0043e80000100800 */
[----:B0-----:R0:W2:Y:S04]  /*1d80*/  LDG.E.U16 R29, [R8.64] ;  /* 0x00000004081d7981 */ /* 0x0010a8000c1e1500 */
[----:B-1----:R1:W3:Y:S01]  /*1d90*/  LDG.E.U16 R16, [R4.64] ;  /* 0x0000000404107981 */ /* 0x0022e2000c1e1500 */
[----:B------:R-:W-:-:S04]  /*1da0*/  IADD3 R6, P2, R17, R24, RZ ;  /* 0x0000001811067210 */ /* 0x000fc80007f5e0ff */
[----:B------:R-:W-:Y:S01]  /*1db0*/  LEA.HI.X.SX32 R7, R7, R25, 0x1, P2 ;  /* 0x0000001907077211 */ /* 0x000fe200010f0eff */
[----:B----4-:R4:W-:Y:S01]  /*1dc0*/  STL [R1+0x2f4], R22 ;  /* 0x0002f41601007387 */ /* 0x0109e20000100800 */
[----:B0-----:R-:W-:-:S03]  /*1dd0*/  IMAD R8, R0, 0x1c, RZ ;  /* 0x0000001c00087824 */ /* 0x001fc600078e02ff */
[----:B----4-:R0:W4:Y:S02]  /*1de0*/  LDG.E.U16 R22, [R6.64] ;  /* 0x0000000406167981 */ /* 0x010124000c1e1500 */
[----:B-1----:R-:W-:-:S04]  /*1df0*/  IADD3 R4, P0, R8, R24, RZ ;  /* 0x0000001808047210 */ /* 0x002fc80007f1e0ff */
[----:B------:R-:W-:Y:S01]  /*1e00*/  LEA.HI.X.SX32 R5, R15, R25, 0x1, P0 ;  /* 0x000000190f057211 */ /* 0x000fe200000f0eff */
[----:B------:R1:W-:Y:S04]  /*1e10*/  STL [R1+0x2e0], R20 ;  /* 0x0002e01401007387 */ /* 0x0003e80000100800 */
[----:B------:R5:W-:Y:S04]  /*1e20*/  STL [R1+0x2f0], R19 ;  /* 0x0002f01301007387 */ /* 0x000be80000100800 */
[----:B-1----:R1:W4:Y:S04]  /*1e30*/  LDG.E.U16 R20, [R2.64] ;  /* 0x0000000402147981 */ /* 0x002328000c1e1500 */
[----:B-----5:R5:W4:Y:S01]  /*1e40*/  LDG.E.U16 R19, [R4.64] ;  /* 0x0000000404137981 */ /* 0x020b22000c1e1500 */
[----:B------:R-:W-:-:S02]  /*1e50*/  IMAD R9, R0, 0x16, RZ ;  /* 0x0000001600097824 */ /* 0x000fc400078e02ff */
[----:B0-----:R-:W-:Y:S01]  /*1e60*/  IMAD R7, R0, 0xb, RZ ;  /* 0x0000000b00077824 */ /* 0x001fe200078e02ff */
[-C--:B-1----:R-:W-:Y:S02]  /*1e70*/  IADD3 R2, P1, R26, R24.reuse, RZ ;  /* 0x000000181a027210 */ /* 0x082fe40007f3e0ff */
[----:B------:R-:W-:Y:S02]  /*1e80*/  IADD3 R6, P0, R9, R24, RZ ;  /* 0x0000001809067210 */ /* 0x000fe40007f1e0ff */
[-C--:B------:R-:W-:Y:S01]  /*1e90*/  LEA.HI.X.SX32 R3, R8, R25.reuse, 0x1, P1 ;  /* 0x0000001908037211 */ /* 0x080fe200008f0eff */
[----:B------:R-:W-:Y:S01]  /*1ea0*/  IMAD R14, R0, 0x2c, RZ ;  /* 0x0000002c000e7824 */ /* 0x000fe200078e02ff */
[----:B------:R-:W-:-:S04]  /*1eb0*/  LEA.HI.X.SX32 R7, R7, R25, 0x1, P0 ;  /* 0x0000001907077211 */ /* 0x000fc800000f0eff */
[----:B-----5:R-:W-:-:S04]  /*1ec0*/  IADD3 R4, P1, R14, R24, RZ ;  /* 0x000000180e047210 */ /* 0x020fc80007f3e0ff */
[----:B------:R-:W-:Y:S01]  /*1ed0*/  LEA.HI.X.SX32 R5, R9, R25, 0x1, P1 ;  /* 0x0000001909057211 */ /* 0x000fe200008f0eff */
[----:B------:R-:W-:-:S04]  /*1ee0*/  IMAD R17, R0, 0x58, RZ ;  /* 0x0000005800117824 */ /* 0x000fc800078e02ff */
[----:B------:R0:W5:Y:S01]  /*1ef0*/  LDG.E.U16 R26, [R4.64] ;  /* 0x00000004041a7981 */ /* 0x000162000c1e1500 */
[C---:B------:R-:W-:Y:S02]  /*1f00*/  IMAD R9, R0.reuse, 0x1e, RZ ;  /* 0x0000001e00097824 */ /* 0x040fe400078e02ff */
[C---:B0-----:R-:W-:Y:S02]  /*1f10*/  IMAD R5, R0.reuse, 0x3c, RZ ;  /* 0x0000003c00057824 */ /* 0x041fe400078e02ff */
[----:B------:R-:W-:-:S03]  /*1f20*/  IMAD R4, R0, 0xf, RZ ;  /* 0x0000000f00047824 */ /* 0x000fc600078e02ff */
[-C--:B------:R-:W-:Y:S01]  /*1f30*/  IADD3 R8, P1, R5, R24.reuse, RZ ;  /* 0x0000001805087210 */ /* 0x080fe20007f3e0ff */
[----:B--2---:R0:W-:Y:S04]  /*1f40*/  STL [R1+0x2c8], R29 ;  /* 0x0002c81d01007387 */ /* 0x0041e80000100800 */
[----:B---3--:R1:W-:Y:S04]  /*1f50*/  STL [R1+0x2e8], R16 ;  /* 0x0002e81001007387 */ /* 0x0083e80000100800 */
[----:B0-----:R0:W2:Y:S04]  /*1f60*/  LDG.E.U16 R29, [R2.64] ;  /* 0x00000004021d7981 */ /* 0x0010a8000c1e1500 */
[----:B-1----:R1:W3:Y:S01]  /*1f70*/  LDG.E.U16 R16, [R6.64] ;  /* 0x0000000406107981 */ /* 0x0022e2000c1e1500 */
[----:B0-----:R-:W-:-:S04]  /*1f80*/  IADD3 R2, P0, R17, R24, RZ ;  /* 0x0000001811027210 */ /* 0x001fc80007f1e0ff */
[----:B------:R-:W-:Y:S01]  /*1f90*/  LEA.HI.X.SX32 R3, R14, R25, 0x1, P0 ;  /* 0x000000190e037211 */ /* 0x000fe200000f0eff */
[----:B----4-:R0:W-:Y:S01]  /*1fa0*/  STL [R1+0x2dc], R22 ;  /* 0x0002dc1601007387 */ /* 0x0101e20000100800 */
[----:B-1----:R-:W-:-:S03]  /*1fb0*/  IADD3 R6, P0, R9, R24, RZ ;  /* 0x0000001809067210 */ /* 0x002fc60007f1e0ff */
[----:B0-----:R0:W4:Y:S01]  /*1fc0*/  LDG.E.U16 R22, [R2.64] ;  /* 0x0000000402167981 */ /* 0x001122000c1e1500 */
[-C--:B------:R-:W-:Y:S02]  /*1fd0*/  LEA.HI.X.SX32 R7, R4, R25.reuse, 0x1, P0 ;  /* 0x0000001904077211 */ /* 0x080fe400000f0eff */
[----:B------:R-:W-:Y:S01]  /*1fe0*/  LEA.HI.X.SX32 R9, R9, R25, 0x1, P1 ;  /* 0x0000001909097211 */ /* 0x000fe200008f0eff */
[----:B------:R1:W-:Y:S04]  /*1ff0*/  STL [R1+0x34c], R20 ;  /* 0x00034c1401007387 */ /* 0x0003e80000100800 */
[----:B------:R0:W-:Y:S04]  /*2000*/  STL [R1+0x2d8], R19 ;  /* 0x0002d81301007387 */ /* 0x0001e80000100800 */
[----:B-1----:R1:W4:Y:S04]  /*2010*/  LDG.E.U16 R20, [R6.64] ;  /* 0x0000000406147981 */ /* 0x002328000c1e1500 */
[----:B0-----:R0:W4:Y:S01]  /*2020*/  LDG.E.U16 R19, [R8.64] ;  /* 0x0000000408137981 */ /* 0x001122000c1e1500 */
[----:B------:R-:W-:-:S02]  /*2030*/  IMAD R17, R0, 0x78, RZ ;  /* 0x0000007800117824 */ /* 0x000fc400078e02ff */
[C---:B------:R-:W-:Y:S02]  /*2040*/  IMAD R15, R0.reuse, 0x26, RZ ;  /* 0x00000026000f7824 */ /* 0x040fe400078e02ff */
[C---:B------:R-:W-:Y:S01]  /*2050*/  IMAD R3, R0.reuse, 0x13, RZ ;  /* 0x0000001300037824 */ /* 0x040fe200078e02ff */
[-C--:B------:R-:W-:Y:S02]  /*2060*/  IADD3 R4, P2, R17, R24.reuse, RZ ;  /* 0x0000001811047210 */ /* 0x080fe40007f5e0ff */
[----:B------:R-:W-:Y:S02]  /*2070*/  IADD3 R2, P0, R15, R24, RZ ;  /* 0x000000180f027210 */ /* 0x000fe40007f1e0ff */
[-C--:B------:R-:W-:Y:S01]  /*2080*/  LEA.HI.X.SX32 R5, R5, R25.reuse, 0x1, P2 ;  /* 0x0000001905057211 */ /* 0x080fe200010f0eff */
[C---:B0-----:R-:W-:Y:S01]  /*2090*/  IMAD R9, R0.reuse, 0x4c, RZ ;  /* 0x0000004c00097824 */ /* 0x041fe200078e02ff */
[----:B------:R-:W-:Y:S01]  /*20a0*/  LEA.HI.X.SX32 R3, R3, R25, 0x1, P0 ;  /* 0x0000001903037211 */ /* 0x000fe200000f0eff */
[----:B------:R-:W-:-:S05]  /*20b0*/  IMAD R17, R0, 0x98, RZ ;  /* 0x0000009800117824 */ /* 0x000fca00078e02ff */
[----:B------:R-:W-:Y:S01]  /*20c0*/  IADD3 R8, P2, R17, R24, RZ ;  /* 0x0000001811087210 */ /* 0x000fe20007f5e0ff */
[C---:B-1----:R-:W-:Y:S02]  /*20d0*/  IMAD R7, R0.reuse, 0x2e, RZ ;  /* 0x0000002e00077824 */ /* 0x042fe400078e02ff */
[----:B------:R-:W-:-:S05]  /*20e0*/  IMAD R14, R0, 0x5c, RZ ;  /* 0x0000005c000e7824 */ /* 0x000fca00078e02ff */
[-C--:B------:R-:W-:Y:S01]  /*20f0*/  IADD3 R6, P1, R14, R24.reuse, RZ ;  /* 0x000000180e067210 */ /* 0x080fe20007f3e0ff */
[----:B--2---:R0:W-:Y:S04]  /*2100*/  STL [R1+0x2d4], R29 ;  /* 0x0002d41d01007387 */ /* 0x0041e80000100800 */
[----:B---3--:R1:W-:Y:S04]  /*2110*/  STL [R1+0x2c4], R16 ;  /* 0x0002c41001007387 */ /* 0x0083e80000100800 */
[----:B0-----:R0:W2:Y:S04]  /*2120*/  LDG.E.U16 R29, [R4.64] ;  /* 0x00000004041d7981 */ /* 0x0010a8000c1e1500 */
[----:B-1----:R1:W3:Y:S02]  /*2130*/  LDG.E.U16 R16, [R2.64] ;  /* 0x0000000402107981 */ /* 0x0022e4000c1e1500 */
[----:B-1----:R-:W-:-:S04]  /*2140*/  IADD3 R2, P0, R9, R24, RZ ;  /* 0x0000001809027210 */ /* 0x002fc80007f1e0ff */
[-C--:B------:R-:W-:Y:S01]  /*2150*/  LEA.HI.X.SX32 R3, R15, R25.reuse, 0x1, P0 ;  /* 0x000000190f037211 */ /* 0x080fe200000f0eff */
[----:B-----5:R1:W-:Y:S04]  /*2160*/  STL [R1+0x2d0], R26 ;  /* 0x0002d01a01007387 */ /* 0x0203e80000100800 */
[----:B-1----:R1:W5:Y:S01]  /*2170*/  LDG.E.U16 R26, [R2.64] ;  /* 0x00000004021a7981 */ /* 0x002362000c1e1500 */
[----:B------:R-:W-:-:S03]  /*2180*/  LEA.HI.X.SX32 R9, R9, R25, 0x1, P2 ;  /* 0x0000001909097211 */ /* 0x000fc600010f0eff */
[----:B----4-:R4:W-:Y:S01]  /*2190*/  STL [R1+0x2cc], R22 ;  /* 0x0002cc1601007387 */ /* 0x0109e20000100800 */
[C---:B0-----:R-:W-:Y:S01]  /*21a0*/  IMAD R5, R0.reuse, 0x17, RZ ;  /* 0x0000001700057824 */ /* 0x041fe200078e02ff */
[----:B------:R-:W-:Y:S02]  /*21b0*/  IADD3 R4, P0, R7, R24, RZ ;  /* 0x0000001807047210 */ /* 0x000fe40007f1e0ff */
[----:B----4-:R0:W4:Y:S02]  /*21c0*/  LDG.E.U16 R22, [R8.64] ;  /* 0x0000000408167981 */ /* 0x010124000c1e1500 */
[-C--:B------:R-:W-:Y:S02]  /*21d0*/  LEA.HI.X.SX32 R5, R5, R25.reuse, 0x1, P0 ;  /* 0x0000001905057211 */ /* 0x080fe400000f0eff */
[----:B------:R-:W-:Y:S01]  /*21e0*/  LEA.HI.X.SX32 R7, R7, R25, 0x1, P1 ;  /* 0x0000001907077211 */ /* 0x000fe200008f0eff */
[----:B------:R0:W-:Y:S04]  /*21f0*/  STL [R1+0x320], R20 ;  /* 0x0003201401007387 */ /* 0x0001e80000100800 */
[----:B------:R1:W-:Y:S04]  /*2200*/  STL [R1+0x2c0], R19 ;  /* 0x0002c01301007387 */ /* 0x0003e80000100800 */
[----:B0-----:R0:W4:Y:S04]  /*2210*/  LDG.E.U16 R20, [R4.64] ;  /* 0x0000000404147981 */ /* 0x001128000c1e1500 */
[----:B-1----:R1:W4:Y:S01]  /*2220*/  LDG.E.U16 R19, [R6.64] ;  /* 0x0000000406137981 */ /* 0x002322000c1e1500 */
[----:B------:R-:W-:-:S05]  /*2230*/  IMAD R17, R0, 0xb8, RZ ;  /* 0x000000b800117824 */ /* 0x000fca00078e02ff */
[----:B------:R-:W-:-:S04]  /*2240*/  IADD3 R2, P2, R17, R24, RZ ;  /* 0x0000001811027210 */ /* 0x000fc80007f5e0ff */
[----:B------:R-:W-:Y:S01]  /*2250*/  LEA.HI.X.SX32 R3, R14, R25, 0x1, P2 ;  /* 0x000000190e037211 */ /* 0x000fe200010f0eff */
[----:B-1----:R-:W-:-:S05]  /*2260*/  IMAD R7, R0, 0x36, RZ ;  /* 0x0000003600077824 */ /* 0x002fca00078e02ff */
[----:B0-----:R-:W-:Y:S01]  /*2270*/  IADD3 R4, P0, R7, R24, RZ ;  /* 0x0000001807047210 */ /* 0x001fe20007f1e0ff */
[C---:B------:R-:W-:Y:S02]  /*2280*/  IMAD R17, R0.reuse, 0xd8, RZ ;  /* 0x000000d800117824 */ /* 0x040fe400078e02ff */
[----:B------:R-:W-:-:S03]  /*2290*/  IMAD R14, R0, 0x3e, RZ ;  /* 0x0000003e000e7824 */ /* 0x000fc600078e02ff */
[----:B------:R-:W-:Y:S01]  /*22a0*/  IADD3 R6, P2, R17, R24, RZ ;  /* 0x0000001811067210 */ /* 0x000fe20007f5e0ff */
[C---:B------:R-:W-:Y:S02]  /*22b0*/  IMAD R15, R0.reuse, 0x7c, RZ ;  /* 0x0000007c000f7824 */ /* 0x040fe400078e02ff */
[C---:B------:R-:W-:Y:S01]  /*22c0*/  IMAD R17, R0.reuse, 0xf8, RZ ;  /* 0x000000f800117824 */ /* 0x040fe200078e02ff */
[----:B--2---:R0:W-:Y:S04]  /*22d0*/  STL [R1+0x2b8], R29 ;  /* 0x0002b81d01007387 */ /* 0x0041e80000100800 */
[----:B0-----:R0:W2:Y:S02]  /*22e0*/  LDG.E.U16 R29, [R2.64] ;  /* 0x00000004021d7981 */ /* 0x0010a4000c1e1500 */
[----:B0-----:R-:W-:-:S02]  /*22f0*/  IMAD R2, R0, 0x1b, RZ ;  /* 0x0000001b00027824 */ /* 0x001fc400078e02ff */
[----:B---3--:R-:W-:Y:S03]  /*2300*/  STL [R1+0x2b4], R16 ;  /* 0x0002b41001007387 */ /* 0x008fe60000100800 */
[----:B------:R-:W-:Y:S01]  /*2310*/  LEA.HI.X.SX32 R5, R2, R25, 0x1, P0 ;  /* 0x0000001902057211 */ /* 0x000fe200000f0eff */
[C---:B------:R-:W-:Y:S01]  /*2320*/  IMAD R3, R0.reuse, 0x6c, RZ ;  /* 0x0000006c00037824 */ /* 0x040fe200078e02ff */
[----:B-----5:R0:W-:Y:S04]  /*2330*/  STL [R1+0x2bc], R26 ;  /* 0x0002bc1a01007387 */ /* 0x0201e80000100800 */
[-C--:B------:R-:W-:Y:S01]  /*2340*/  IADD3 R8, P1, R3, R24.reuse, RZ ;  /* 0x0000001803087210 */ /* 0x080fe20007f3e0ff */
[----:B0-----:R0:W3:Y:S01]  /*2350*/  LDG.E.U16 R26, [R4.64] ;  /* 0x00000004041a7981 */ /* 0x0010e2000c1e1500 */
[----:B------:R-:W-:Y:S01]  /*2360*/  IMAD R16, R0, 0x1f, RZ ;  /* 0x0000001f00107824 */ /* 0x000fe200078e02ff */
[----:B------:R-:W-:-:S02]  /*2370*/  IADD3 R2, P0, R14, R24, RZ ;  /* 0x000000180e027210 */ /* 0x000fc40007f1e0ff */
[-C--:B------:R-:W-:Y:S02]  /*2380*/  LEA.HI.X.SX32 R9, R7, R25.reuse, 0x1, P1 ;  /* 0x0000001907097211 */ /* 0x080fe400008f0eff */
[-C--:B------:R-:W-:Y:S01]  /*2390*/  LEA.HI.X.SX32 R7, R3, R25.reuse, 0x1, P2 ;  /* 0x0000001903077211 */ /* 0x080fe200010f0eff */
[----:B----4-:R1:W-:Y:S01]  /*23a0*/  STL [R1+0x2ac], R22 ;  /* 0x0002ac1601007387 */ /* 0x0103e20000100800 */
[----:B------:R-:W-:-:S03]  /*23b0*/  LEA.HI.X.SX32 R3, R16, R25, 0x1, P0 ;  /* 0x0000001910037211 */ /* 0x000fc600000f0eff */
[----:B------:R4:W5:Y:S01]  /*23c0*/  LDG.E.U16 R16, [R8.64] ;  /* 0x0000000408107981 */ /* 0x000962000c1e1500 */
[----:B0-----:R-:W-:-:S03]  /*23d0*/  IADD3 R4, P1, R15, R24, RZ ;  /* 0x000000180f047210 */ /* 0x001fc60007f3e0ff */
[----:B-1----:R0:W5:Y:S01]  /*23e0*/  LDG.E.U16 R22, [R6.64] ;  /* 0x0000000406167981 */ /* 0x002162000c1e1500 */
[-C--:B------:R-:W-:Y:S02]  /*23f0*/  LEA.HI.X.SX32 R5, R14, R25.reuse, 0x1, P1 ;  /* 0x000000190e057211 */ /* 0x080fe400008f0eff */
[-C--:B----4-:R-:W-:Y:S01]  /*2400*/  IADD3 R8, P1, R17, R24.reuse, RZ ;  /* 0x0000001811087210 */ /* 0x090fe20007f3e0ff */
[----:B------:R1:W-:Y:S03]  /*2410*/  STL [R1+0x308], R20 ;  /* 0x0003081401007387 */ /* 0x0003e60000100800 */
[-C--:B------:R-:W-:Y:S02]  /*2420*/  LEA.HI.X.SX32 R9, R15, R25.reuse, 0x1, P1 ;  /* 0x000000190f097211 */ /* 0x080fe400008f0eff */
[----:B0-----:R-:W-:Y:S01]  /*2430*/  LEA R6, P0, R0, R24, 0x2 ;  /* 0x0000001800067211 */ /* 0x001fe200078010ff */
[----:B------:R0:W-:Y:S03]  /*2440*/  STL [R1+0x2b0], R19 ;  /* 0x0002b01301007387 */ /* 0x0001e60000100800 */
[----:B------:R-:W-:Y:S01]  /*2450*/  LEA.HI.X.SX32 R7, R18, R25, 0x1, P0 ;  /* 0x0000001912077211 */ /* 0x000fe200000f0eff */
[----:B-1----:R1:W4:Y:S04]  /*2460*/  LDG.E.U16 R20, [R2.64] ;  /* 0x0000000402147981 */ /* 0x002328000c1e1500 */
[----:B------:R1:W4:Y:S04]  /*2470*/  LDG.E.U16 R18, [R8.64] ;  /* 0x0000000408127981 */ /* 0x000328000c1e1500 */
[----:B0-----:R0:W4:Y:S01]  /*2480*/  LDG.E.U16 R19, [R4.64] ;  /* 0x0000000404137981 */ /* 0x001122000c1e1500 */
[----:B-1----:R-:W-:-:S02]  /*2490*/  IMAD R2, R0, 0x104, RZ ;  /* 0x0000010400027824 */ /* 0x002fc400078e02ff */
[C---:B------:R-:W-:Y:S02]  /*24a0*/  IMAD R3, R0.reuse, 0x114, RZ ;  /* 0x0000011400037824 */ /* 0x040fe400078e02ff */
[----:B------:R-:W-:Y:S01]  /*24b0*/  IMAD R14, R0, 0x8a, RZ ;  /* 0x0000008a000e7824 */ /* 0x000fe200078e02ff */
[-C--:B0-----:R-:W-:Y:S02]  /*24c0*/  IADD3 R4, P2, R2, R24.reuse, RZ ;  /* 0x0000001802047210 */ /* 0x081fe40007f5e0ff */
[----:B------:R-:W-:Y:S02]  /*24d0*/  IADD3 R2, P1, R3, R24, RZ ;  /* 0x0000001803027210 */ /* 0x000fe40007f3e0ff */
[-C--:B------:R-:W-:Y:S02]  /*24e0*/  LEA.HI.X.SX32 R5, R21, R25.reuse, 0x1, P2 ;  /* 0x0000001915057211 */ /* 0x080fe400010f0eff */
[----:B------:R-:W-:Y:S01]  /*24f0*/  LEA.HI.X.SX32 R3, R14, R25, 0x1, P1 ;  /* 0x000000190e037211 */ /* 0x000fe200008f0eff */
[----:B------:R-:W-:-:S04]  /*2500*/  IMAD R8, R0, 0x134, RZ ;  /* 0x0000013400087824 */ /* 0x000fc800078e02ff */
[----:B------:R0:W4:Y:S01]  /*2510*/  LDG.E.U16 R21, [R2.64] ;  /* 0x0000000402157981 */ /* 0x000122000c1e1500 */
[----:B------:R-:W-:Y:S01]  /*2520*/  IADD3 R8, P2, R8, R24, RZ ;  /* 0x0000001808087210 */ /* 0x000fe20007f5e0ff */
[C---:B------:R-:W-:Y:S02]  /*2530*/  IMAD R15, R0.reuse, 0x4d, RZ ;  /* 0x0000004d000f7824 */ /* 0x040fe400078e02ff */
[----:B--2---:R1:W-:Y:S04]  /*2540*/  STL [R1+0x2a8], R29 ;  /* 0x0002a81d01007387 */ /* 0x0043e80000100800 */
[----:B-1----:R1:W2:Y:S04]  /*2550*/  LDG.E.U16 R29, [R6.64] ;  /* 0x00000004061d7981 */ /* 0x0022a8000c1e1500 */
[----:B---3--:R3:W-:Y:S04]  /*2560*/  STL [R1+0x2a4], R26 ;  /* 0x0002a41a01007387 */ /* 0x0087e80000100800 */
[----:B---3--:R3:W2:Y:S02]  /*2570*/  LDG.E.U16 R26, [R4.64] ;  /* 0x00000004041a7981 */ /* 0x0086a4000c1e1500 */
[----:B---3--:R-:W-:-:S02]  /*2580*/  IMAD R4, R0, 0x124, RZ ;  /* 0x0000012400047824 */ /* 0x008fc400078e02ff */
[----:B------:R-:W-:-:S03]  /*2590*/  IMAD R5, R0, 0x9a, RZ ;  /* 0x0000009a00057824 */ /* 0x000fc600078e02ff */
[----:B0-----:R-:W-:Y:S02]  /*25a0*/  IADD3 R2, P0, R4, R24, RZ ;  /* 0x0000001804027210 */ /* 0x001fe40007f1e0ff */
[-C--:B------:R-:W-:Y:S02]  /*25b0*/  LEA.HI.X.SX32 R9, R5, R25.reuse, 0x1, P2 ;  /* 0x0000001905097211 */ /* 0x080fe400010f0eff */
[----:B------:R-:W-:Y:S01]  /*25c0*/  LEA.HI.X.SX32 R3, R23, R25, 0x1, P0 ;  /* 0x0000001917037211 */ /* 0x000fe200000f0eff */
[----:B-----5:R0:W-:Y:S01]  /*25d0*/  STL [R1+0x2a0], R16 ;  /* 0x0002a01001007387 */ /* 0x0201e20000100800 */
[----:B-1----:R-:W-:-:S03]  /*25e0*/  IMAD R7, R0, 0x144, RZ ;  /* 0x0000014400077824 */ /* 0x002fc600078e02ff */
[----:B------:R1:W-:Y:S04]  /*25f0*/  STL [R1+0x298], R22 ;  /* 0x0002981601007387 */ /* 0x0003e80000100800 */
[----:B------:R3:W5:Y:S01]  /*2600*/  LDG.E.U16 R17, [R8.64] ;  /* 0x0000000408117981 */ /* 0x000762000c1e1500 */
[-C--:B------:R-:W-:Y:S01]  /*2610*/  IADD3 R6, P0, R14, R24.reuse, RZ ;  /* 0x000000180e067210 */ /* 0x080fe20007f1e0ff */
[----:B0-----:R-:W-:Y:S02]  /*2620*/  IMAD R16, R0, 0x45, RZ ;  /* 0x0000004500107824 */ /* 0x001fe400078e02ff */
[----:B-1----:R0:W5:Y:S01]  /*2630*/  LDG.E.U16 R22, [R2.64] ;  /* 0x0000000402167981 */ /* 0x002162000c1e1500 */
[----:B------:R-:W-:-:S04]  /*2640*/  IADD3 R4, P1, R5, R24, RZ ;  /* 0x0000001805047210 */ /* 0x000fc80007f3e0ff */
[-C--:B------:R-:W-:Y:S02]  /*2650*/  LEA.HI.X.SX32 R5, R15, R25.reuse, 0x1, P1 ;  /* 0x000000190f057211 */ /* 0x080fe400008f0eff */
[----:B0-----:R-:W-:Y:S02]  /*2660*/  IADD3 R2, P2, R7, R24, RZ ;  /* 0x0000001807027210 */ /* 0x001fe40007f5e0ff */
[-C--:B------:R-:W-:Y:S02]  /*2670*/  LEA.HI.X.SX32 R7, R16, R25.reuse, 0x1, P0 ;  /* 0x0000001910077211 */ /* 0x080fe400000f0eff */
[----:B------:R-:W-:Y:S01]  /*2680*/  LEA.HI.X.SX32 R3, R27, R25, 0x1, P2 ;  /* 0x000000191b037211 */ /* 0x000fe200010f0eff */
[----:B----4-:R0:W-:Y:S04]  /*2690*/  STL [R1+0x2ec], R20 ;  /* 0x0002ec1401007387 */ /* 0x0101e80000100800 */
[----:B------:R1:W-:Y:S04]  /*26a0*/  STL [R1+0x29c], R19 ;  /* 0x00029c1301007387 */ /* 0x0003e80000100800 */
[----:B------:R4:W-:Y:S04]  /*26b0*/  STL [R1+0x290], R18 ;  /* 0x0002901201007387 */ /* 0x0009e80000100800 */
[----:B0-----:R0:W5:Y:S04]  /*26c0*/  LDG.E.U16 R20, [R6.64] ;  /* 0x0000000406147981 */ /* 0x001168000c1e1500 */
[----:B-1----:R1:W5:Y:S04]  /*26d0*/  LDG.E.U16 R19, [R4.64] ;  /* 0x0000000404137981 */ /* 0x002368000c1e1500 */
[----:B----4-:R4:W5:Y:S01]  /*26e0*/  LDG.E.U16 R18, [R2.64] ;  /* 0x0000000402127981 */ /* 0x010962000c1e1500 */
[----:B0-----:R-:W-:-:S02]  /*26f0*/  IMAD R6, R0, 0x154, RZ ;  /* 0x0000015400067824 */ /* 0x001fc400078e02ff */
[C---:B-1----:R-:W-:Y:S02]  /*2700*/  IMAD R5, R0.reuse, 0xaa, RZ ;  /* 0x000000aa00057824 */ /* 0x042fe400078e02ff */
[----:B------:R-:W-:Y:S01]  /*2710*/  IMAD R4, R0, 0x164, RZ ;  /* 0x0000016400047824 */ /* 0x000fe200078e02ff */
[-C--:B------:R-:W-:Y:S01]  /*2720*/  IADD3 R6, P1, R6, R24.reuse, RZ ;  /* 0x0000001806067210 */ /* 0x080fe20007f3e0ff */
[C---:B----4-:R-:W-:Y:S01]  /*2730*/  IMAD R2, R0.reuse, 0x55, RZ ;  /* 0x0000005500027824 */ /* 0x050fe200078e02ff */
[CC--:B---3--:R-:W-:Y:S01]  /*2740*/  IADD3 R8, P0, R5.reuse, R24.reuse, RZ ;  /* 0x0000001805087210 */ /* 0x0c8fe20007f1e0ff */
[----:B------:R-:W-:Y:S01]  /*2750*/  IMAD R14, R0, 0xba, RZ ;  /* 0x000000ba000e7824 */ /* 0x000fe200078e02ff */
[----:B------:R-:W-:Y:S01]  /*2760*/  IADD3 R4, P2, R4, R24, RZ ;  /* 0x0000001804047210 */ /* 0x000fe20007f5e0ff */
[----:B------:R-:W-:Y:S01]  /*2770*/  IMAD R3, R0, 0x5d, RZ ;  /* 0x0000005d00037824 */ /* 0x000fe200078e02ff */
[-C--:B------:R-:W-:Y:S02]  /*2780*/  LEA.HI.X.SX32 R7, R5, R25.reuse, 0x1, P1 ;  /* 0x0000001905077211 */ /* 0x080fe400008f0eff */
[----:B------:R-:W-:-:S02]  /*2790*/  LEA.HI.X.SX32 R9, R2, R25, 0x1, P0 ;  /* 0x0000001902097211 */ /* 0x000fc400000f0eff */
[----:B------:R-:W-:Y:S01]  /*27a0*/  LEA.HI.X.SX32 R5, R28, R25, 0x1, P2 ;  /* 0x000000191c057211 */ /* 0x000fe200010f0eff */
[----:B------:R0:W3:Y:S01]  /*27b0*/  LDG.E.U16 R23, [R6.64] ;  /* 0x0000000406177981 */ /* 0x0000e2000c1e1500 */
[----:B------:R-:W-:-:S04]  /*27c0*/  IADD3 R2, P0, R14, R24, RZ ;  /* 0x000000180e027210 */ /* 0x000fc80007f1e0ff */
[----:B------:R-:W-:-:S05]  /*27d0*/  LEA.HI.X.SX32 R3, R3, R25, 0x1, P0 ;  /* 0x0000001903037211 */ /* 0x000fca00000f0eff */
[----:B------:R1:W4:Y:S01]  /*27e0*/  LDG.E.U16 R16, [R2.64] ;  /* 0x0000000402107981 */ /* 0x000322000c1e1500 */
[C---:B0-----:R-:W-:Y:S02]  /*27f0*/  IMAD R7, R0.reuse, 0x1a4, RZ ;  /* 0x000001a400077824 */ /* 0x041fe400078e02ff */
[C---:B------:R-:W-:Y:S01]  /*2800*/  IMAD R15, R0.reuse, 0x65, RZ ;  /* 0x00000065000f7824 */ /* 0x040fe200078e02ff */
[----:B--2---:R-:W-:Y:S04]  /*2810*/  STL [R1+0x294], R29 ;  /* 0x0002941d01007387 */ /* 0x004fe80000100800 */
[----:B------:R0:W-:Y:S04]  /*2820*/  STL [R1+0x28c], R26 ;  /* 0x00028c1a01007387 */ /* 0x0001e80000100800 */
[----:B------:R2:W-:Y:S04]  /*2830*/  STL [R1+0x288], R21 ;  /* 0x0002881501007387 */ /* 0x0005e80000100800 */
[----:B0-----:R0:W3:Y:S04]  /*2840*/  LDG.E.U16 R26, [R8.64] ;  /* 0x00000004081a7981 */ /* 0x0010e8000c1e1500 */
[----:B--2---:R2:W4:Y:S01]  /*2850*/  LDG.E.U16 R21, [R4.64] ;  /* 0x0000000404157981 */ /* 0x004522000c1e1500 */
[----:B0-----:R-:W-:-:S02]  /*2860*/  IMAD R8, R0, 0x184, RZ ;  /* 0x0000018400087824 */ /* 0x001fc400078e02ff */
[----:B--2---:R-:W-:-:S03]  /*2870*/  IMAD R4, R0, 0x174, RZ ;  /* 0x0000017400047824 */ /* 0x004fc600078e02ff */
[-C--:B------:R-:W-:Y:S01]  /*2880*/  IADD3 R8, P1, R8, R24.reuse, RZ ;  /* 0x0000001808087210 */ /* 0x080fe20007f3e0ff */
[----:B------:R-:W-:Y:S01]  /*2890*/  IMAD R5, R0, 0xca, RZ ;  /* 0x000000ca00057824 */ /* 0x000fe200078e02ff */
[-C--:B-1----:R-:W-:Y:S01]  /*28a0*/  IADD3 R2, P0, R4, R24.reuse, RZ ;  /* 0x0000001804027210 */ /* 0x082fe20007f1e0ff */
[----:B------:R-:W-:Y:S01]  /*28b0*/  IMAD R4, R0, 0x194, RZ ;  /* 0x0000019400047824 */ /* 0x000fe200078e02ff */
[----:B-----5:R0:W-:Y:S02]  /*28c0*/  STL [R1+0x284], R22 ;  /* 0x0002841601007387 */ /* 0x0201e40000100800 */
[----:B------:R-:W-:Y:S02]  /*28d0*/  LEA.HI.X.SX32 R3, R14, R25, 0x1, P0 ;  /* 0x000000190e037211 */ /* 0x000fe400000f0eff */
[----:B------:R1:W-:Y:S01]  /*28e0*/  STL [R1+0x278], R17 ;  /* 0x0002781101007387 */ /* 0x0003e20000100800 */
[-C--:B------:R-:W-:Y:S02]  /*28f0*/  IADD3 R6, P0, R5, R24.reuse, RZ ;  /* 0x0000001805067210 */ /* 0x080fe40007f1e0ff */
[----:B------:R-:W-:Y:S01]  /*2900*/  IADD3 R4, P2, R4, R24, RZ ;  /* 0x0000001804047210 */ /* 0x000fe20007f5e0ff */
[----:B0-----:R0:W2:Y:S01]  /*2910*/  LDG.E.U16 R22, [R2.64] ;  /* 0x0000000402167981 */ /* 0x0010a2000c1e1500 */
[----:B-1----:R-:W-:-:S05]  /*2920*/  IMAD R17, R0, 0xc2, RZ ;  /* 0x000000c200117824 */ /* 0x002fca00078e02ff */
[-C--:B------:R-:W-:Y:S01]  /*2930*/  LEA.HI.X.SX32 R9, R17, R25.reuse, 0x1, P1 ;  /* 0x0000001911097211 */ /* 0x080fe200008f0eff */
[C---:B------:R-:W-:Y:S01]  /*2940*/  IMAD R17, R0.reuse, 0xd2, RZ ;  /* 0x000000d200117824 */ /* 0x040fe200078e02ff */
[----:B0-----:R-:W-:Y:S02]  /*2950*/  IADD3 R2, P1, R7, R24, RZ ;  /* 0x0000001807027210 */ /* 0x001fe40007f3e0ff */
[-C--:B------:R-:W-:Y:S02]  /*2960*/  LEA.HI.X.SX32 R7, R15, R25.reuse, 0x1, P0 ;  /* 0x000000190f077211 */ /* 0x080fe400000f0eff */
[-C--:B------:R-:W-:Y:S02]  /*2970*/  LEA.HI.X.SX32 R5, R5, R25.reuse, 0x1, P2 ;  /* 0x0000001905057211 */ /* 0x080fe400010f0eff */
[----:B------:R-:W-:Y:S01]  /*2980*/  LEA.HI.X.SX32 R3, R17, R25, 0x1, P1 ;  /* 0x0000001911037211 */ /* 0x000fe200008f0eff */
[----:B------:R0:W-:Y:S04]  /*2990*/  STL [R1+0x280], R20 ;  /* 0x0002801401007387 */ /* 0x0001e80000100800 */
[----:B------:R1:W-:Y:S04]  /*29a0*/  STL [R1+0x27c], R19 ;  /* 0x00027c1301007387 */ /* 0x0003e80000100800 */
[----:B------:R5:W-:Y:S04]  /*29b0*/  STL [R1+0x274], R18 ;  /* 0x0002741201007387 */ /* 0x000be80000100800 */
[----:B0-----:R0:W2:Y:S04]  /*29c0*/  LDG.E.U16 R20, [R8.64] ;  /* 0x0000000408147981 */ /* 0x0010a8000c1e1500 */
[----:B-1----:R1:W2:Y:S04]  /*29d0*/  LDG.E.U16 R19, [R6.64] ;  /* 0x0000000406137981 */ /* 0x0022a8000c1e1500 */
[----:B-----5:R5:W2:Y:S04]  /*29e0*/  LDG.E.U16 R18, [R4.64] ;  /* 0x0000000404127981 */ /* 0x020aa8000c1e1500 */
[----:B------:R0:W2:Y:S01]  /*29f0*/  LDG.E.U16 R15, [R2.64] ;  /* 0x00000004020f7981 */ /* 0x0000a2000c1e1500 */
[----:B-1----:R-:W-:-:S02]  /*2a00*/  IMAD R6, R0, 0x1b4, RZ ;  /* 0x000001b400067824 */ /* 0x002fc400078e02ff */
[C---:B-----5:R-:W-:Y:S02]  /*2a10*/  IMAD R5, R0.reuse, 0xda, RZ ;  /* 0x000000da00057824 */ /* 0x060fe400078e02ff */
[----:B------:R-:W-:Y:S01]  /*2a20*/  IMAD R4, R0, 0x1c4, RZ ;  /* 0x000001c400047824 */ /* 0x000fe200078e02ff */
[-C--:B------:R-:W-:Y:S01]  /*2a30*/  IADD3 R6, P1, R6, R24.reuse, RZ ;  /* 0x0000001806067210 */ /* 0x080fe20007f3e0ff */
[C---:B0-----:R-:W-:Y:S01]  /*2a40*/  IMAD R2, R0.reuse, 0x6d, RZ ;  /* 0x0000006d00027824 */ /* 0x041fe200078e02ff */
[CC--:B------:R-:W-:Y:S01]  /*2a50*/  IADD3 R8, P0, R5.reuse, R24.reuse, RZ ;  /* 0x0000001805087210 */ /* 0x0c0fe20007f1e0ff */
[----:B------:R-:W-:Y:S01]  /*2a60*/  IMAD R17, R0, 0xe2, RZ ;  /* 0x000000e200117824 */ /* 0x000fe200078e02ff */
[----:B------:R-:W-:Y:S01]  /*2a70*/  IADD3 R4, P2, R4, R24, RZ ;  /* 0x0000001804047210 */ /* 0x000fe20007f5e0ff */
[C---:B------:R-:W-:Y:S01]  /*2a80*/  IMAD R14, R0.reuse, 0xea, RZ ;  /* 0x000000ea000e7824 */ /* 0x040fe200078e02ff */
[-C--:B------:R-:W-:Y:S01]  /*2a90*/  LEA.HI.X.SX32 R7, R5, R25.reuse, 0x1, P1 ;  /* 0x0000001905077211 */ /* 0x080fe200008f0eff */
[----:B------:R-:W-:Y:S01]  /*2aa0*/  IMAD R3, R0, 0x75, RZ ;  /* 0x0000007500037824 */ /* 0x000fe200078e02ff */
[----:B------:R-:W-:-:S02]  /*2ab0*/  LEA.HI.X.SX32 R9, R2, R25, 0x1, P0 ;  /* 0x0000001902097211 */ /* 0x000fc400000f0eff */
[----:B------:R-:W-:Y:S01]  /*2ac0*/  LEA.HI.X.SX32 R5, R17, R25, 0x1, P2 ;  /* 0x0000001911057211 */ /* 0x000fe200010f0eff */
[----:B------:R0:W5:Y:S01]  /*2ad0*/  LDG.E.U16 R27, [R6.64] ;  /* 0x00000004061b7981 */ /* 0x000162000c1e1500 */
[----:B------:R-:W-:-:S03]  /*2ae0*/  IADD3 R2, P0, R14, R24, RZ ;  /* 0x000000180e027210 */ /* 0x000fc60007f1e0ff */
[----:B------:R1:W5:Y:S01]  /*2af0*/  LDG.E.U16 R28, [R8.64] ;  /* 0x00000004081c7981 */ /* 0x000362000c1e1500 */
[----:B------:R-:W-:Y:S01]  /*2b00*/  LEA.HI.X.SX32 R3, R3, R25, 0x1, P0 ;  /* 0x0000001903037211 */ /* 0x000fe200000f0eff */
[C---:B------:R-:W-:Y:S02]  /*2b10*/  IMAD R17, R0.reuse, 0xf2, RZ ;  /* 0x000000f200117824 */ /* 0x040fe400078e02ff */
[----:B-1----:R-:W-:-:S05]  /*2b20*/  IMAD R8, R0, 0x1e4, RZ ;  /* 0x000001e400087824 */ /* 0x002fca00078e02ff */
[----:B------:R-:W-:-:S04]  /*2b30*/  IADD3 R8, P2, R8, R24, RZ ;  /* 0x0000001808087210 */ /* 0x000fc80007f5e0ff */
[----:B------:R-:W-:Y:S01]  /*2b40*/  LEA.HI.X.SX32 R9, R17, R25, 0x1, P2 ;  /* 0x0000001911097211 */ /* 0x000fe200010f0eff */
[C---:B0-----:R-:W-:Y:S02]  /*2b50*/  IMAD R7, R0.reuse, 0x7d, RZ ;  /* 0x0000007d00077824 */ /* 0x041fe400078e02ff */
[C---:B------:R-:W-:Y:S01]  /*2b60*/  IMAD R17, R0.reuse, 0x42, RZ ;  /* 0x0000004200117824 */ /* 0x040fe200078e02ff */
[----:B---3--:R-:W-:Y:S04]  /*2b70*/  STL [R1+0x270], R26 ;  /* 0x0002701a01007387 */ /* 0x008fe80000100800 */
[----:B------:R-:W-:Y:S04]  /*2b80*/  STL [R1+0x268], R23 ;  /* 0x0002681701007387 */ /* 0x000fe80000100800 */
[----:B----4-:R0:W-:Y:S04]  /*2b90*/  STL [R1+0x264], R21 ;  /* 0x0002641501007387 */ /* 0x0101e80000100800 */
[----:B------:R1:W-:Y:S04]  /*2ba0*/  STL [R1+0x26c], R16 ;  /* 0x00026c1001007387 */ /* 0x0003e80000100800 */
[----:B0-----:R0:W3:Y:S04]  /*2bb0*/  LDG.E.U16 R21, [R4.64] ;  /* 0x0000000404157981 */ /* 0x0010e8000c1e1500 */
[----:B-1----:R1:W4:Y:S01]  /*2bc0*/  LDG.E.U16 R16, [R2.64] ;  /* 0x0000000402107981 */ /* 0x002322000c1e1500 */
[----:B0-----:R-:W-:-:S05]  /*2bd0*/  IMAD R4, R0, 0x1d4, RZ ;  /* 0x000001d400047824 */ /* 0x001fca00078e02ff */
[-C--:B-1----:R-:W-:Y:S01]  /*2be0*/  IADD3 R2, P0, R4, R24.reuse, RZ ;  /* 0x0000001804027210 */ /* 0x082fe20007f1e0ff */
[----:B--2---:R0:W-:Y:S03]  /*2bf0*/  STL [R1+0x260], R22 ;  /* 0x0002601601007387 */ /* 0x0041e60000100800 */
[----:B------:R-:W-:Y:S01]  /*2c00*/  LEA.HI.X.SX32 R3, R14, R25, 0x1, P0 ;  /* 0x000000190e037211 */ /* 0x000fe200000f0eff */
[C---:B------:R-:W-:Y:S02]  /*2c10*/  IMAD R5, R0.reuse, 0xfa, RZ ;  /* 0x000000fa00057824 */ /* 0x040fe400078e02ff */
[----:B------:R-:W-:Y:S01]  /*2c20*/  IMAD R4, R0, 0x1f4, RZ ;  /* 0x000001f400047824 */ /* 0x000fe200078e02ff */
[----:B0-----:R0:W2:Y:S02]  /*2c30*/  LDG.E.U16 R22, [R8.64] ;  /* 0x0000000408167981 */ /* 0x0010a4000c1e1500 */
[----:B------:R-:W-:-:S02]  /*2c40*/  IADD3 R6, P1, R5, R24, RZ ;  /* 0x0000001805067210 */ /* 0x000fc40007f3e0ff */
[----:B------:R-:W-:Y:S02]  /*2c50*/  IADD3 R4, P3, R4, R24, RZ ;  /* 0x0000001804047210 */ /* 0x000fe40007f7e0ff */
[-C--:B------:R-:W-:Y:S02]  /*2c60*/  LEA.HI.X.SX32 R7, R7, R25.reuse, 0x1, P1 ;  /* 0x0000001907077211 */ /* 0x080fe400008f0eff */
[----:B------:R-:W-:-:S03]  /*2c70*/  LEA.HI.X.SX32 R5, R5, R25, 0x1, P3 ;  /* 0x0000001905057211 */ /* 0x000fc600018f0eff */
[----:B------:R1:W2:Y:S04]  /*2c80*/  LDG.E.U16 R23, [R6.64] ;  /* 0x0000000406177981 */ /* 0x0002a8000c1e1500 */
[----:B------:R0:W2:Y:S04]  /*2c90*/  LDG.E.U16 R26, [R4.64] ;  /* 0x00000004041a7981 */ /* 0x0000a8000c1e1500 */
[----:B------:R-:W-:Y:S04]  /*2ca0*/  STL [R1+0x258], R20 ;  /* 0x0002581401007387 */ /* 0x000fe80000100800 */
[----:B------:R0:W-:Y:S04]  /*2cb0*/  STL [R1+0x25c], R19 ;  /* 0x00025c1301007387 */ /* 0x0001e80000100800 */
[----:B------:R-:W-:Y:S04]  /*2cc0*/  STL [R1+0x254], R18 ;  /* 0x0002541201007387 */ /* 0x000fe80000100800 */
[----:B------:R1:W-:Y:S01]  /*2cd0*/  STL [R1+0x244], R15 ;  /* 0x0002440f01007387 */ /* 0x0003e20000100800 */
[----:B0-----:R-:W-:-:S03]  /*2ce0*/  IMAD R19, R0, 0x84, RZ ;  /* 0x0000008400137824 */ /* 0x001fc600078e02ff */
[----:B-1----:R0:W2:Y:S02]  /*2cf0*/  LDG.E.U16 R15, [R2.64] ;  /* 0x00000004020f7981 */ /* 0x0020a4000c1e1500 */
[----:B0-----:R-:W-:-:S04]  /*2d00*/  IADD3 R2, P0, R19, R24, RZ ;  /* 0x0000001813027210 */ /* 0x001fc80007f1e0ff */
[----:B------:R-:W-:-:S05]  /*2d10*/  LEA.HI.X.SX32 R3, R17, R25, 0x1, P0 ;  /* 0x0000001911037211 */ /* 0x000fca00000f0eff */
[----:B------:R0:W2:Y:S01]  /*2d20*/  LDG.E.U16 R29, [R2.64] ;  /* 0x00000004021d7981 */ /* 0x0000a2000c1e1500 */
[C---:B------:R-:W-:Y:S02]  /*2d30*/  IMAD R5, R0.reuse, 0x4a, RZ ;  /* 0x0000004a00057824 */ /* 0x040fe400078e02ff */
[----:B------:R-:W-:-:S03]  /*2d40*/  IMAD R18, R0, 0x94, RZ ;  /* 0x0000009400127824 */ /* 0x000fc600078e02ff */
[----:B------:R-:W-:Y:S01]  /*2d50*/  IADD3 R8, P0, R5, R24, RZ ;  /* 0x0000001805087210 */ /* 0x000fe20007f1e0ff */
[C---:B0-----:R-:W-:Y:S02]  /*2d60*/  IMAD R2, R0.reuse, 0x25, RZ ;  /* 0x0000002500027824 */ /* 0x041fe400078e02ff */
[----:B------:R-:W-:-:S03]  /*2d70*/  IMAD R20, R0, 0xa4, RZ ;  /* 0x000000a400147824 */ /* 0x000fc600078e02ff */
[-C--:B------:R-:W-:Y:S01]  /*2d80*/  LEA.HI.X.SX32 R9, R2, R25.reuse, 0x1, P0 ;  /* 0x0000001902097211 */ /* 0x080fe200000f0eff */
[----:B------:R-:W-:Y:S01]  /*2d90*/  IMAD R14, R0, 0x5a, RZ ;  /* 0x0000005a000e7824 */ /* 0x000fe200078e02ff */
[----:B-----5:R0:W-:Y:S01]  /*2da0*/  STL [R1+0x24c], R28 ;  /* 0x00024c1c01007387 */ /* 0x0201e20000100800 */
[-C--:B------:R-:W-:Y:S01]  /*2db0*/  IADD3 R6, P1, R18, R24.reuse, RZ ;  /* 0x0000001812067210 */ /* 0x080fe20007f3e0ff */
[----:B------:R-:W-:Y:S01]  /*2dc0*/  IMAD R17, R0, 0x52, RZ ;  /* 0x0000005200117824 */ /* 0x000fe200078e02ff */
[-C--:B------:R-:W-:Y:S01]  /*2dd0*/  IADD3 R4, P2, R20, R24.reuse, RZ ;  /* 0x0000001814047210 */ /* 0x080fe20007f5e0ff */
[----:B------:R-:W-:Y:S01]  /*2de0*/  IMAD R3, R0, 0x2d, RZ ;  /* 0x0000002d00037824 */ /* 0x000fe200078e02ff */
[----:B------:R-:W-:Y:S01]  /*2df0*/  IADD3 R2, P0, R14, R24, RZ ;  /* 0x000000180e027210 */ /* 0x000fe20007f1e0ff */
[----:B------:R1:W-:Y:S01]  /*2e00*/  STL [R1+0x23c], R27 ;  /* 0x00023c1b01007387 */ /* 0x0003e20000100800 */
[----:B------:R-:W-:-:S03]  /*2e10*/  LEA.HI.X.SX32 R7, R5, R25, 0x1, P1 ;  /* 0x0000001905077211 */ /* 0x000fc600008f0eff */
[----:B0-----:R0:W5:Y:S01]  /*2e20*/  LDG.E.U16 R28, [R8.64] ;  /* 0x00000004081c7981 */ /* 0x001162000c1e1500 */
[-C--:B------:R-:W-:Y:S02]  /*2e30*/  LEA.HI.X.SX32 R5, R17, R25.reuse, 0x1, P2 ;  /* 0x0000001911057211 */ /* 0x080fe400010f0eff */
[----:B------:R-:W-:-:S03]  /*2e40*/  LEA.HI.X.SX32 R3, R3, R25, 0x1, P0 ;  /* 0x0000001903037211 */ /* 0x000fc600000f0eff */
[----:B-1----:R1:W5:Y:S01]  /*2e50*/  LDG.E.U16 R27, [R4.64] ;  /* 0x00000004041b7981 */ /* 0x002362000c1e1500 */
[----:B------:R-:W-:-:S03]  /*2e60*/  IMAD R17, R0, 0x62, RZ ;  /* 0x0000006200117824 */ /* 0x000fc600078e02ff */
[----:B---3--:R3:W-:Y:S04]  /*2e70*/  STL [R1+0x22c], R21 ;  /* 0x00022c1501007387 */ /* 0x0087e80000100800 */
[----:B----4-:R4:W-:Y:S01]  /*2e80*/  STL [R1+0x248], R16 ;  /* 0x0002481001007387 */ /* 0x0109e20000100800 */
[----:B---3--:R-:W-:-:S03]  /*2e90*/  IMAD R21, R0, 0xb4, RZ ;  /* 0x000000b400157824 */ /* 0x008fc600078e02ff */
[----:B----4-:R3:W4:Y:S04]  /*2ea0*/  LDG.E.U16 R16, [R6.64] ;  /* 0x0000000406107981 */ /* 0x010728000c1e1500 */
[----:B--2---:R2:W-:Y:S04]  /*2eb0*/  STL [R1+0x1c0], R15 ;  /* 0x0001c00f01007387 */ /* 0x0045e80000100800 */
[----:B------:R0:W-:Y:S04]  /*2ec0*/  STL [R1+0x1a8], R22 ;  /* 0x0001a81601007387 */ /* 0x0001e80000100800 */
[----:B--2---:R2:W4:Y:S01]  /*2ed0*/  LDG.E.U16 R15, [R2.64] ;  /* 0x00000004020f7981 */ /* 0x004522000c1e1500 */
[----:B0-----:R-:W-:-:S05]  /*2ee0*/  IMAD R22, R0, 0xc4, RZ ;  /* 0x000000c400167824 */ /* 0x001fca00078e02ff */
[-C--:B------:R-:W-:Y:S02]  /*2ef0*/  IADD3 R8, P1, R22, R24.reuse, RZ ;  /* 0x0000001816087210 */ /* 0x080fe40007f3e0ff */
[----:B--2---:R-:W-:Y:S02]  /*2f00*/  IADD3 R2, P0, R21, R24, RZ ;  /* 0x0000001815027210 */ /* 0x004fe40007f1e0ff */
[-C--:B------:R-:W-:Y:S02]  /*2f10*/  LEA.HI.X.SX32 R9, R17, R25.reuse, 0x1, P1 ;  /* 0x0000001911097211 */ /* 0x080fe400008f0eff */
[----:B------:R-:W-:Y:S01]  /*2f20*/  LEA.HI.X.SX32 R3, R14, R25, 0x1, P0 ;  /* 0x000000190e037211 */ /* 0x000fe200000f0eff */
[----:B------:R-:W-:Y:S04]  /*2f30*/  STL [R1+0x234], R23 ;  /* 0x0002341701007387 */ /* 0x000fe80000100800 */
[----:B------:R-:W-:Y:S04]  /*2f40*/  STL [R1+0xdc], R26 ;  /* 0x0000dc1a01007387 */ /* 0x000fe80000100800 */
[----:B------:R0:W-:Y:S04]  /*2f50*/  STL [R1+0x238], R29 ;  /* 0x0002381d01007387 */ /* 0x0001e80000100800 */
[----:B------:R2:W4:Y:S04]  /*2f60*/  LDG.E.U16 R14, [R2.64] ;  /* 0x00000004020e7981 */ /* 0x000528000c1e1500 */
[----:B0-----:R0:W4:Y:S01]  /*2f70*/  LDG.E.U16 R29, [R8.64] ;  /* 0x00000004081d7981 */ /* 0x001122000c1e1500 */
[----:B-1----:R-:W-:-:S02]  /*2f80*/  IMAD R5, R0, 0x6a, RZ ;  /* 0x0000006a00057824 */ /* 0x002fc400078e02ff */
[C---:B------:R-:W-:Y:S02]  /*2f90*/  IMAD R23, R0.reuse, 0xd4, RZ ;  /* 0x000000d400177824 */ /* 0x040fe400078e02ff */
[C---:B---3--:R-:W-:Y:S01]  /*2fa0*/  IMAD R7, R0.reuse, 0x35, RZ ;  /* 0x0000003500077824 */ /* 0x048fe200078e02ff */
[-C--:B------:R-:W-:Y:S01]  /*2fb0*/  IADD3 R6, P0, R5, R24.reuse, RZ ;  /* 0x0000001805067210 */ /* 0x080fe20007f1e0ff */
[C---:B------:R-:W-:Y:S01]  /*2fc0*/  IMAD R26, R0.reuse, 0xe4, RZ ;  /* 0x000000e4001a7824 */ /* 0x040fe200078e02ff */
[-C--:B------:R-:W-:Y:S01]  /*2fd0*/  IADD3 R4, P2, R23, R24.reuse, RZ ;  /* 0x0000001817047210 */ /* 0x080fe20007f5e0ff */
[----:B------:R-:W-:Y:S01]  /*2fe0*/  IMAD R17, R0, 0x72, RZ ;  /* 0x0000007200117824 */ /* 0x000fe200078e02ff */
[-C--:B------:R-:W-:Y:S02]  /*2ff0*/  LEA.HI.X.SX32 R7, R7, R25.reuse, 0x1, P0 ;  /* 0x0000001907077211 */ /* 0x080fe400000f0eff */
[----:B--2---:R-:W-:Y:S02]  /*3000*/  IADD3 R2, P1, R26, R24, RZ ;  /* 0x000000181a027210 */ /* 0x004fe40007f3e0ff */
[-C--:B------:R-:W-:Y:S01]  /*3010*/  LEA.HI.X.SX32 R5, R5, R25.reuse, 0x1, P2 ;  /* 0x0000001905057211 */ /* 0x080fe200010f0eff */
[----:B-----5:R1:W-:Y:S01]  /*3020*/  STL [R1+0x228], R28 ;  /* 0x0002281c01007387 */ /* 0x0203e20000100800 */
[----:B------:R-:W-:-:S03]  /*3030*/  LEA.HI.X.SX32 R3, R17, R25, 0x1, P1 ;  /* 0x0000001911037211 */ /* 0x000fc600008f0eff */
[----:B------:R2:W2:Y:S04]  /*3040*/  LDG.E.U16 R17, [R4.64] ;  /* 0x0000000404117981 */ /* 0x0004a8000c1e1500 */
[----:B-1----:R1:W5:Y:S01]  /*3050*/  LDG.E.U16 R28, [R6.64] ;  /* 0x00000004061c7981 */ /* 0x002362000c1e1500 */
[C---:B--2---:R-:W-:Y:S02]  /*3060*/  IMAD R5, R0.reuse, 0x3d, RZ ;  /* 0x0000003d00057824 */ /* 0x044fe400078e02ff */
[----:B------:R-:W-:-:S05]  /*3070*/  IMAD R4, R0, 0x106, RZ ;  /* 0x0000010600047824 */ /* 0x000fca00078e02ff */
[----:B------:R-:W-:Y:S01]  /*3080*/  IADD3 R4, P2, R4, R24, RZ ;  /* 0x0000001804047210 */ /* 0x000fe20007f5e0ff */
[----:B----4-:R2:W-:Y:S04]  /*3090*/  STL [R1+0x220], R16 ;  /* 0x0002201001007387 */ /* 0x0105e80000100800 */
[----:B------:R4:W-:Y:S04]  /*30a0*/  STL [R1+0x21c], R27 ;  /* 0x00021c1b01007387 */ /* 0x0009e80000100800 */
[----:B--2---:R2:W3:Y:S01]  /*30b0*/  LDG.E.U16 R16, [R2.64] ;  /* 0x0000000402107981 */ /* 0x0044e2000c1e1500 */
[----:B----4-:R-:W-:-:S02]  /*30c0*/  IMAD R27, R0, 0xf4, RZ ;  /* 0x000000f4001b7824 */ /* 0x010fc400078e02ff */
[----:B--2---:R-:W-:-:S03]  /*30d0*/  IMAD R3, R0, 0x7a, RZ ;  /* 0x0000007a00037824 */ /* 0x004fc600078e02ff */
[-C--:B-1----:R-:W-:Y:S02]  /*30e0*/  IADD3 R6, P1, R27, R24.reuse, RZ ;  /* 0x000000181b067210 */ /* 0x082fe40007f3e0ff */
[C---:B0-----:R-:W-:Y:S02]  /*30f0*/  IADD3 R8, P0, R3.reuse, R24, RZ ;  /* 0x0000001803087210 */ /* 0x041fe40007f1e0ff */
[-C--:B------:R-:W-:Y:S02]  /*3100*/  LEA.HI.X.SX32 R7, R3, R25.reuse, 0x1, P1 ;  /* 0x0000001903077211 */ /* 0x080fe400008f0eff */
[----:B------:R-:W-:Y:S01]  /*3110*/  LEA.HI.X.SX32 R9, R5, R25, 0x1, P0 ;  /* 0x0000001905097211 */ /* 0x000fe200000f0eff */
[----:B------:R0:W-:Y:S02]  /*3120*/  STL [R1+0x224], R15 ;  /* 0x0002240f01007387 */ /* 0x0001e40000100800 */
[----:B0-----:R-:W-:-:S05]  /*3130*/  IMAD R15, R0, 0x83, RZ ;  /* 0x00000083000f7824 */ /* 0x001fca00078e02ff */
[----:B------:R-:W-:Y:S02]  /*3140*/  LEA.HI.X.SX32 R5, R15, R25, 0x1, P2 ;  /* 0x000000190f057211 */ /* 0x000fe400010f0eff */
[----:B------:R0:W2:Y:S04]  /*3150*/  LDG.E.U16 R15, [R6.64] ;  /* 0x00000004060f7981 */ /* 0x0000a8000c1e1500 */
[----:B------:R-:W-:Y:S04]  /*3160*/  STL [R1+0x218], R14 ;  /* 0x0002180e01007387 */ /* 0x000fe80000100800 */
[----:B------:R1:W-:Y:S04]  /*3170*/  STL [R1+0x210], R29 ;  /* 0x0002101d01007387 */ /* 0x0003e80000100800 */
[----:B-1----:R1:W4:Y:S01]  /*3180*/  LDG.E.U16 R29, [R8.64] ;  /* 0x00000004081d7981 */ /* 0x002322000c1e1500 */
[----:B------:R-:W-:-:S02]  /*3190*/  IMAD R2, R0, 0x116, RZ ;  /* 0x0000011600027824 */ /* 0x000fc400078e02ff */
[----:B------:R-:W-:-:S03]  /*31a0*/  IMAD R14, R0, 0x8b, RZ ;  /* 0x0000008b000e7824 */ /* 0x000fc600078e02ff */
[----:B------:R-:W-:Y:S01]  /*31b0*/  IADD3 R2, P0, R2, R24, RZ ;  /* 0x0000001802027210 */ /* 0x000fe20007f1e0ff */
[----:B0-----:R-:W-:-:S03]  /*31c0*/  IMAD R6, R0, 0x136, RZ ;  /* 0x0000013600067824 */ /* 0x001fc600078e02ff */
[----:B------:R-:W-:Y:S01]  /*31d0*/  LEA.HI.X.SX32 R3, R14, R25, 0x1, P0 ;  /* 0x000000190e037211 */ /* 0x000fe200000f0eff */
[C---:B-1----:R-:W-:Y:S01]  /*31e0*/  IMAD R8, R0.reuse, 0x126, RZ ;  /* 0x0000012600087824 */ /* 0x042fe200078e02ff */
[----:B-----5:R0:W-:Y:S01]  /*31f0*/  STL [R1+0x214], R28 ;  /* 0x0002141c01007387 */ /* 0x0201e20000100800 */
[----:B------:R-:W-:-:S03]  /*3200*/  IMAD R7, R0, 0x9b, RZ ;  /* 0x0000009b00077824 */ /* 0x000fc600078e02ff */
[----:B------:R1:W-:Y:S01]  /*3210*/  STL [R1+0x20c], R17 ;  /* 0x00020c1101007387 */ /* 0x0003e20000100800 */
[-C--:B------:R-:W-:Y:S02]  /*3220*/  IADD3 R8, P0, R8, R24.reuse, RZ ;  /* 0x0000001808087210 */ /* 0x080fe40007f1e0ff */
[----:B------:R-:W-:Y:S01]  /*3230*/  IADD3 R6, P1, R6, R24, RZ ;  /* 0x0000001806067210 */ /* 0x000fe20007f3e0ff */
[----:B0-----:R0:W5:Y:S04]  /*3240*/  LDG.E.U16 R28, [R4.64] ;  /* 0x00000004041c7981 */ /* 0x001168000c1e1500 */
[----:B-1----:R1:W5:Y:S01]  /*3250*/  LDG.E.U16 R17, [R2.64] ;  /* 0x0000000402117981 */ /* 0x002362000c1e1500 */
[----:B------:R-:W-:Y:S01]  /*3260*/  LEA.HI.X.SX32 R7, R7, R25, 0x1, P1 ;  /* 0x0000001907077211 */ /* 0x000fe200008f0eff */
[----:B-1----:R-:W-:-:S02]  /*3270*/  IMAD R3, R0, 0x93, RZ ;  /* 0x0000009300037824 */ /* 0x002fc400078e02ff */
[----:B0-----:R-:W-:-:S03]  /*3280*/  IMAD R4, R0, 0x146, RZ ;  /* 0x0000014600047824 */ /* 0x001fc600078e02ff */
[-C--:B------:R-:W-:Y:S01]  /*3290*/  LEA.HI.X.SX32 R9, R3, R25.reuse, 0x1, P0 ;  /* 0x0000001903097211 */ /* 0x080fe200000f0eff */
[----:B------:R-:W-:Y:S01]  /*32a0*/  IMAD R2, R0, 0x156, RZ ;  /* 0x0000015600027824 */ /* 0x000fe200078e02ff */
[-C--:B------:R-:W-:Y:S01]  /*32b0*/  IADD3 R4, P2, R4, R24.reuse, RZ ;  /* 0x0000001804047210 */ /* 0x080fe20007f5e0ff */
[C---:B------:R-:W-:Y:S02]  /*32c0*/  IMAD R5, R0.reuse, 0xa3, RZ ;  /* 0x000000a300057824 */ /* 0x040fe400078e02ff */
[----:B------:R0:W5:Y:S01]  /*32d0*/  LDG.E.U16 R14, [R8.64] ;  /* 0x00000004080e7981 */ /* 0x000162000c1e1500 */
[----:B------:R-:W-:Y:S01]  /*32e0*/  IMAD R3, R0, 0xab, RZ ;  /* 0x000000ab00037824 */ /* 0x000fe200078e02ff */
[----:B------:R-:W-:Y:S02]  /*32f0*/  IADD3 R2, P0, R2, R24, RZ ;  /* 0x0000001802027210 */ /* 0x000fe40007f1e0ff */
[-C--:B------:R-:W-:Y:S02]  /*3300*/  LEA.HI.X.SX32 R5, R5, R25.reuse, 0x1, P2 ;  /* 0x0000001905057211 */ /* 0x080fe400010f0eff */
[----:B------:R-:W-:Y:S01]  /*3310*/  LEA.HI.X.SX32 R3, R3, R25, 0x1, P0 ;  /* 0x0000001903037211 */ /* 0x000fe200000f0eff */
[----:B---3--:R1:W-:Y:S04]  /*3320*/  STL [R1+0x208], R16 ;  /* 0x0002081001007387 */ /* 0x0083e80000100800 */
[----:B-1----:R1:W3:Y:S04]  /*3330*/  LDG.E.U16 R16, [R6.64] ;  /* 0x0000000406107981 */ /* 0x0022e8000c1e1500 */
[----:B----4-:R4:W-:Y:S04]  /*3340*/  STL [R1+0x204], R29 ;  /* 0x0002041d01007387 */ /* 0x0109e80000100800 */
[----:B--2---:R2:W-:Y:S04]  /*3350*/  STL [R1+0x200], R15 ;  /* 0x0002000f01007387 */ /* 0x0045e80000100800 */
[----:B----4-:R4:W3:Y:S04]  /*3360*/  LDG.E.U16 R29, [R4.64] ;  /* 0x00000004041d7981 */ /* 0x0108e8000c1e1500 */
[----:B--2---:R2:W3:Y:S01]  /*3370*/  LDG.E.U16 R15, [R2.64] ;  /* 0x00000004020f7981 */ /* 0x0044e2000c1e1500 */
[----:B0-----:R-:W-:-:S02]  /*3380*/  IMAD R8, R0, 0x166, RZ ;  /* 0x0000016600087824 */ /* 0x001fc400078e02ff */
[----:B-1----:R-:W-:-:S03]  /*3390*/  IMAD R6, R0, 0x176, RZ ;  /* 0x0000017600067824 */ /* 0x002fc600078e02ff */
[-C--:B------:R-:W-:Y:S01]  /*33a0*/  IADD3 R8, P0, R8, R24.reuse, RZ ;  /* 0x0000001808087210 */ /* 0x080fe20007f1e0ff */
[C---:B------:R-:W-:Y:S02]  /*33b0*/  IMAD R7, R0.reuse, 0xbb, RZ ;  /* 0x000000bb00077824 */ /* 0x040fe400078e02ff */
[C---:B--2---:R-:W-:Y:S02]  /*33c0*/  IMAD R3, R0.reuse, 0xb3, RZ ;  /* 0x000000b300037824 */ /* 0x044fe400078e02ff */
[----:B------:R-:W-:Y:S01]  /*33d0*/  IMAD R2, R0, 0x196, RZ ;  /* 0x0000019600027824 */ /* 0x000fe200078e02ff */
[-C--:B------:R-:W-:Y:S01]  /*33e0*/  IADD3 R6, P1, R6, R24.reuse, RZ ;  /* 0x0000001806067210 */ /* 0x080fe20007f3e0ff */
[C---:B----4-:R-:W-:Y:S01]  /*33f0*/  IMAD R4, R0.reuse, 0x186, RZ ;  /* 0x0000018600047824 */ /* 0x050fe200078e02ff */
[----:B------:R-:W-:Y:S01]  /*3400*/  LEA.HI.X.SX32 R9, R3, R25, 0x1, P0 ;  /* 0x0000001903097211 */ /* 0x000fe200000f0eff */
[----:B------:R-:W-:Y:S01]  /*3410*/  IMAD R3, R0, 0xcb, RZ ;  /* 0x000000cb00037824 */ /* 0x000fe200078e02ff */
[-C--:B------:R-:W-:Y:S01]  /*3420*/  IADD3 R2, P0, R2, R24.reuse, RZ ;  /* 0x0000001802027210 */ /* 0x080fe20007f1e0ff */
[----:B------:R-:W-:Y:S01]  /*3430*/  IMAD R5, R0, 0xc3, RZ ;  /* 0x000000c300057824 */ /* 0x000fe200078e02ff */
[----:B------:R-:W-:-:S02]  /*3440*/  IADD3 R4, P2, R4, R24, RZ ;  /* 0x0000001804047210 */ /* 0x000fc40007f5e0ff */
[-C--:B------:R-:W-:Y:S01]  /*3450*/  LEA.HI.X.SX32 R7, R7, R25.reuse, 0x1, P1 ;  /* 0x0000001907077211 */ /* 0x080fe200008f0eff */
[----:B-----5:R0:W-:Y:S01]  /*3460*/  STL [R1+0x1fc], R28 ;  /* 0x0001fc1c01007387 */ /* 0x0201e20000100800 */
[-C--:B------:R-:W-:Y:S02]  /*3470*/  LEA.HI.X.SX32 R3, R3, R25.reuse, 0x1, P0 ;  /* 0x0000001903037211 */ /* 0x080fe400000f0eff */
[----:B------:R-:W-:Y:S01]  /*3480*/  LEA.HI.X.SX32 R5, R5, R25, 0x1, P2 ;  /* 0x0000001905057211 */ /* 0x000fe200010f0eff */
[----:B------:R1:W-:Y:S04]  /*3490*/  STL [R1+0x1f8], R17 ;  /* 0x0001f81101007387 */ /* 0x0003e80000100800 */
[----:B0-----:R0:W2:Y:S04]  /*34a0*/  LDG.E.U16 R28, [R6.64] ;  /* 0x00000004061c7981 */ /* 0x0010a8000c1e1500 */
[----:B-1----:R1:W4:Y:S04]  /*34b0*/  LDG.E.U16 R17, [R8.64] ;  /* 0x0000000408117981 */ /* 0x002328000c1e1500 */
[----:B------:R5:W-:Y:S01]  /*34c0*/  STL [R1+0x1f4], R14 ;  /* 0x0001f40e01007387 */ /* 0x000be20000100800 */
[----:B0-----:R-:W-:-:S02]  /*34d0*/  IMAD R6, R0, 0x1b6, RZ ;  /* 0x000001b600067824 */ /* 0x001fc400078e02ff */
[----:B-1----:R-:W-:-:S03]  /*34e0*/  IMAD R8, R0, 0x1a6, RZ ;  /* 0x000001a600087824 */ /* 0x002fc600078e02ff */
[-C--:B------:R-:W-:Y:S01]  /*34f0*/  IADD3 R6, P1, R6, R24.reuse, RZ ;  /* 0x0000001806067210 */ /* 0x080fe20007f3e0ff */
[----:B------:R-:W-:Y:S01]  /*3500*/  IMAD R7, R0, 0xdb, RZ ;  /* 0x000000db00077824 */ /* 0x000fe200078e02ff */
[----:B-----5:R0:W5:Y:S01]  /*3510*/  LDG.E.U16 R14, [R4.64] ;  /* 0x00000004040e7981 */ /* 0x020162000c1e1500 */
[----:B------:R-:W-:-:S03]  /*3520*/  IADD3 R8, P0, R8, R24, RZ ;  /* 0x0000001808087210 */ /* 0x000fc60007f1e0ff */
[----:B------:R-:W-:Y:S01]  /*3530*/  LEA.HI.X.SX32 R7, R7, R25, 0x1, P1 ;  /* 0x0000001907077211 */ /* 0x000fe200008f0eff */
[----:B---3--:R1:W-:Y:S04]  /*3540*/  STL [R1+0x1f0], R16 ;  /* 0x0001f01001007387 */ /* 0x0083e80000100800 */
[----:B-1----:R1:W3:Y:S02]  /*3550*/  LDG.E.U16 R16, [R2.64] ;  /* 0x0000000402107981 */ /* 0x0022e4000c1e1500 */
[----:B-1----:R-:W-:-:S05]  /*3560*/  IMAD R3, R0, 0xd3, RZ ;  /* 0x000000d300037824 */ /* 0x002fca00078e02ff */
[----:B------:R-:W-:Y:S01]  /*3570*/  LEA.HI.X.SX32 R9, R3, R25, 0x1, P0 ;  /* 0x0000001903097211 */ /* 0x000fe200000f0eff */
[----:B------:R1:W-:Y:S04]  /*3580*/  STL [R1+0x1ec], R29 ;  /* 0x0001ec1d01007387 */ /* 0x0003e80000100800 */
[----:B------:R0:W-:Y:S04]  /*3590*/  STL [R1+0x1e8], R15 ;  /* 0x0001e80f01007387 */ /* 0x0001e80000100800 */
[----:B-1----:R1:W3:Y:S04]  /*35a0*/  LDG.E.U16 R29, [R6.64] ;  /* 0x00000004061d7981 */ /* 0x0022e8000c1e1500 */
[----:B0-----:R0:W3:Y:S01]  /*35b0*/  LDG.E.U16 R15, [R8.64] ;  /* 0x00000004080f7981 */ /* 0x0010e2000c1e1500 */
[----:B------:R-:W-:-:S02]  /*35c0*/  IMAD R2, R0, 0x1d6, RZ ;  /* 0x000001d600027824 */ /* 0x000fc400078e02ff */
[C---:B------:R-:W-:Y:S02]  /*35d0*/  IMAD R4, R0.reuse, 0x1c6, RZ ;  /* 0x000001c600047824 */ /* 0x040fe400078e02ff */
[----:B------:R-:W-:Y:S01]  /*35e0*/  IMAD R3, R0, 0xeb, RZ ;  /* 0x000000eb00037824 */ /* 0x000fe200078e02ff */
[-C--:B------:R-:W-:Y:S01]  /*35f0*/  IADD3 R2, P0, R2, R24.reuse, RZ ;  /* 0x0000001802027210 */ /* 0x080fe20007f1e0ff */
[----:B------:R-:W-:Y:S01]  /*3600*/  IMAD R5, R0, 0xe3, RZ ;  /* 0x000000e300057824 */ /* 0x000fe200078e02ff */
[----:B------:R-:W-:Y:S02]  /*3610*/  IADD3 R4, P2, R4, R24, RZ ;  /* 0x0000001804047210 */ /* 0x000fe40007f5e0ff */
[-C--:B------:R-:W-:Y:S01]  /*3620*/  LEA.HI.X.SX32 R3, R3, R25.reuse, 0x1, P0 ;  /* 0x0000001903037211 */ /* 0x080fe200000f0eff */
[C---:B0-----:R-:W-:Y:S01]  /*3630*/  IMAD R8, R0.reuse, 0x1e6, RZ ;  /* 0x000001e600087824 */ /* 0x041fe200078e02ff */
[----:B------:R-:W-:Y:S01]  /*3640*/  LEA.HI.X.SX32 R5, R5, R25, 0x1, P2 ;  /* 0x0000001905057211 */ /* 0x000fe200010f0eff */
[----:B-1----:R-:W-:-:S03]  /*3650*/  IMAD R6, R0, 0x1f6, RZ ;  /* 0x000001f600067824 */ /* 0x002fc600078e02ff */
[-C--:B------:R-:W-:Y:S02]  /*3660*/  IADD3 R8, P1, R8, R24.reuse, RZ ;  /* 0x0000001808087210 */ /* 0x080fe40007f3e0ff */
[----:B------:R-:W-:Y:S01]  /*3670*/  IADD3 R6, P2, R6, R24, RZ ;  /* 0x0000001806067210 */ /* 0x000fe20007f5e0ff */
[----:B----4-:R0:W-:Y:S04]  /*3680*/  STL [R1+0x1e4], R17 ;  /* 0x0001e41101007387 */ /* 0x0101e80000100800 */
[----:B--2---:R1:W-:Y:S04]  /*3690*/  STL [R1+0x1e0], R28 ;  /* 0x0001e01c01007387 */ /* 0x0043e80000100800 */
[----:B0-----:R0:W2:Y:S04]  /*36a0*/  LDG.E.U16 R17, [R4.64] ;  /* 0x0000000404117981 */ /* 0x0010a8000c1e1500 */
[----:B-----5:R4:W-:Y:S04]  /*36b0*/  STL [R1+0x1dc], R14 ;  /* 0x0001dc0e01007387 */ /* 0x0209e80000100800 */
[----:B-1----:R1:W5:Y:S01]  /*36c0*/  LDG.E.U16 R28, [R2.64] ;  /* 0x00000004021c7981 */ /* 0x002362000c1e1500 */
[----:B0-----:R-:W-:-:S02]  /*36d0*/  IMAD R5, R0, 0xfb, RZ ;  /* 0x000000fb00057824 */ /* 0x001fc400078e02ff */
[C---:B----4-:R-:W-:Y:S02]  /*36e0*/  IMAD R14, R0.reuse, 0x46, RZ ;  /* 0x00000046000e7824 */ /* 0x050fe400078e02ff */
[----:B-1----:R-:W-:-:S03]  /*36f0*/  IMAD R2, R0, 0xf3, RZ ;  /* 0x000000f300027824 */ /* 0x002fc600078e02ff */
[----:B------:R-:W-:Y:S02]  /*3700*/  IADD3 R4, P0, R14, R24, RZ ;  /* 0x000000180e047210 */ /* 0x000fe40007f1e0ff */
[-C--:B------:R-:W-:Y:S02]  /*3710*/  LEA.HI.X.SX32 R7, R5, R25.reuse, 0x1, P2 ;  /* 0x0000001905077211 */ /* 0x080fe400010f0eff */
[----:B------:R-:W-:-:S03]  /*3720*/  LEA.HI.X.SX32 R9, R2, R25, 0x1, P1 ;  /* 0x0000001902097211 */ /* 0x000fc600008f0eff */
[----:B------:R0:W4:Y:S04]  /*3730*/  LDG.E.U16 R6, [R6.64] ;  /* 0x0000000406067981 */ /* 0x000128000c1e1500 */
[----:B---3--:R1:W-:Y:S02]  /*3740*/  STL [R1+0x1d8], R16 ;  /* 0x0001d81001007387 */ /* 0x0083e40000100800 */
[----:B-1----:R-:W-:-:S05]  /*3750*/  IMAD R16, R0, 0x23, RZ ;  /* 0x0000002300107824 */ /* 0x002fca00078e02ff */
[----:B------:R-:W-:-:S05]  /*3760*/  LEA.HI.X.SX32 R5, R16, R25, 0x1, P0 ;  /* 0x0000001910057211 */ /* 0x000fca00000f0eff */
[----:B------:R1:W3:Y:S04]  /*3770*/  LDG.E.U16 R4, [R4.64] ;  /* 0x0000000404047981 */ /* 0x0002e8000c1e1500 */
[----:B------:R-:W-:Y:S04]  /*3780*/  STL [R1+0x1cc], R15 ;  /* 0x0001cc0f01007387 */ /* 0x000fe80000100800 */
[----:B------:R0:W-:Y:S04]  /*3790*/  STL [R1+0x1c8], R29 ;  /* 0x0001c81d01007387 */ /* 0x0001e80000100800 */
[----:B0-----:R0:W3:Y:S01]  /*37a0*/  LDG.E.U16 R29, [R8.64] ;  /* 0x00000004081d7981 */ /* 0x0010e2000c1e1500 */
[----:B------:R-:W-:-:S02]  /*37b0*/  IMAD R15, R0, 0x56, RZ ;  /* 0x00000056000f7824 */ /* 0x000fc400078e02ff */
[----:B------:R-:W-:-:S03]  /*37c0*/  IMAD R3, R0, 0x2b, RZ ;  /* 0x0000002b00037824 */ /* 0x000fc600078e02ff */
[----:B------:R-:W-:Y:S01]  /*37d0*/  IADD3 R2, P1, R15, R24, RZ ;  /* 0x000000180f027210 */ /* 0x000fe20007f3e0ff */
[----:B------:R-:W-:-:S03]  /*37e0*/  IMAD R16, R0, 0x66, RZ ;  /* 0x0000006600107824 */ /* 0x000fc600078e02ff */
[----:B------:R-:W-:Y:S02]  /*37f0*/  LEA.HI.X.SX32 R3, R3, R25, 0x1, P1 ;  /* 0x0000001903037211 */ /* 0x000fe400008f0eff */
[----:B0-----:R-:W-:-:S04]  /*3800*/  IADD3 R8, P0, R16, R24, RZ ;  /* 0x0000001810087210 */ /* 0x001fc80007f1e0ff */
[----:B------:R0:W4:Y:S02]  /*3810*/  LDG.E.U16 R3, [R2.64] ;  /* 0x0000000402037981 */ /* 0x000124000c1e1500 */
[----:B0-----:R-:W-:Y:S02]  /*3820*/  IMAD R2, R0, 0x33, RZ ;  /* 0x0000003300027824 */ /* 0x001fe400078e02ff */
[----:B--2---:R0:W-:Y:S03]  /*3830*/  STL [R1+0x1c4], R17 ;  /* 0x0001c41101007387 */ /* 0x0041e60000100800 */
[----:B------:R-:W-:Y:S01]  /*3840*/  LEA.HI.X.SX32 R9, R2, R25, 0x1, P0 ;  /* 0x0000001902097211 */ /* 0x000fe200000f0eff */
[----:B-----5:R2:W-:Y:S01]  /*3850*/  STL [R1+0x1ac], R28 ;  /* 0x0001ac1c01007387 */ /* 0x0205e20000100800 */
[C---:B------:R-:W-:Y:S02]  /*3860*/  IMAD R7, R0.reuse, 0x3b, RZ ;  /* 0x0000003b00077824 */ /* 0x040fe400078e02ff */
[----:B0-----:R-:W-:-:S02]  /*3870*/  IMAD R17, R0, 0x76, RZ ;  /* 0x0000007600117824 */ /* 0x001fc400078e02ff */
[----:B------:R0:W5:Y:S01]  /*3880*/  LDG.E.U16 R9, [R8.64] ;  /* 0x0000000408097981 */ /* 0x000162000c1e1500 */
[C---:B--2---:R-:W-:Y:S02]  /*3890*/  IMAD R28, R0.reuse, 0x86, RZ ;  /* 0x00000086001c7824 */ /* 0x044fe400078e02ff */
[----:B-1----:R-:W-:Y:S01]  /*38a0*/  IMAD R5, R0, 0x43, RZ ;  /* 0x0000004300057824 */ /* 0x002fe200078e02ff */
[----:B---3--:R-:W-:Y:S04]  /*38b0*/  STL [R1+0x120], R29 ;  /* 0x0001201d01007387 */ /* 0x008fe80000100800 */
[----:B----4-:R1:W-:Y:S04]  /*38c0*/  STL [R1+0xd8], R6 ;  /* 0x0000d80601007387 */ /* 0x0103e80000100800 */
[----:B------:R2:W-:Y:S01]  /*38d0*/  STL [R1+0x1b8], R4 ;  /* 0x0001b80401007387 */ /* 0x0005e20000100800 */
[----:B-1----:R-:W-:-:S02]  /*38e0*/  IADD3 R6, P1, R17, R24, RZ ;  /* 0x0000001811067210 */ /* 0x002fc40007f3e0ff */
[----:B--2---:R-:W-:Y:S02]  /*38f0*/  IADD3 R4, P2, R28, R24, RZ ;  /* 0x000000181c047210 */ /* 0x004fe40007f5e0ff */
[-C--:B------:R-:W-:Y:S02]  /*3900*/  LEA.HI.X.SX32 R7, R7, R25.reuse, 0x1, P1 ;  /* 0x0000001907077211 */ /* 0x080fe400008f0eff */
[----:B------:R-:W-:-:S04]  /*3910*/  LEA.HI.X.SX32 R5, R5, R25, 0x1, P2 ;  /* 0x0000001905057211 */ /* 0x000fc800010f0eff */
[----:B------:R1:W2:Y:S04]  /*3920*/  LDG.E.U16 R7, [R6.64] ;  /* 0x0000000406077981 */ /* 0x0002a8000c1e1500 */
[----:B0-----:R0:W3:Y:S01]  /*3930*/  LDG.E.U16 R8, [R4.64] ;  /* 0x0000000404087981 */ /* 0x0010e2000c1e1500 */
[----:B------:R-:W-:-:S03]  /*3940*/  IMAD R29, R0, 0x96, RZ ;  /* 0x00000096001d7824 */ /* 0x000fc600078e02ff */
[----:B------:R4:W-:Y:S02]  /*3950*/  STL [R1+0x1b4], R3 ;  /* 0x0001b40301007387 */ /* 0x0009e40000100800 */
[----:B------:R-:W-:Y:S01]  /*3960*/  IADD3 R2, P0, R29, R24, RZ ;  /* 0x000000181d027210 */ /* 0x000fe20007f1e0ff */
[C---:B----4-:R-:W-:Y:S01]  /*3970*/  IMAD R3, R0.reuse, 0x4b, RZ ;  /* 0x0000004b00037824 */ /* 0x050fe200078e02ff */
[----:B-----5:R4:W-:Y:S04]  /*3980*/  STL [R1+0x1a0], R9 ;  /* 0x0001a00901007387 */ /* 0x0209e80000100800 */
[----:B------:R-:W-:Y:S01]  /*3990*/  LEA.HI.X.SX32 R3, R3, R25, 0x1, P0 ;  /* 0x0000001903037211 */ /* 0x000fe200000f0eff */
[----:B------:R-:W-:-:S04]  /*39a0*/  IMAD R29, R0, 0xa6, RZ ;  /* 0x000000a6001d7824 */ /* 0x000fc800078e02ff */
[----:B----4-:R4:W5:Y:S01]  /*39b0*/  LDG.E.U16 R9, [R2.64] ;  /* 0x0000000402097981 */ /* 0x010962000c1e1500 */
[C---:B-1----:R-:W-:Y:S01]  /*39c0*/  IMAD R6, R0.reuse, 0xb6, RZ ;  /* 0x000000b600067824 */ /* 0x042fe200078e02ff */
[-C--:B0-----:R-:W-:Y:S02]  /*39d0*/  IADD3 R4, P0, R29, R24.reuse, RZ ;  /* 0x000000181d047210 */ /* 0x081fe40007f1e0ff */
[----:B------:R0:W-:Y:S01]  /*39e0*/  STL.64 [R1+0x1e28], R28 ;  /* 0x001e281c01007387 */ /* 0x0001e20000100a00 */
[----:B----4-:R-:W-:Y:S01]  /*39f0*/  IMAD R2, R0, 0x53, RZ ;  /* 0x0000005300027824 */ /* 0x010fe200078e02ff */
[----:B------:R-:W-:Y:S01]  /*3a00*/  IADD3 R6, P1, R6, R24, RZ ;  /* 0x0000001806067210 */ /* 0x000fe20007f3e0ff */
[C---:B------:R-:W-:Y:S02]  /*3a10*/  IMAD R3, R0.reuse, 0x5b, RZ ;  /* 0x0000005b00037824 */ /* 0x040fe400078e02ff */
[----:B0-----:R-:W-:Y:S01]  /*3a20*/  IMAD R29, R0, 0xc6, RZ ;  /* 0x000000c6001d7824 */ /* 0x001fe200078e02ff */
[----:B------:R-:W-:-:S04]  /*3a30*/  LEA.HI.X.SX32 R5, R2, R25, 0x1, P0 ;  /* 0x0000001902057211 */ /* 0x000fc800000f0eff */
[----:B------:R-:W-:Y:S02]  /*3a40*/  IADD3 R2, P0, R29, R24, RZ ;  /* 0x000000181d027210 */ /* 0x000fe40007f1e0ff */
[----:B------:R0:W4:Y:S04]  /*3a50*/  LDG.E.U16 R29, [R4.64] ;  /* 0x00000004041d7981 */ /* 0x000128000c1e1500 */
[----:B--2---:R1:W-:Y:S04]  /*3a60*/  STL [R1+0x19c], R7 ;  /* 0x00019c0701007387 */ /* 0x0043e80000100800 */
[----:B---3--:R2:W-:Y:S01]  /*3a70*/  STL [R1+0x194], R8 ;  /* 0x0001940801007387 */ /* 0x0085e20000100800 */
[----:B-1----:R-:W-:Y:S01]  /*3a80*/  LEA.HI.X.SX32 R7, R3, R25, 0x1, P1 ;  /* 0x0000001903077211 */ /* 0x002fe200008f0eff */
[----:B--2---:R-:W-:-:S05]  /*3a90*/  IMAD R8, R0, 0x63, RZ ;  /* 0x0000006300087824 */ /* 0x004fca00078e02ff */
[----:B------:R-:W2:Y:S01]  /*3aa0*/  LDG.E.U16 R7, [R6.64] ;  /* 0x0000000406077981 */ /* 0x000ea2000c1e1500 */
[----:B------:R-:W-:-:S05]  /*3ab0*/  LEA.HI.X.SX32 R3, R8, R25, 0x1, P0 ;  /* 0x0000001908037211 */ /* 0x000fca00000f0eff */
[----:B------:R1:W3:Y:S04]  /*3ac0*/  LDG.E.U16 R28, [R2.64] ;  /* 0x00000004021c7981 */ /* 0x0002e8000c1e1500 */
[----:B-----5:R5:W-:Y:S01]  /*3ad0*/  STL [R1+0x190], R9 ;  /* 0x0001900901007387 */ /* 0x020be20000100800 */
[C---:B0-----:R-:W-:Y:S02]  /*3ae0*/  IMAD R5, R0.reuse, 0x6b, RZ ;  /* 0x0000006b00057824 */ /* 0x041fe400078e02ff */
[C---:B------:R-:W-:Y:S02]  /*3af0*/  IMAD R8, R0.reuse, 0xe6, RZ ;  /* 0x000000e600087824 */ /* 0x040fe400078e02ff */
[----:B-----5:R-:W-:-:S05]  /*3b00*/  IMAD R9, R0, 0xd6, RZ ;  /* 0x000000d600097824 */ /* 0x020fca00078e02ff */
[----:B------:R-:W-:Y:S01]  /*3b10*/  IADD3 R4, P1, R9, R24, RZ ;  /* 0x0000001809047210 */ /* 0x000fe20007f3e0ff */
[----:B-1----:R-:W-:-:S03]  /*3b20*/  IMAD R3, R0, 0x73, RZ ;  /* 0x0000007300037824 */ /* 0x002fc600078e02ff */
[-C--:B------:R-:W-:Y:S02]  /*3b30*/  LEA.HI.X.SX32 R5, R5, R25.reuse, 0x1, P1 ;  /* 0x0000001905057211 */ /* 0x080fe400008f0eff */
[----:B------:R-:W-:Y:S01]  /*3b40*/  IADD3 R2, P0, R8, R24, RZ ;  /* 0x0000001808027210 */ /* 0x000fe20007f1e0ff */
[----:B----4-:R0:W-:Y:S03]  /*3b50*/  STL [R1+0x188], R29 ;  /* 0x0001881d01007387 */ /* 0x0101e60000100800 */
[----:B------:R-:W-:Y:S01]  /*3b60*/  LEA.HI.X.SX32 R3, R3, R25, 0x1, P0 ;  /* 0x0000001903037211 */ /* 0x000fe200000f0eff */
[----:B0-----:R0:W4:Y:S04]  /*3b70*/  LDG.E.U16 R29, [R4.64] ;  /* 0x00000004041d7981 */ /* 0x001128000c1e1500 */
[----:B--2---:R-:W-:Y:S04]  /*3b80*/  STL [R1+0x184], R7 ;  /* 0x0001840701007387 */ /* 0x004fe80000100800 */
[----:B---3--:R1:W-:Y:S04]  /*3b90*/  STL [R1+0x180], R28 ;  /* 0x0001801c01007387 */ /* 0x0083e80000100800 */
[----:B-1----:R1:W2:Y:S01]  /*3ba0*/  LDG.E.U16 R28, [R2.64] ;  /* 0x00000004021c7981 */ /* 0x0022a2000c1e1500 */
[----:B------:R-:W-:-:S02]  /*3bb0*/  IMAD R6, R0, 0xf6, RZ ;  /* 0x000000f600067824 */ /* 0x000fc400078e02ff */
[----:B0-----:R-:W-:-:S03]  /*3bc0*/  IMAD R5, R0, 0x7b, RZ ;  /* 0x0000007b00057824 */ /* 0x001fc600078e02ff */
[-C--:B------:R-:W-:Y:S01]  /*3bd0*/  IADD3 R4, P1, R6, R24.reuse, RZ ;  /* 0x0000001806047210 */ /* 0x080fe20007f3e0ff */
[C---:B------:R-:W-:Y:S01]  /*3be0*/  IMAD R7, R0.reuse, 0x108, RZ ;  /* 0x0000010800077824 */ /* 0x040fe200078e02ff */
[C---:B------:R-:W-:Y:S02]  /*3bf0*/  SHF.L.U32 R9, R0.reuse, 0x2, RZ ;  /* 0x0000000200097819 */ /* 0x040fe400000006ff */
[-C--:B------:R-:W-:Y:S02]  /*3c00*/  LEA R6, P0, R0, R24.reuse, 0x3 ;  /* 0x0000001800067211 */ /* 0x080fe400078018ff */
[-C--:B------:R-:W-:Y:S02]  /*3c10*/  LEA.HI.X.SX32 R5, R5, R25.reuse, 0x1, P1 ;  /* 0x0000001905057211 */ /* 0x080fe400008f0eff */
[----:B-1----:R-:W-:Y:S02]  /*3c20*/  IADD3 R2, P1, R7, R24, RZ ;  /* 0x0000001807027210 */ /* 0x002fe40007f3e0ff */
[----:B------:R-:W-:-:S02]  /*3c30*/  LEA.HI.X.SX32 R7, R9, R25, 0x1, P0 ;  /* 0x0000001909077211 */ /* 0x000fc400000f0eff */
[----:B------:R0:W3:Y:S01]  /*3c40*/  LDG.E.U16 R9, [R4.64] ;  /* 0x0000000404097981 */ /* 0x0000e2000c1e1500 */
[----:B------:R-:W-:Y:S01]  /*3c50*/  LEA.HI.X.SX32 R3, R19, R25, 0x1, P1 ;  /* 0x0000001913037211 */ /* 0x000fe200008f0eff */
[----:B------:R-:W-:Y:S02]  /*3c60*/  IMAD R8, R0, 0x8c, RZ ;  /* 0x0000008c00087824 */ /* 0x000fe400078e02ff */
[----:B----4-:R1:W-:Y:S04]  /*3c70*/  STL [R1+0x178], R29 ;  /* 0x0001781d01007387 */ /* 0x0103e80000100800 */
[----:B-1----:R1:W4:Y:S01]  /*3c80*/  LDG.E.U16 R29, [R6.64] ;  /* 0x00000004061d7981 */ /* 0x002322000c1e1500 */
[----:B0-----:R-:W-:-:S04]  /*3c90*/  IADD3 R4, P0, R8, R24, RZ ;  /* 0x0000001808047210 */ /* 0x001fc80007f1e0ff */
[----:B------:R-:W-:Y:S01]  /*3ca0*/  LEA.HI.X.SX32 R5, R14, R25, 0x1, P0 ;  /* 0x000000190e057211 */ /* 0x000fe200000f0eff */
[----:B-1----:R-:W-:-:S04]  /*3cb0*/  IMAD R6, R0, 0x118, RZ ;  /* 0x0000011800067824 */ /* 0x002fc800078e02ff */
[----:B------:R0:W5:Y:S04]  /*3cc0*/  LDG.E.U16 R14, [R4.64] ;  /* 0x00000004040e7981 */ /* 0x000168000c1e1500 */
[----:B--2---:R1:W-:Y:S04]  /*3cd0*/  STL [R1+0x16c], R28 ;  /* 0x00016c1c01007387 */ /* 0x0043e80000100800 */
[----:B-1----:R1:W2:Y:S02]  /*3ce0*/  LDG.E.U16 R28, [R2.64] ;  /* 0x00000004021c7981 */ /* 0x0022a4000c1e1500 */
[----:B-1----:R-:W-:-:S04]  /*3cf0*/  IADD3 R2, P0, R6, R24, RZ ;  /* 0x0000001806027210 */ /* 0x002fc80007f1e0ff */
[----:B------:R-:W-:-:S05]  /*3d00*/  LEA.HI.X.SX32 R3, R8, R25, 0x1, P0 ;  /* 0x0000001908037211 */ /* 0x000fca00000f0eff */
[----:B------:R1:W5:Y:S01]  /*3d10*/  LDG.E.U16 R19, [R2.64] ;  /* 0x0000000402137981 */ /* 0x000362000c1e1500 */
[----:B------:R-:W-:-:S03]  /*3d20*/  IMAD R7, R0, 0x128, RZ ;  /* 0x0000012800077824 */ /* 0x000fc600078e02ff */
[----:B---3--:R3:W-:Y:S02]  /*3d30*/  STL [R1+0x164], R9 ;  /* 0x0001640901007387 */ /* 0x0087e40000100800 */
[----:B------:R-:W-:Y:S01]  /*3d40*/  IADD3 R6, P1, R7, R24, RZ ;  /* 0x0000001807067210 */ /* 0x000fe20007f3e0ff */
[----:B0-----:R-:W-:-:S03]  /*3d50*/  IMAD R5, R0, 0x27, RZ ;  /* 0x0000002700057824 */ /* 0x001fc600078e02ff */
[----:B------:R-:W-:Y:S01]  /*3d60*/  LEA.HI.X.SX32 R7, R18, R25, 0x1, P1 ;  /* 0x0000001912077211 */ /* 0x000fe200008f0eff */
[C---:B---3--:R-:W-:Y:S01]  /*3d70*/  IMAD R9, R0.reuse, 0x4e, RZ ;  /* 0x0000004e00097824 */ /* 0x048fe200078e02ff */
[----:B----4-:R0:W-:Y:S01]  /*3d80*/  STL [R1+0x170], R29 ;  /* 0x0001701d01007387 */ /* 0x0101e20000100800 */
[----:B------:R-:W-:-:S03]  /*3d90*/  IMAD R8, R0, 0x9c, RZ ;  /* 0x0000009c00087824 */ /* 0x000fc600078e02ff */
[----:B------:R-:W-:Y:S01]  /*3da0*/  IADD3 R4, P0, R9, R24, RZ ;  /* 0x0000001809047210 */ /* 0x000fe20007f1e0ff */
[----:B-1----:R-:W-:-:S03]  /*3db0*/  IMAD R3, R0, 0x138, RZ ;  /* 0x0000013800037824 */ /* 0x002fc600078e02ff */
[-C--:B------:R-:W-:Y:S01]  /*3dc0*/  LEA.HI.X.SX32 R5, R5, R25.reuse, 0x1, P0 ;  /* 0x0000001905057211 */ /* 0x080fe200000f0eff */
[----:B0-----:R0:W3:Y:S01]  /*3dd0*/  LDG.E.U16 R29, [R6.64] ;  /* 0x00000004061d7981 */ /* 0x0010e2000c1e1500 */
[-C--:B------:R-:W-:Y:S01]  /*3de0*/  IADD3 R2, P1, R8, R24.reuse, RZ ;  /* 0x0000001808027210 */ /* 0x080fe20007f3e0ff */
[----:B0-----:R-:W-:Y:S01]  /*3df0*/  IMAD R7, R0, 0x148, RZ ;  /* 0x0000014800077824 */ /* 0x001fe200078e02ff */
[----:B------:R-:W-:Y:S02]  /*3e00*/  IADD3 R6, P0, R3, R24, RZ ;  /* 0x0000001803067210 */ /* 0x000fe40007f1e0ff */
[----:B------:R-:W-:-:S05]  /*3e10*/  LEA.HI.X.SX32 R3, R9, R25, 0x1, P1 ;  /* 0x0000001909037211 */ /* 0x000fca00008f0eff */
[----:B------:R0:W4:Y:S01]  /*3e20*/  LDG.E.U16 R18, [R2.64] ;  /* 0x0000000402127981 */ /* 0x000122000c1e1500 */
[----:B------:R-:W-:-:S03]  /*3e30*/  IMAD R9, R0, 0xac, RZ ;  /* 0x000000ac00097824 */ /* 0x000fc600078e02ff */
[----:B--2---:R1:W-:Y:S04]  /*3e40*/  STL [R1+0x160], R28 ;  /* 0x0001601c01007387 */ /* 0x0043e80000100800 */
[----:B-1----:R1:W2:Y:S02]  /*3e50*/  LDG.E.U16 R28, [R4.64] ;  /* 0x00000004041c7981 */ /* 0x0022a4000c1e1500 */
[-C--:B-1----:R-:W-:Y:S02]  /*3e60*/  IADD3 R4, P1, R7, R24.reuse, RZ ;  /* 0x0000001807047210 */ /* 0x082fe40007f3e0ff */
[-C--:B------:R-:W-:Y:S02]  /*3e70*/  LEA.HI.X.SX32 R7, R8, R25.reuse, 0x1, P0 ;  /* 0x0000001908077211 */ /* 0x080fe400000f0eff */
[----:B------:R-:W-:Y:S01]  /*3e80*/  LEA.HI.X.SX32 R5, R20, R25, 0x1, P1 ;  /* 0x0000001914057211 */ /* 0x000fe200008f0eff */
[----:B-----5:R1:W-:Y:S04]  /*3e90*/  STL [R1+0x1d4], R14 ;  /* 0x0001d40e01007387 */ /* 0x0203e80000100800 */
[----:B------:R5:W4:Y:S01]  /*3ea0*/  LDG.E.U16 R20, [R6.64] ;  /* 0x0000000406147981 */ /* 0x000b22000c1e1500 */
[----:B0-----:R-:W-:-:S03]  /*3eb0*/  IADD3 R2, P0, R9, R24, RZ ;  /* 0x0000001809027210 */ /* 0x001fc60007f1e0ff */
[----:B-1----:R0:W4:Y:S01]  /*3ec0*/  LDG.E.U16 R14, [R4.64] ;  /* 0x00000004040e7981 */ /* 0x002122000c1e1500 */
[----:B------:R-:W-:-:S03]  /*3ed0*/  LEA.HI.X.SX32 R3, R15, R25, 0x1, P0 ;  /* 0x000000190f037211 */ /* 0x000fc600000f0eff */
[----:B------:R1:W-:Y:S04]  /*3ee0*/  STL [R1+0x154], R19 ;  /* 0x0001541301007387 */ /* 0x0003e80000100800 */
[----:B-1----:R1:W4:Y:S01]  /*3ef0*/  LDG.E.U16 R19, [R2.64] ;  /* 0x0000000402137981 */ /* 0x002322000c1e1500 */
[C---:B-----5:R-:W-:Y:S02]  /*3f00*/  IMAD R6, R0.reuse, 0x158, RZ ;  /* 0x0000015800067824 */ /* 0x060fe400078e02ff */
[----:B------:R-:W-:-:S03]  /*3f10*/  IMAD R7, R0, 0x168, RZ ;  /* 0x0000016800077824 */ /* 0x000fc600078e02ff */
[-C--:B0-----:R-:W-:Y:S01]  /*3f20*/  IADD3 R4, P0, R6, R24.reuse, RZ ;  /* 0x0000001806047210 */ /* 0x081fe20007f1e0ff */
[C---:B------:R-:W-:Y:S01]  /*3f30*/  IMAD R8, R0.reuse, 0x5e, RZ ;  /* 0x0000005e00087824 */ /* 0x040fe200078e02ff */
[-C--:B------:R-:W-:Y:S02]  /*3f40*/  IADD3 R6, P1, R7, R24.reuse, RZ ;  /* 0x0000001807067210 */ /* 0x080fe40007f3e0ff */
[-C--:B------:R-:W-:Y:S01]  /*3f50*/  LEA.HI.X.SX32 R5, R9, R25.reuse, 0x1, P0 ;  /* 0x0000001909057211 */ /* 0x080fe200000f0eff */
[----:B------:R-:W-:Y:S01]  /*3f60*/  IMAD R9, R0, 0xbc, RZ ;  /* 0x000000bc00097824 */ /* 0x000fe200078e02ff */
[-C--:B-1----:R-:W-:Y:S01]  /*3f70*/  IADD3 R2, P0, R8, R24.reuse, RZ ;  /* 0x0000001808027210 */ /* 0x082fe20007f1e0ff */
[C---:B------:R-:W-:Y:S01]  /*3f80*/  IMAD R3, R0.reuse, 0x2f, RZ ;  /* 0x0000002f00037824 */ /* 0x040fe200078e02ff */
[-C--:B------:R-:W-:Y:S01]  /*3f90*/  LEA.HI.X.SX32 R7, R21, R25.reuse, 0x1, P1 ;  /* 0x0000001915077211 */ /* 0x080fe200008f0eff */
[----:B---3--:R0:W-:Y:S03]  /*3fa0*/  STL [R1+0x150], R29 ;  /* 0x0001501d01007387 */ /* 0x0081e60000100800 */
[----:B------:R-:W-:Y:S01]  /*3fb0*/  LEA.HI.X.SX32 R3, R3, R25, 0x1, P0 ;  /* 0x0000001903037211 */ /* 0x000fe200000f0eff */
[----:B------:R1:W3:Y:S04]  /*3fc0*/  LDG.E.U16 R15, [R6.64] ;  /* 0x00000004060f7981 */ /* 0x0002e8000c1e1500 */
[----:B0-----:R0:W5:Y:S01]  /*3fd0*/  LDG.E.U16 R29, [R4.64] ;  /* 0x00000004041d7981 */ /* 0x001162000c1e1500 */
[----:B-1----:R-:W-:Y:S01]  /*3fe0*/  IMAD R6, R0, 0x178, RZ ;  /* 0x0000017800067824 */ /* 0x002fe200078e02ff */
[----:B0-----:R-:W-:-:S04]  /*3ff0*/  IADD3 R4, P1, R9, R24, RZ ;  /* 0x0000001809047210 */ /* 0x001fc80007f3e0ff */
[----:B------:R-:W-:Y:S01]  /*4000*/  LEA.HI.X.SX32 R5, R8, R25, 0x1, P1 ;  /* 0x0000001908057211 */ /* 0x000fe200008f0eff */
[----:B------:R-:W-:-:S05]  /*4010*/  IMAD R8, R0, 0x188, RZ ;  /* 0x0000018800087824 */ /* 0x000fca00078e02ff */
[-C--:B------:R-:W-:Y:S01]  /*4020*/  IADD3 R8, P1, R8, R24.reuse, RZ ;  /* 0x0000001808087210 */ /* 0x080fe20007f3e0ff */
[----:B------:R-:W-:Y:S01]  /*4030*/  IMAD R7, R0, 0x1a8, RZ ;  /* 0x000001a800077824 */ /* 0x000fe200078e02ff */
[----:B--2---:R0:W-:Y:S04]  /*4040*/  STL [R1+0x1d0], R28 ;  /* 0x0001d01c01007387 */ /* 0x0041e80000100800 */
[----:B----4-:R1:W-:Y:S04]  /*4050*/  STL [R1+0x1bc], R18 ;  /* 0x0001bc1201007387 */ /* 0x0103e80000100800 */
[----:B0-----:R0:W2:Y:S04]  /*4060*/  LDG.E.U16 R28, [R2.64] ;  /* 0x00000004021c7981 */ /* 0x0010a8000c1e1500 */
[----:B-1----:R1:W4:Y:S01]  /*4070*/  LDG.E.U16 R18, [R4.64] ;  /* 0x0000000404127981 */ /* 0x002322000c1e1500 */
[----:B0-----:R-:W-:-:S04]  /*4080*/  IADD3 R2, P0, R6, R24, RZ ;  /* 0x0000001806027210 */ /* 0x001fc80007f1e0ff */
[-C--:B------:R-:W-:Y:S02]  /*4090*/  LEA.HI.X.SX32 R3, R9, R25.reuse, 0x1, P0 ;  /* 0x0000001909037211 */ /* 0x080fe400000f0eff */
[----:B------:R-:W-:Y:S01]  /*40a0*/  LEA.HI.X.SX32 R9, R22, R25, 0x1, P1 ;  /* 0x0000001916097211 */ /* 0x000fe200008f0eff */
[C---:B-1----:R-:W-:Y:S01]  /*40b0*/  IMAD R5, R0.reuse, 0xcc, RZ ;  /* 0x000000cc00057824 */ /* 0x042fe200078e02ff */
[----:B------:R-:W-:Y:S01]  /*40c0*/  STL [R1+0x14c], R20 ;  /* 0x00014c1401007387 */ /* 0x000fe20000100800 */
[----:B------:R-:W-:-:S03]  /*40d0*/  IMAD R4, R0, 0x198, RZ ;  /* 0x0000019800047824 */ /* 0x000fc600078e02ff */
[----:B------:R0:W4:Y:S04]  /*40e0*/  LDG.E.U16 R22, [R2.64] ;  /* 0x0000000402167981 */ /* 0x000128000c1e1500 */
[----:B------:R1:W-:Y:S01]  /*40f0*/  STL [R1+0x148], R14 ;  /* 0x0001480e01007387 */ /* 0x0003e20000100800 */
[-C--:B------:R-:W-:Y:S02]  /*4100*/  IADD3 R6, P0, R5, R24.reuse, RZ ;  /* 0x0000001805067210 */ /* 0x080fe40007f1e0ff */
[-C--:B------:R-:W-:Y:S01]  /*4110*/  IADD3 R4, P2, R4, R24.reuse, RZ ;  /* 0x0000001804047210 */ /* 0x080fe20007f5e0ff */
[----:B-1----:R1:W4:Y:S01]  /*4120*/  LDG.E.U16 R14, [R8.64] ;  /* 0x00000004080e7981 */ /* 0x002322000c1e1500 */
[----:B0-----:R-:W-:Y:S02]  /*4130*/  IADD3 R2, P1, R7, R24, RZ ;  /* 0x0000001807027210 */ /* 0x001fe40007f3e0ff */
[----:B------:R-:W-:-:S02]  /*4140*/  LEA.HI.X.SX32 R7, R16, R25, 0x1, P0 ;  /* 0x0000001910077211 */ /* 0x000fc400000f0eff */
[-C--:B------:R-:W-:Y:S02]  /*4150*/  LEA.HI.X.SX32 R5, R5, R25.reuse, 0x1, P2 ;  /* 0x0000001905057211 */ /* 0x080fe400010f0eff */
[----:B------:R-:W-:Y:S01]  /*4160*/  LEA.HI.X.SX32 R3, R23, R25, 0x1, P1 ;  /* 0x0000001917037211 */ /* 0x000fe200008f0eff */
[----:B------:R0:W4:Y:S04]  /*4170*/  LDG.E.U16 R21, [R6.64] ;  /* 0x0000000406157981 */ /* 0x000128000c1e1500 */
[----:B------:R0:W-:Y:S04]  /*4180*/  STL [R1+0x1b0], R19 ;  /* 0x0001b01301007387 */ /* 0x0001e80000100800 */
[----:B------:R3:W4:Y:S04]  /*4190*/  LDG.E.U16 R20, [R4.64] ;  /* 0x0000000404147981 */ /* 0x000728000c1e1500 */
[----:B0-----:R0:W4:Y:S01]  /*41a0*/  LDG.E.U16 R19, [R2.64] ;  /* 0x0000000402137981 */ /* 0x001122000c1e1500 */
[----:B-1----:R-:W-:-:S02]  /*41b0*/  IMAD R9, R0, 0xdc, RZ ;  /* 0x000000dc00097824 */ /* 0x002fc400078e02ff */
[C---:B---3--:R-:W-:Y:S02]  /*41c0*/  IMAD R5, R0.reuse, 0x6e, RZ ;  /* 0x0000006e00057824 */ /* 0x048fe400078e02ff */
[C---:B------:R-:W-:Y:S02]  /*41d0*/  IMAD R8, R0.reuse, 0x1b8, RZ ;  /* 0x000001b800087824 */ /* 0x040fe400078e02ff */
[C---:B0-----:R-:W-:Y:S01]  /*41e0*/  IMAD R3, R0.reuse, 0x37, RZ ;  /* 0x0000003700037824 */ /* 0x041fe200078e02ff */
[-C--:B------:R-:W-:Y:S01]  /*41f0*/  IADD3 R2, P0, R5, R24.reuse, RZ ;  /* 0x0000001805027210 */ /* 0x080fe20007f1e0ff */
[----:B------:R-:W-:Y:S01]  /*4200*/  IMAD R4, R0, 0x1c8, RZ ;  /* 0x000001c800047824 */ /* 0x000fe200078e02ff */
[----:B-----5:R-:W-:Y:S01]  /*4210*/  STL [R1+0x144], R29 ;  /* 0x0001441d01007387 */ /* 0x020fe20000100800 */
[-C--:B------:R-:W-:Y:S02]  /*4220*/  IADD3 R6, P1, R9, R24.reuse, RZ ;  /* 0x0000001809067210 */ /* 0x080fe40007f3e0ff */
[----:B------:R-:W-:Y:S01]  /*4230*/  LEA.HI.X.SX32 R3, R3, R25, 0x1, P0 ;  /* 0x0000001903037211 */ /* 0x000fe200000f0eff */
[----:B------:R0:W-:Y:S01]  /*4240*/  STL [R1+0x140], R15 ;  /* 0x0001400f01007387 */ /* 0x0001e20000100800 */
[----:B------:R-:W-:-:S02]  /*4250*/  IADD3 R8, P2, R8, R24, RZ ;  /* 0x0000001808087210 */ /* 0x000fc40007f5e0ff */
[----:B------:R-:W-:Y:S02]  /*4260*/  IADD3 R4, P3, R4, R24, RZ ;  /* 0x0000001804047210 */ /* 0x000fe40007f7e0ff */
[-C--:B------:R-:W-:Y:S01]  /*4270*/  LEA.HI.X.SX32 R7, R5, R25.reuse, 0x1, P1 ;  /* 0x0000001905077211 */ /* 0x080fe200008f0eff */
[----:B0-----:R-:W-:Y:S01]  /*4280*/  IMAD R15, R0, 0xec, RZ ;  /* 0x000000ec000f7824 */ /* 0x001fe200078e02ff */
[-C--:B------:R-:W-:Y:S02]  /*4290*/  LEA.HI.X.SX32 R9, R9, R25.reuse, 0x1, P2 ;  /* 0x0000001909097211 */ /* 0x080fe400010f0eff */
[----:B------:R-:W-:Y:S02]  /*42a0*/  LEA.HI.X.SX32 R5, R26, R25, 0x1, P3 ;  /* 0x000000191a057211 */ /* 0x000fe400018f0eff */
[----:B------:R0:W3:Y:S04]  /*42b0*/  LDG.E.U16 R26, [R6.64] ;  /* 0x00000004061a7981 */ /* 0x0000e8000c1e1500 */
[----:B------:R1:W5:Y:S01]  /*42c0*/  LDG.E.U16 R23, [R8.64] ;  /* 0x0000000408177981 */ /* 0x000362000c1e1500 */
[----:B0-----:R-:W-:-:S02]  /*42d0*/  IMAD R6, R0, 0x1d8, RZ ;  /* 0x000001d800067824 */ /* 0x001fc400078e02ff */
[C---:B-1----:R-:W-:Y:S02]  /*42e0*/  IMAD R8, R0.reuse, 0x1e8, RZ ;  /* 0x000001e800087824 */ /* 0x042fe400078e02ff */
[----:B------:R-:W-:-:S03]  /*42f0*/  IMAD R16, R0, 0x3f, RZ ;  /* 0x0000003f00107824 */ /* 0x000fc600078e02ff */
[----:B------:R-:W-:-:S04]  /*4300*/  IADD3 R8, P2, R8, R24, RZ ;  /* 0x0000001808087210 */ /* 0x000fc80007f5e0ff */
[----:B------:R-:W-:Y:S01]  /*4310*/  LEA.HI.X.SX32 R9, R27, R25, 0x1, P2 ;  /* 0x000000191b097211 */ /* 0x000fe200010f0eff */
[----:B--2---:R0:W-:Y:S04]  /*4320*/  STL [R1+0x1a4], R28 ;  /* 0x0001a41c01007387 */ /* 0x0041e80000100800 */
[----:B----4-:R1:W-:Y:S04]  /*4330*/  STL [R1+0x198], R18 ;  /* 0x0001981201007387 */ /* 0x0103e80000100800 */
[----:B0-----:R0:W2:Y:S04]  /*4340*/  LDG.E.U16 R28, [R2.64] ;  /* 0x00000004021c7981 */ /* 0x0010a8000c1e1500 */
[----:B-1----:R1:W4:Y:S01]  /*4350*/  LDG.E.U16 R18, [R4.64] ;  /* 0x0000000404127981 */ /* 0x002322000c1e1500 */
[----:B0-----:R-:W-:-:S04]  /*4360*/  IADD3 R2, P0, R15, R24, RZ ;  /* 0x000000180f027210 */ /* 0x001fc80007f1e0ff */
[----:B------:R-:W-:Y:S02]  /*4370*/  LEA.HI.X.SX32 R3, R17, R25, 0x1, P0 ;  /* 0x0000001911037211 */ /* 0x000fe400000f0eff */
[----:B------:R-:W-:Y:S01]  /*4380*/  IADD3 R6, P0, R6, R24, RZ ;  /* 0x0000001806067210 */ /* 0x000fe20007f1e0ff */
[----:B------:R0:W-:Y:S01]  /*4390*/  STL [R1+0x13c], R22 ;  /* 0x00013c1601007387 */ /* 0x0001e20000100800 */
[----:B-1----:R-:W-:-:S03]  /*43a0*/  IMAD R5, R0, 0x7e, RZ ;  /* 0x0000007e00057824 */ /* 0x002fc600078e02ff */
[----:B------:R1:W4:Y:S01]  /*43b0*/  LDG.E.U16 R17, [R2.64] ;  /* 0x0000000402117981 */ /* 0x000322000c1e1500 */
[----:B------:R-:W-:-:S03]  /*43c0*/  LEA.HI.X.SX32 R7, R15, R25, 0x1, P0 ;  /* 0x000000190f077211 */ /* 0x000fc600000f0eff */
[----:B------:R1:W-:Y:S04]  /*43d0*/  STL [R1+0x138], R14 ;  /* 0x0001380e01007387 */ /* 0x0003e80000100800 */
[----:B0-----:R0:W4:Y:S01]  /*43e0*/  LDG.E.U16 R22, [R6.64] ;  /* 0x0000000406167981 */ /* 0x001122000c1e1500 */
[C---:B-1----:R-:W-:Y:S01]  /*43f0*/  IMAD R3, R0.reuse, 0x1f8, RZ ;  /* 0x000001f800037824 */ /* 0x042fe200078e02ff */
[----:B------:R-:W-:Y:S01]  /*4400*/  IADD3 R2, P0, R5, R24, RZ ;  /* 0x0000001805027210 */ /* 0x000fe20007f1e0ff */
[----:B------:R-:W-:-:S03]  /*4410*/  IMAD R14, R0, 0xfc, RZ ;  /* 0x000000fc000e7824 */ /* 0x000fc600078e02ff */
[-C--:B0-----:R-:W-:Y:S02]  /*4420*/  IADD3 R6, P2, R3, R24.reuse, RZ ;  /* 0x0000001803067210 */ /* 0x081fe40007f5e0ff */
[----:B------:R-:W-:Y:S02]  /*4430*/  IADD3 R4, P1, R14, R24, RZ ;  /* 0x000000180e047210 */ /* 0x000fe40007f3e0ff */
[-C--:B------:R-:W-:Y:S02]  /*4440*/  LEA.HI.X.SX32 R3, R16, R25.reuse, 0x1, P0 ;  /* 0x0000001910037211 */ /* 0x080fe400000f0eff */
[-C--:B------:R-:W-:Y:S01]  /*4450*/  LEA.HI.X.SX32 R5, R5, R25.reuse, 0x1, P1 ;  /* 0x0000001905057211 */ /* 0x080fe200008f0eff */
[----:B------:R0:W-:Y:S01]  /*4460*/  STL [R1+0x18c], R21 ;  /* 0x00018c1501007387 */ /* 0x0001e20000100800 */
[----:B------:R-:W-:-:S03]  /*4470*/  LEA.HI.X.SX32 R7, R14, R25, 0x1, P2 ;  /* 0x000000190e077211 */ /* 0x000fc600010f0eff */
[----:B------:R1:W-:Y:S04]  /*4480*/  STL [R1+0x134], R20 ;  /* 0x0001341401007387 */ /* 0x0003e80000100800 */
[----:B------:R1:W-:Y:S04]  /*4490*/  STL [R1+0x130], R19 ;  /* 0x0001301301007387 */ /* 0x0003e80000100800 */
[----:B0-----:R0:W4:Y:S04]  /*44a0*/  LDG.E.U16 R21, [R8.64] ;  /* 0x0000000408157981 */ /* 0x001128000c1e1500 */
[----:B-1----:R1:W4:Y:S04]  /*44b0*/  LDG.E.U16 R20, [R2.64] ;  /* 0x0000000402147981 */ /* 0x002328000c1e1500 */
[----:B------:R3:W4:Y:S04]  /*44c0*/  LDG.E.U16 R19, [R4.64] ;  /* 0x0000000404137981 */ /* 0x000728000c1e1500 */
[----:B------:R3:W4:Y:S01]  /*44d0*/  LDG.E.U16 R14, [R6.64] ;  /* 0x00000004060e7981 */ /* 0x000722000c1e1500 */
[----:B0-----:R-:W-:-:S02]  /*44e0*/  IMAD R8, R0, 0x10a, RZ ;  /* 0x0000010a00087824 */ /* 0x001fc400078e02ff */
[C---:B-1----:R-:W-:Y:S02]  /*44f0*/  IMAD R3, R0.reuse, 0x85, RZ ;  /* 0x0000008500037824 */ /* 0x042fe400078e02ff */
[----:B------:R-:W-:Y:S01]  /*4500*/  IMAD R2, R0, 0x13a, RZ ;  /* 0x0000013a00027824 */ /* 0x000fe200078e02ff */
[-C--:B------:R-:W-:Y:S01]  /*4510*/  IADD3 R8, P0, R8, R24.reuse, RZ ;  /* 0x0000001808087210 */ /* 0x080fe20007f1e0ff */
[C---:B---3--:R-:W-:Y:S02]  /*4520*/  IMAD R4, R0.reuse, 0x12a, RZ ;  /* 0x0000012a00047824 */ /* 0x048fe400078e02ff */
[C---:B------:R-:W-:Y:S01]  /*4530*/  IMAD R6, R0.reuse, 0x11a, RZ ;  /* 0x0000011a00067824 */ /* 0x040fe200078e02ff */
[----:B------:R-:W-:Y:S01]  /*4540*/  LEA.HI.X.SX32 R9, R3, R25, 0x1, P0 ;  /* 0x0000001903097211 */ /* 0x000fe200000f0eff */
[----:B------:R-:W-:Y:S01]  /*4550*/  IMAD R7, R0, 0x8d, RZ ;  /* 0x0000008d00077824 */ /* 0x000fe200078e02ff */
[-C--:B------:R-:W-:Y:S01]  /*4560*/  IADD3 R4, P2, R4, R24.reuse, RZ ;  /* 0x0000001804047210 */ /* 0x080fe20007f5e0ff */
[----:B------:R-:W-:Y:S01]  /*4570*/  IMAD R5, R0, 0x95, RZ ;  /* 0x0000009500057824 */ /* 0x000fe200078e02ff */
[-C--:B------:R-:W-:Y:S01]  /*4580*/  IADD3 R6, P1, R6, R24.reuse, RZ ;  /* 0x0000001806067210 */ /* 0x080fe20007f3e0ff */
[----:B------:R-:W-:Y:S01]  /*4590*/  IMAD R3, R0, 0x9d, RZ ;  /* 0x0000009d00037824 */ /* 0x000fe200078e02ff */
[----:B------:R-:W-:-:S02]  /*45a0*/  IADD3 R2, P0, R2, R24, RZ ;  /* 0x0000001802027210 */ /* 0x000fc40007f1e0ff */
[-C--:B------:R-:W-:Y:S02]  /*45b0*/  LEA.HI.X.SX32 R7, R7, R25.reuse, 0x1, P1 ;  /* 0x0000001907077211 */ /* 0x080fe400008f0eff */
[-C--:B------:R-:W-:Y:S02]  /*45c0*/  LEA.HI.X.SX32 R5, R5, R25.reuse, 0x1, P2 ;  /* 0x0000001905057211 */ /* 0x080fe400010f0eff */
[----:B------:R-:W-:-:S03]  /*45d0*/  LEA.HI.X.SX32 R3, R3, R25, 0x1, P0 ;  /* 0x0000001903037211 */ /* 0x000fc600000f0eff */
[----:B------:R0:W3:Y:S04]  /*45e0*/  LDG.E.U16 R16, [R4.64] ;  /* 0x0000000404107981 */ /* 0x0000e8000c1e1500 */
[----:B------:R1:W3:Y:S01]  /*45f0*/  LDG.E.U16 R15, [R2.64] ;  /* 0x00000004020f7981 */ /* 0x0002e2000c1e1500 */
[C---:B0-----:R-:W-:Y:S02]  /*4600*/  IMAD R4, R0.reuse, 0x16a, RZ ;  /* 0x0000016a00047824 */ /* 0x041fe400078e02ff */
[C---:B-1----:R-:W-:Y:S02]  /*4610*/  IMAD R3, R0.reuse, 0xa5, RZ ;  /* 0x000000a500037824 */ /* 0x042fe400078e02ff */
[----:B------:R-:W-:Y:S01]  /*4620*/  IMAD R2, R0, 0x17a, RZ ;  /* 0x0000017a00027824 */ /* 0x000fe200078e02ff */
[----:B------:R-:W-:Y:S01]  /*4630*/  IADD3 R4, P2, R4, R24, RZ ;  /* 0x0000001804047210 */ /* 0x000fe20007f5e0ff */
[----:B------:R-:W-:-:S05]  /*4640*/  IMAD R5, R0, 0xb5, RZ ;  /* 0x000000b500057824 */ /* 0x000fca00078e02ff */
[----:B------:R-:W-:Y:S01]  /*4650*/  LEA.HI.X.SX32 R5, R5, R25, 0x1, P2 ;  /* 0x0000001905057211 */ /* 0x000fe200010f0eff */
[----:B--2---:R-:W-:Y:S04]  /*4660*/  STL [R1+0x17c], R28 ;  /* 0x00017c1c01007387 */ /* 0x004fe80000100800 */
[----:B------:R-:W-:Y:S04]  /*4670*/  STL [R1+0x174], R26 ;  /* 0x0001741a01007387 */ /* 0x000fe80000100800 */
[----:B-----5:R-:W-:Y:S04]  /*4680*/  STL [R1+0x12c], R23 ;  /* 0x00012c1701007387 */ /* 0x020fe80000100800 */
[----:B----4-:R0:W-:Y:S04]  /*4690*/  STL [R1+0x128], R18 ;  /* 0x0001281201007387 */ /* 0x0101e80000100800 */
[----:B0-----:R0:W2:Y:S04]  /*46a0*/  LDG.E.U16 R18, [R8.64] ;  /* 0x0000000408127981 */ /* 0x0010a8000c1e1500 */
[----:B------:R1:W-:Y:S01]  /*46b0*/  STL [R1+0x168], R17 ;  /* 0x0001681101007387 */ /* 0x0003e20000100800 */
[----:B0-----:R-:W-:-:S03]  /*46c0*/  IMAD R8, R0, 0x14a, RZ ;  /* 0x0000014a00087824 */ /* 0x001fc600078e02ff */
[----:B-1----:R0:W4:Y:S02]  /*46d0*/  LDG.E.U16 R17, [R6.64] ;  /* 0x0000000406117981 */ /* 0x002124000c1e1500 */
[-C--:B------:R-:W-:Y:S01]  /*46e0*/  IADD3 R8, P0, R8, R24.reuse, RZ ;  /* 0x0000001808087210 */ /* 0x080fe20007f1e0ff */
[C---:B0-----:R-:W-:Y:S02]  /*46f0*/  IMAD R6, R0.reuse, 0x15a, RZ ;  /* 0x0000015a00067824 */ /* 0x041fe400078e02ff */
[----:B------:R-:W-:Y:S01]  /*4700*/  IMAD R7, R0, 0xad, RZ ;  /* 0x000000ad00077824 */ /* 0x000fe200078e02ff */
[----:B------:R-:W-:Y:S02]  /*4710*/  LEA.HI.X.SX32 R9, R3, R25, 0x1, P0 ;  /* 0x0000001903097211 */ /* 0x000fe400000f0eff */
[-C--:B------:R-:W-:Y:S01]  /*4720*/  IADD3 R6, P1, R6, R24.reuse, RZ ;  /* 0x0000001806067210 */ /* 0x080fe20007f3e0ff */
[----:B------:R-:W-:Y:S01]  /*4730*/  IMAD R3, R0, 0xbd, RZ ;  /* 0x000000bd00037824 */ /* 0x000fe200078e02ff */
[----:B------:R-:W-:-:S02]  /*4740*/  IADD3 R2, P0, R2, R24, RZ ;  /* 0x0000001802027210 */ /* 0x000fc40007f1e0ff */
[-C--:B------:R-:W-:Y:S01]  /*4750*/  LEA.HI.X.SX32 R7, R7, R25.reuse, 0x1, P1 ;  /* 0x0000001907077211 */ /* 0x080fe200008f0eff */
[----:B------:R0:W-:Y:S01]  /*4760*/  STL [R1+0x124], R22 ;  /* 0x0001241601007387 */ /* 0x0001e20000100800 */
[----:B------:R-:W-:-:S03]  /*4770*/  LEA.HI.X.SX32 R3, R3, R25, 0x1, P0 ;  /* 0x0000001903037211 */ /* 0x000fc600000f0eff */
[----:B------:R1:W-:Y:S04]  /*4780*/  STL [R1+0xe4], R21 ;  /* 0x0000e41501007387 */ /* 0x0003e80000100800 */
[----:B------:R5:W-:Y:S04]  /*4790*/  STL [R1+0x15c], R20 ;  /* 0x00015c1401007387 */ /* 0x000be80000100800 */
[----:B0-----:R0:W3:Y:S04]  /*47a0*/  LDG.E.U16 R22, [R8.64] ;  /* 0x0000000408167981 */ /* 0x0010e8000c1e1500 */
[----:B-1----:R1:W3:Y:S04]  /*47b0*/  LDG.E.U16 R21, [R6.64] ;  /* 0x0000000406157981 */ /* 0x0022e8000c1e1500 */
[----:B------:R-:W-:Y:S04]  /*47c0*/  STL [R1+0x158], R19 ;  /* 0x0001581301007387 */ /* 0x000fe80000100800 */
[----:B-----5:R5:W3:Y:S04]  /*47d0*/  LDG.E.U16 R20, [R4.64] ;  /* 0x0000000404147981 */ /* 0x020ae8000c1e1500 */
[----:B------:R0:W-:Y:S04]  /*47e0*/  STL [R1+0xd4], R14 ;  /* 0x0000d40e01007387 */ /* 0x0001e80000100800 */
[----:B0-----:R0:W3:Y:S01]  /*47f0*/  LDG.E.U16 R14, [R2.64] ;  /* 0x00000004020e7981 */ /* 0x0010e2000c1e1500 */
[----:B------:R-:W-:-:S02]  /*4800*/  IMAD R8, R0, 0x18a, RZ ;  /* 0x0000018a00087824 */ /* 0x000fc400078e02ff */
[----:B-1----:R-:W-:-:S03]  /*4810*/  IMAD R6, R0, 0x19a, RZ ;  /* 0x0000019a00067824 */ /* 0x002fc600078e02ff */
[-C--:B------:R-:W-:Y:S01]  /*4820*/  IADD3 R8, P0, R8, R24.reuse, RZ ;  /* 0x0000001808087210 */ /* 0x080fe20007f1e0ff */
[C---:B------:R-:W-:Y:S02]  /*4830*/  IMAD R7, R0.reuse, 0xcd, RZ ;  /* 0x000000cd00077824 */ /* 0x040fe400078e02ff */
[C---:B0-----:R-:W-:Y:S02]  /*4840*/  IMAD R3, R0.reuse, 0xc5, RZ ;  /* 0x000000c500037824 */ /* 0x041fe400078e02ff */
[----:B------:R-:W-:Y:S01]  /*4850*/  IMAD R2, R0, 0x1ba, RZ ;  /* 0x000001ba00027824 */ /* 0x000fe200078e02ff */
[-C--:B------:R-:W-:Y:S01]  /*4860*/  IADD3 R6, P1, R6, R24.reuse, RZ ;  /* 0x0000001806067210 */ /* 0x080fe20007f3e0ff */
[C---:B-----5:R-:W-:Y:S01]  /*4870*/  IMAD R4, R0.reuse, 0x1aa, RZ ;  /* 0x000001aa00047824 */ /* 0x060fe200078e02ff */
[-C--:B------:R-:W-:Y:S01]  /*4880*/  LEA.HI.X.SX32 R9, R3, R25.reuse, 0x1, P0 ;  /* 0x0000001903097211 */ /* 0x080fe200000f0eff */
[----:B------:R-:W-:Y:S01]  /*4890*/  IMAD R3, R0, 0xdd, RZ ;  /* 0x000000dd00037824 */ /* 0x000fe200078e02ff */
[-C--:B------:R-:W-:Y:S01]  /*48a0*/  IADD3 R2, P0, R2, R24.reuse, RZ ;  /* 0x0000001802027210 */ /* 0x080fe20007f1e0ff */
[----:B------:R-:W-:Y:S01]  /*48b0*/  IMAD R5, R0, 0xd5, RZ ;  /* 0x000000d500057824 */ /* 0x000fe200078e02ff */
[----:B------:R-:W-:Y:S01]  /*48c0*/  IADD3 R4, P2, R4, R24, RZ ;  /* 0x0000001804047210 */ /* 0x000fe20007f5e0ff */
[----:B------:R0:W5:Y:S01]  /*48d0*/  LDG.E.U16 R19, [R8.64] ;  /* 0x0000000408137981 */ /* 0x000162000c1e1500 */
[----:B------:R-:W-:-:S02]  /*48e0*/  LEA.HI.X.SX32 R7, R7, R25, 0x1, P1 ;  /* 0x0000001907077211 */ /* 0x000fc400008f0eff */
[-C--:B------:R-:W-:Y:S02]  /*48f0*/  LEA.HI.X.SX32 R3, R3, R25.reuse, 0x1, P0 ;  /* 0x0000001903037211 */ /* 0x080fe400000f0eff */
[----:B------:R-:W-:Y:S01]  /*4900*/  LEA.HI.X.SX32 R5, R5, R25, 0x1, P2 ;  /* 0x0000001905057211 */ /* 0x000fe200010f0eff */
[----:B0-----:R-:W-:-:S05]  /*4910*/  IMAD R8, R0, 0x1ca, RZ ;  /* 0x000001ca00087824 */ /* 0x001fca00078e02ff */
[----:B------:R-:W-:Y:S01]  /*4920*/  IADD3 R8, P0, R8, R24, RZ ;  /* 0x0000001808087210 */ /* 0x000fe20007f1e0ff */
[----:B--2---:R0:W-:Y:S04]  /*4930*/  STL [R1+0x11c], R18 ;  /* 0x00011c1201007387 */ /* 0x0041e80000100800 */
[----:B0-----:R0:W2:Y:S04]  /*4940*/  LDG.E.U16 R18, [R6.64] ;  /* 0x0000000406127981 */ /* 0x0010a8000c1e1500 */
[----:B----4-:R1:W-:Y:S04]  /*4950*/  STL [R1+0x118], R17 ;  /* 0x0001181101007387 */ /* 0x0103e80000100800 */
[----:B---3--:R3:W-:Y:S01]  /*4960*/  STL [R1+0x114], R16 ;  /* 0x0001141001007387 */ /* 0x0087e20000100800 */
[----:B0-----:R-:W-:-:S03]  /*4970*/  IMAD R6, R0, 0x1da, RZ ;  /* 0x000001da00067824 */ /* 0x001fc600078e02ff */
[----:B-1----:R0:W4:Y:S02]  /*4980*/  LDG.E.U16 R17, [R4.64] ;  /* 0x0000000404117981 */ /* 0x002124000c1e1500 */
[----:B------:R-:W-:Y:S02]  /*4990*/  IADD3 R6, P1, R6, R24, RZ ;  /* 0x0000001806067210 */ /* 0x000fe40007f3e0ff */
[----:B---3--:R1:W3:Y:S01]  /*49a0*/  LDG.E.U16 R16, [R2.64] ;  /* 0x0000000402107981 */ /* 0x0082e2000c1e1500 */
[C---:B0-----:R-:W-:Y:S02]  /*49b0*/  IMAD R5, R0.reuse, 0xed, RZ ;  /* 0x000000ed00057824 */ /* 0x041fe400078e02ff */
[C---:B-1----:R-:W-:Y:S02]  /*49c0*/  IMAD R2, R0.reuse, 0xe5, RZ ;  /* 0x000000e500027824 */ /* 0x042fe400078e02ff */
[----:B------:R-:W-:Y:S01]  /*49d0*/  IMAD R4, R0, 0x1ea, RZ ;  /* 0x000001ea00047824 */ /* 0x000fe200078e02ff */
[----:B------:R-:W-:-:S02]  /*49e0*/  LEA.HI.X.SX32 R7, R5, R25, 0x1, P1 ;  /* 0x0000001905077211 */ /* 0x000fc400008f0eff */
[----:B------:R-:W-:Y:S01]  /*49f0*/  LEA.HI.X.SX32 R9, R2, R25, 0x1, P0 ;  /* 0x0000001902097211 */ /* 0x000fe200000f0eff */
[----:B------:R0:W-:Y:S01]  /*4a00*/  STL [R1+0x110], R15 ;  /* 0x0001100f01007387 */ /* 0x0001e20000100800 */
[----:B------:R-:W-:Y:S01]  /*4a10*/  IMAD R3, R0, 0x1fa, RZ ;  /* 0x000001fa00037824 */ /* 0x000fe200078e02ff */
[----:B------:R-:W-:Y:S02]  /*4a20*/  IADD3 R4, P0, R4, R24, RZ ;  /* 0x0000001804047210 */ /* 0x000fe40007f1e0ff */
[----:B------:R1:W-:Y:S04]  /*4a30*/  STL [R1+0x10c], R22 ;  /* 0x00010c1601007387 */ /* 0x0003e80000100800 */
[----:B------:R-:W-:Y:S01]  /*4a40*/  STL [R1+0x108], R21 ;  /* 0x0001081501007387 */ /* 0x000fe20000100800 */
[----:B0-----:R-:W-:-:S03]  /*4a50*/  IMAD R15, R0, 0xf5, RZ ;  /* 0x000000f5000f7824 */ /* 0x001fc600078e02ff */
[----:B------:R0:W3:Y:S04]  /*4a60*/  LDG.E.U16 R28, [R8.64] ;  /* 0x00000004081c7981 */ /* 0x0000e8000c1e1500 */
[----:B------:R0:W-:Y:S01]  /*4a70*/  STL [R1+0x104], R20 ;  /* 0x0001041401007387 */ /* 0x0001e20000100800 */
[----:B------:R-:W-:Y:S02]  /*4a80*/  LEA.HI.X.SX32 R5, R15, R25, 0x1, P0 ;  /* 0x000000190f057211 */ /* 0x000fe400000f0eff */
[----:B------:R-:W-:-:S03]  /*4a90*/  IADD3 R2, P2, R3, R24, RZ ;  /* 0x0000001803027210 */ /* 0x000fc60007f5e0ff */
[----:B-1----:R1:W3:Y:S04]  /*4aa0*/  LDG.E.U16 R22, [R4.64] ;  /* 0x0000000404167981 */ /* 0x0022e8000c1e1500 */
[----:B0-----:R0:W3:Y:S04]  /*4ab0*/  LDG.E.U16 R20, [R6.64] ;  /* 0x0000000406147981 */ /* 0x0010e8000c1e1500 */
[----:B------:R0:W-:Y:S02]  /*4ac0*/  STL [R1+0x100], R14 ;  /* 0x0001000e01007387 */ /* 0x0001e40000100800 */
[----:B0-----:R-:W-:-:S05]  /*4ad0*/  IMAD R14, R0, 0xfd, RZ ;  /* 0x000000fd000e7824 */ /* 0x001fca00078e02ff */
[----:B------:R-:W-:-:S05]  /*4ae0*/  LEA.HI.X.SX32 R3, R14, R25, 0x1, P2 ;  /* 0x000000190e037211 */ /* 0x000fca00010f0eff */
[----:B------:R0:W3:Y:S04]  /*4af0*/  LDG.E.U16 R26, [R2.64] ;  /* 0x00000004021a7981 */ /* 0x0000e8000c1e1500 */
[----:B------:R-:W0:Y:S01]  /*4b00*/  S2R R29, SR_TID.X ;  /* 0x00000000001d7919 */ /* 0x000e220000002100 */
[----:B------:R-:W-:-:S03]  /*4b10*/  IMAD R9, R0, 0xde, RZ ;  /* 0x000000de00097824 */ /* 0x000fc600078e02ff */
[----:B-----5:R5:W-:Y:S01]  /*4b20*/  STL [R1+0xfc], R19 ;  /* 0x0000fc1301007387 */ /* 0x020be20000100800 */
[----:B0-----:R-:W-:-:S04]  /*4b30*/  LOP3.LUT R29, R29, 0x7f, RZ, 0xc0, !PT ;  /* 0x0000007f1d1d7812 */ /* 0x001fc800078ec0ff */
[----:B------:R-:W-:Y:S01]  /*4b40*/  SHF.L.U32 R8, R29, 0x1, RZ ;  /* 0x000000011d087819 */ /* 0x000fe200000006ff */
[----:B-----5:R-:W-:-:S04]  /*4b50*/  IMAD R19, R0, 0x67, RZ ;  /* 0x0000006700137824 */ /* 0x020fc800078e02ff */
[----:B------:R-:W-:Y:S04]  /*4b60*/  STS.U16 [R8], R11 ;  /* 0x0000000b08007388 */ /* 0x000fe80000000400 */
[----:B------:R-:W-:Y:S04]  /*4b70*/  STS.U16 [R8+0x800], R13 ;  /* 0x0008000d08007388 */ /* 0x000fe80000000400 */
[----:B------:R-:W-:Y:S04]  /*4b80*/  STS.U16 [R8+0x1000], R12 ;  /* 0x0010000c08007388 */ /* 0x000fe80000000400 */
[----:B------:R0:W-:Y:S01]  /*4b90*/  STS.U16 [R8+0x2000], R10 ;  /* 0x0020000a08007388 */ /* 0x0001e20000000400 */
[----:B------:R-:W-:-:S02]  /*4ba0*/  IMAD R21, R0, 0x6f, RZ ;  /* 0x0000006f00157824 */ /* 0x000fc400078e02ff */
[C---:B0-----:R-:W-:Y:S02]  /*4bb0*/  IMAD R8, R0.reuse, 0xce, RZ ;  /* 0x000000ce00087824 */ /* 0x041fe400078e02ff */
[C---:B-1----:R-:W-:Y:S02]  /*4bc0*/  IMAD R5, R0.reuse, 0x10c, RZ ;  /* 0x0000010c00057824 */ /* 0x042fe400078e02ff */
[C---:B------:R-:W-:Y:S02]  /*4bd0*/  IMAD R4, R0.reuse, 0x1fe, RZ ;  /* 0x000001fe00047824 */ /* 0x040fe400078e02ff */
[C---:B------:R-:W-:Y:S02]  /*4be0*/  IMAD R23, R0.reuse, 0x77, RZ ;  /* 0x0000007700177824 */ /* 0x040fe400078e02ff */
[C---:B------:R-:W-:Y:S02]  /*4bf0*/  IMAD R12, R0.reuse, 0x11e, RZ ;  /* 0x0000011e000c7824 */ /* 0x040fe400078e02ff */
[----:B------:R-:W-:-:S02]  /*4c00*/  IMAD R2, R0, 0x8e, RZ ;  /* 0x0000008e00027824 */ /* 0x000fc400078e02ff */
[C---:B------:R-:W-:Y:S02]  /*4c10*/  IMAD R10, R0.reuse, 0x10e, RZ ;  /* 0x0000010e000a7824 */ /* 0x040fe400078e02ff */
[----:B------:R-:W-:Y:S01]  /*4c20*/  IMAD R11, R0, 0x11c, RZ ;  /* 0x0000011c000b7824 */ /* 0x000fe200078e02ff */
[----:B------:R-:W-:Y:S01]  /*4c30*/  IADD3 R4, P3, R4, R24, RZ ;  /* 0x0000001804047210 */ /* 0x000fe20007f7e0ff */
[C---:B------:R-:W-:Y:S02]  /*4c40*/  IMAD R13, R0.reuse, 0xff, RZ ;  /* 0x000000ff000d7824 */ /* 0x040fe400078e02ff */
[C---:B------:R-:W-:Y:S02]  /*4c50*/  IMAD R14, R0.reuse, 0x47, RZ ;  /* 0x00000047000e7824 */ /* 0x040fe400078e02ff */
[C---:B------:R-:W-:Y:S02]  /*4c60*/  IMAD R6, R0.reuse, 0xae, RZ ;  /* 0x000000ae00067824 */ /* 0x040fe400078e02ff */
[C---:B------:R-:W-:Y:S01]  /*4c70*/  IMAD R7, R0.reuse, 0xbe, RZ ;  /* 0x000000be00077824 */ /* 0x040fe200078e02ff */
[----:B--2---:R0:W-:Y:S02]  /*4c80*/  STL [R1+0xf8], R18 ;  /* 0x0000f81201007387 */ /* 0x0041e40000100800 */
[----:B0-----:R-:W-:-:S02]  /*4c90*/  IMAD R18, R0, 0x5f, RZ ;  /* 0x0000005f00127824 */ /* 0x001fc400078e02ff */
[----:B----4-:R-:W-:Y:S04]  /*4ca0*/  STL [R1+0xf4], R17 ;  /* 0x0000f41101007387 */ /* 0x010fe80000100800 */
[----:B---3--:R-:W-:Y:S04]  /*4cb0*/  STL [R1+0xf0], R16 ;  /* 0x0000f01001007387 */ /* 0x008fe80000100800 */
[----:B------:R-:W-:Y:S04]  /*4cc0*/  STL.64 [R1+0x1e38], R18 ;  /* 0x001e381201007387 */ /* 0x000fe80000100a00 */
[----:B------:R0:W-:Y:S04]  /*4cd0*/  STL.64 [R1+0x1e48], R8 ;  /* 0x001e480801007387 */ /* 0x0001e80000100a00 */
[----:B------:R-:W-:Y:S01]  /*4ce0*/  STL [R1+0xec], R28 ;  /* 0x0000ec1c01007387 */ /* 0x000fe20000100800 */
[----:B0-----:R-:W-:-:S03]  /*4cf0*/  IADD3 R8, P6, R5, R24, RZ ;  /* 0x0000001805087210 */ /* 0x001fc60007fde0ff */
[----:B------:R0:W-:Y:S02]  /*4d00*/  STL [R1+0xe8], R20 ;  /* 0x0000e81401007387 */ /* 0x0001e40000100800 */
[----:B0-----:R-:W-:-:S05]  /*4d10*/  IMAD R20, R0, 0x12c, RZ ;  /* 0x0000012c00147824 */ /* 0x001fca00078e02ff */
[----:B------:R-:W-:Y:S04]  /*4d20*/  STL.64 [R1+0x1e40], R20 ;  /* 0x001e401401007387 */ /* 0x000fe80000100a00 */
[----:B------:R0:W-:Y:S01]  /*4d30*/  STL [R1+0xe0], R22 ;  /* 0x0000e01601007387 */ /* 0x0001e20000100800 */
[-C--:B------:R-:W-:Y:S02]  /*4d40*/  IADD3 R18, P2, R12, R24.reuse, RZ ;  /* 0x000000180c127210 */ /* 0x080fe40007f5e0ff */
[-C--:B------:R-:W-:Y:S01]  /*4d50*/  IADD3 R28, P4, R2, R24.reuse, RZ ;  /* 0x00000018021c7210 */ /* 0x080fe20007f9e0ff */
[----:B------:R-:W-:Y:S01]  /*4d60*/  STL [R1+0xd0], R26 ;  /* 0x0000d01a01007387 */ /* 0x000fe20000100800 */
[----:B0-----:R-:W-:Y:S01]  /*4d70*/  IMAD R22, R0, 0x12e, RZ ;  /* 0x0000012e00167824 */ /* 0x001fe200078e02ff */
[----:B------:R-:W-:-:S04]  /*4d80*/  IADD3 R20, P1, R11, R24, RZ ;  /* 0x000000180b147210 */ /* 0x000fc80007f3e0ff */
[----:B------:R0:W-:Y:S01]  /*4d90*/  STL.64 [R1+0x1e30], R22 ;  /* 0x001e301601007387 */ /* 0x0001e20000100a00 */
[-C--:B------:R-:W-:Y:S02]  /*4da0*/  LEA.HI.X.SX32 R5, R13, R25.reuse, 0x1, P3 ;  /* 0x000000190d057211 */ /* 0x080fe400018f0eff */
[----:B------:R-:W-:Y:S01]  /*4db0*/  LEA.HI.X.SX32 R29, R14, R25, 0x1, P4 ;  /* 0x000000190e1d7211 */ /* 0x000fe200020f0eff */
[----:B------:R1:W-:Y:S01]  /*4dc0*/  STL [R1+0x88], R8 ;  /* 0x0000880801007387 */ /* 0x0003e20000100800 */
[----:B------:R-:W-:Y:S01]  /*4dd0*/  IMAD.MOV.U32 R12, RZ, RZ, R8 ;  /* 0x000000ffff0c7224 */ /* 0x000fe200078e0008 */
[----:B------:R-:W-:Y:S02]  /*4de0*/  MOV R13, R9 ;  /* 0x00000009000d7202 */ /* 0x000fe40000000f00 */
[----:B------:R-:W-:Y:S01]  /*4df0*/  STL [R1+0x70], R18 ;  /* 0x0000701201007387 */ /* 0x000fe20000100800 */
[----:B0-----:R-:W-:-:S05]  /*4e00*/  IADD3 R22, P0, R10, R24, RZ ;  /* 0x000000180a167210 */ /* 0x001fca0007f1e0ff */
[----:B------:R-:W-:Y:S04]  /*4e10*/  STL [R1+0x80], R22 ;  /* 0x0000801601007387 */ /* 0x000fe80000100800 */
[----:B------:R-:W-:Y:S04]  /*4e20*/  STL [R1+0x78], R20 ;  /* 0x0000781401007387 */ /* 0x000fe80000100800 */
[----:B-1----:R-:W2:Y:S04]  /*4e30*/  LDL.LU.64 R8, [R1+0x1e48] ;  /* 0x001e480001087983 */ /* 0x002ea80000300a00 */
[----:B------:R0:W-:Y:S04]  /*4e40*/  STL.64 [R1+0x1d08], R4 ;  /* 0x001d080401007387 */ /* 0x0001e80000100a00 */
[----:B------:R1:W-:Y:S04]  /*4e50*/  STL.64 [R1+0xc8], R28 ;  /* 0x0000c81c01007387 */ /* 0x0003e80000100a00 */
[----:B------:R3:W-:Y:S01]  /*4e60*/  STL.64 [R1+0x1e18], R6 ;  /* 0x001e180601007387 */ /* 0x0007e20000100a00 */
[----:B0-----:R-:W-:-:S02]  /*4e70*/  MOV R4, R22 ;  /* 0x0000001600047202 */ /* 0x001fc40000000f00 */
[-C--:B------:R-:W-:Y:S02]  /*4e80*/  IADD3 R22, P3, R6, R24.reuse, RZ ;  /* 0x0000001806167210 */ /* 0x080fe40007f7e0ff */
[----:B-1----:R-:W-:Y:S02]  /*4e90*/  IADD3 R28, P4, R7, R24, RZ ;  /* 0x00000018071c7210 */ /* 0x002fe40007f9e0ff */
[----:B---3--:R-:W3:Y:S01]  /*4ea0*/  LDL.64 R6, [R1+0x70] ;  /* 0x0000700001067983 */ /* 0x008ee20000100a00 */
[C---:B------:R-:W-:Y:S02]  /*4eb0*/  IMAD R3, R0.reuse, 0x9e, RZ ;  /* 0x0000009e00037824 */ /* 0x040fe400078e02ff */
[----:B------:R-:W-:-:S03]  /*4ec0*/  IMAD R15, R0, 0x4f, RZ ;  /* 0x0000004f000f7824 */ /* 0x000fc600078e02ff */
[----:B------:R-:W-:-:S04]  /*4ed0*/  IADD3 R18, P5, R3, R24, RZ ;  /* 0x0000001803127210 */ /* 0x000fc80007fbe0ff */
[----:B------:R-:W-:Y:S01]  /*4ee0*/  LEA.HI.X.SX32 R19, R15, R25, 0x1, P5 ;  /* 0x000000190f137211 */ /* 0x000fe200028f0eff */
[----:B---3--:R0:W-:Y:S01]  /*4ef0*/  STL [R1+0x1e20], R6 ;  /* 0x001e200601007387 */ /* 0x0081e20000100800 */
[----:B------:R-:W-:Y:S02]  /*4f00*/  MOV R7, R21 ;  /* 0x0000001500077202 */ /* 0x000fe40000000f00 */
[----:B0-----:R-:W-:Y:S02]  /*4f10*/  MOV R6, R20 ;  /* 0x0000001400067202 */ /* 0x001fe40000000f00 */
[----:B------:R-:W3:Y:S04]  /*4f20*/  LDL.LU.64 R20, [R1+0x1e40] ;  /* 0x001e400001147983 */ /* 0x000ee80000300a00 */
[----:B------:R0:W-:Y:S04]  /*4f30*/  STL.64 [R1+0xc0], R18 ;  /* 0x0000c01201007387 */ /* 0x0001e80000100a00 */
[----:B0-----:R-:W4:Y:S01]  /*4f40*/  LDL.LU.64 R18, [R1+0x1e38] ;  /* 0x001e380001127983 */ /* 0x001f220000300a00 */
[----:B------:R-:W-:Y:S01]  /*4f50*/  IMAD R16, R0, 0x57, RZ ;  /* 0x0000005700107824 */ /* 0x000fe200078e02ff */
[----:B------:R-:W-:-:S04]  /*4f60*/  MOV R5, R23 ;  /* 0x0000001700057202 */ /* 0x000fc80000000f00 */
[----:B------:R-:W-:Y:S02]  /*4f70*/  LEA.HI.X.SX32 R23, R16, R25, 0x1, P3 ;  /* 0x0000001910177211 */ /* 0x000fe400018f0eff */
[----:B------:R-:W-:Y:S02]  /*4f80*/  MOV R14, R4 ;  /* 0x00000004000e7202 */ /* 0x000fe40000000f00 */
[-C--:B--2---:R-:W-:Y:S01]  /*4f90*/  IADD3 R4, P5, R8, R24.reuse, RZ ;  /* 0x0000001808047210 */ /* 0x084fe20007fbe0ff */
[----:B------:R0:W-:Y:S01]  /*4fa0*/  STL.64 [R1+0xb8], R22 ;  /* 0x0000b81601007387 */ /* 0x0001e20000100a00 */
[----:B------:R-:W-:Y:S01]  /*4fb0*/  IMAD.MOV.U32 R15, RZ, RZ, R5 ;  /* 0x000000ffff0f7224 */ /* 0x000fe200078e0005 */
[----:B0-----:R-:W-:-:S04]  /*4fc0*/  IADD3 R22, P3, R9, R24, RZ ;  /* 0x0000001809167210 */ /* 0x001fc80007f7e0ff */
[-C--:B---3--:R-:W-:Y:S02]  /*4fd0*/  LEA.HI.X.SX32 R23, R21, R25.reuse, 0x1, P3 ;  /* 0x0000001915177211 */ /* 0x088fe400018f0eff */
[-C--:B----4-:R-:W-:Y:S02]  /*4fe0*/  LEA.HI.X.SX32 R29, R18, R25.reuse, 0x1, P4 ;  /* 0x00000019121d7211 */ /* 0x090fe400020f0eff */
[----:B------:R-:W-:-:S03]  /*4ff0*/  LEA.HI.X.SX32 R5, R19, R25, 0x1, P5 ;  /* 0x0000001913057211 */ /* 0x000fc600028f0eff */
[----:B------:R-:W-:Y:S04]  /*5000*/  STL.64 [R1+0xb0], R28 ;  /* 0x0000b01c01007387 */ /* 0x000fe80000100a00 */
[----:B------:R-:W-:Y:S04]  /*5010*/  STL.64 [R1+0xa8], R4 ;  /* 0x0000a80401007387 */ /* 0x000fe80000100a00 */
[----:B------:R0:W-:Y:S04]  /*5020*/  STL.64 [R1+0xa0], R22 ;  /* 0x0000a01601007387 */ /* 0x0001e80000100a00 */
[----:B0-----:R-:W2:Y:S01]  /*5030*/  LDL.LU.64 R22, [R1+0x1e30] ;  /* 0x001e300001167983 */ /* 0x001ea20000300a00 */
[----:B------:R-:W-:-:S05]  /*5040*/  IMAD R17, R0, 0xee, RZ ;  /* 0x000000ee00117824 */ /* 0x000fca00078e02ff */
[----:B------:R-:W-:Y:S01]  /*5050*/  IADD3 R28, P4, R17, R24, RZ ;  /* 0x00000018111c7210 */ /* 0x000fe20007f9e0ff */
[C---:B------:R-:W-:Y:S02]  /*5060*/  IMAD R10, R0.reuse, 0xfe, RZ ;  /* 0x000000fe000a7824 */ /* 0x040fe400078e02ff */
[----:B------:R-:W-:Y:S01]  /*5070*/  IMAD R27, R0, 0x7f, RZ ;  /* 0x0000007f001b7824 */ /* 0x000fe200078e02ff */
[----:B--2---:R-:W-:-:S05]  /*5080*/  LEA.HI.X.SX32 R29, R23, R25, 0x1, P4 ;  /* 0x00000019171d7211 */ /* 0x004fca00020f0eff */
[----:B------:R0:W-:Y:S04]  /*5090*/  STL.64 [R1+0x98], R28 ;  /* 0x0000981c01007387 */ /* 0x0001e80000100a00 */
[----:B0-----:R-:W2:Y:S01]  /*50a0*/  LDL.LU.64 R28, [R1+0x1e28] ;  /* 0x001e2800011c7983 */ /* 0x001ea20000300a00 */
[-C--:B------:R-:W-:Y:S02]  /*50b0*/  IADD3 R4, P5, R10, R24.reuse, RZ ;  /* 0x000000180a047210 */ /* 0x080fe40007fbe0ff */
[----:B------:R-:W-:Y:S02]  /*50c0*/  IADD3 R10, P3, R20, R24, RZ ;  /* 0x00000018140a7210 */ /* 0x000fe40007f7e0ff */
[----:B------:R-:W-:-:S03]  /*50d0*/  LEA.HI.X.SX32 R5, R27, R25, 0x1, P5 ;  /* 0x000000191b057211 */ /* 0x000fc600028f0eff */
[----:B------:R-:W-:Y:S04]  /*50e0*/  STL [R1+0x68], R10 ;  /* 0x0000680a01007387 */ /* 0x000fe80000100800 */
[----:B------:R0:W-:Y:S01]  /*50f0*/  STL.64 [R1+0x90], R4 ;  /* 0x0000900401007387 */ /* 0x0001e20000100a00 */
[----:B------:R-:W-:Y:S02]  /*5100*/  MOV R27, R13 ;  /* 0x0000000d001b7202 */ /* 0x000fe40000000f00 */
[----:B------:R-:W-:Y:S01]  /*5110*/  LEA.HI.X.SX32 R7, R2, R25, 0x1, P1 ;  /* 0x0000001902077211 */ /* 0x000fe200008f0eff */
[----:B0-----:R-:W-:-:S05]  /*5120*/  IMAD R4, R0, 0x87, RZ ;  /* 0x0000008700047824 */ /* 0x001fca00078e02ff */
[-C--:B------:R-:W-:Y:S02]  /*5130*/  LEA.HI.X.SX32 R15, R4, R25.reuse, 0x1, P0 ;  /* 0x00000019040f7211 */ /* 0x080fe400000f0eff */
[----:B--2---:R-:W-:-:S05]  /*5140*/  LEA.HI.X.SX32 R27, R28, R25, 0x1, P6 ;  /* 0x000000191c1b7211 */ /* 0x004fca00030f0eff */
[----:B------:R-:W-:Y:S04]  /*5150*/  STL [R1+0x8c], R27 ;  /* 0x00008c1b01007387 */ /* 0x000fe80000100800 */
[----:B------:R-:W-:Y:S04]  /*5160*/  STL [R1+0x84], R15 ;  /* 0x0000840f01007387 */ /* 0x000fe80000100800 */
[----:B------:R0:W-:Y:S04]  /*5170*/  STL [R1+0x7c], R7 ;  /* 0x00007c0701007387 */ /* 0x0001e80000100800 */
[----:B------:R1:W2:Y:S01]  /*5180*/  LDL.LU R6, [R1+0x1e20] ;  /* 0x001e200001067983 */ /* 0x0002a20000300800 */
[----:B------:R-:W-:-:S05]  /*5190*/  IMAD R14, R0, 0x8f, RZ ;  /* 0x0000008f000e7824 */ /* 0x000fca00078e02ff */
[----:B0-----:R-:W-:-:S05]  /*51a0*/  LEA.HI.X.SX32 R7, R14, R25, 0x1, P2 ;  /* 0x000000190e077211 */ /* 0x001fca00010f0eff */
[----:B------:R2:W-:Y:S01]  /*51b0*/  STL [R1+0x74], R7 ;  /* 0x0000740701007387 */ /* 0x0005e20000100800 */
[C---:B------:R-:W-:Y:S02]  /*51c0*/  IMAD R15, R0.reuse, 0x15c, RZ ;  /* 0x0000015c000f7824 */ /* 0x040fe400078e02ff */
[C---:B------:R-:W-:Y:S02]  /*51d0*/  IMAD R26, R0.reuse, 0x13c, RZ ;  /* 0x0000013c001a7824 */ /* 0x040fe400078e02ff */
[C---:B------:R-:W-:Y:S01]  /*51e0*/  IMAD R14, R0.reuse, 0x96, RZ ;  /* 0x00000096000e7824 */ /* 0x040fe200078e02ff */
[-C--:B------:R-:W-:Y:S01]  /*51f0*/  IADD3 R18, P2, R15, R24.reuse, RZ ;  /* 0x000000180f127210 */ /* 0x080fe20007f5e0ff */
[----:B------:R-:W-:Y:S01]  /*5200*/  IMAD R15, R0, 0x97, RZ ;  /* 0x00000097000f7824 */ /* 0x000fe200078e02ff */
[----:B------:R-:W-:Y:S02]  /*5210*/  IADD3 R20, P4, R22, R24, RZ ;  /* 0x0000001816147210 */ /* 0x000fe40007f9e0ff */
[----:B------:R-:W-:-:S02]  /*5220*/  MOV R22, R10 ;  /* 0x0000000a00167202 */ /* 0x000fc40000000f00 */
[----:B------:R-:W-:Y:S02]  /*5230*/  MOV R23, R11 ;  /* 0x0000000b00177202 */ /* 0x000fe40000000f00 */
[----:B------:R-:W-:Y:S01]  /*5240*/  IADD3 R10, P5, R26, R24, RZ ;  /* 0x000000181a0a7210 */ /* 0x000fe20007fbe0ff */
[----:B--2---:R-:W2:Y:S01]  /*5250*/  LDL.LU.64 R6, [R1+0x1e18] ;  /* 0x001e180001067983 */ /* 0x004ea20000300a00 */
[-C--:B------:R-:W-:Y:S02]  /*5260*/  LEA.HI.X.SX32 R23, R14, R25.reuse, 0x1, P3 ;  /* 0x000000190e177211 */ /* 0x080fe400018f0eff */
[-C--:B------:R-:W-:Y:S02]  /*5270*/  LEA.HI.X.SX32 R21, R15, R25.reuse, 0x1, P4 ;  /* 0x000000190f157211 */ /* 0x080fe400020f0eff */
[----:B------:R-:W-:Y:S01]  /*5280*/  LEA.HI.X.SX32 R11, R3, R25, 0x1, P5 ;  /* 0x00000019030b7211 */ /* 0x000fe200028f0eff */
[----:B------:R-:W-:Y:S01]  /*5290*/  STL [R1+0x6c], R23 ;  /* 0x00006c1701007387 */ /* 0x000fe20000100800 */
[----:B------:R-:W-:Y:S01]  /*52a0*/  MOV R26, R12 ;  /* 0x0000000c001a7202 */ /* 0x000fe20000000f00 */
[----:B------:R-:W-:-:S02]  /*52b0*/  IMAD R12, R0, 0x13e, RZ ;  /* 0x0000013e000c7824 */ /* 0x000fc400078e02ff */
[----:B------:R-:W-:Y:S01]  /*52c0*/  IMAD R5, R0, 0x14c, RZ ;  /* 0x0000014c00057824 */ /* 0x000fe200078e02ff */
[----:B------:R-:W-:Y:S04]  /*52d0*/  STL [R1+0x38], R18 ;  /* 0x0000381201007387 */ /* 0x000fe80000100800 */
[----:B------:R-:W-:Y:S01]  /*52e0*/  STL.64 [R1+0x60], R20 ;  /* 0x0000601401007387 */ /* 0x000fe20000100a00 */
[----:B------:R-:W-:-:S03]  /*52f0*/  IADD3 R12, P6, R12, R24, RZ ;  /* 0x000000180c0c7210 */ /* 0x000fc60007fde0ff */
[----:B------:R0:W-:Y:S01]  /*5300*/  STL.64 [R1+0x58], R10 ;  /* 0x0000580a01007387 */ /* 0x0001e20000100a00 */
[----:B------:R-:W-:Y:S01]  /*5310*/  IADD3 R26, P0, R5, R24, RZ ;  /* 0x00000018051a7210 */ /* 0x000fe20007f1e0ff */
[----:B------:R-:W-:-:S03]  /*5320*/  IMAD R5, R0, 0x14e, RZ ;  /* 0x0000014e00057824 */ /* 0x000fc600078e02ff */
[----:B------:R-:W-:Y:S01]  /*5330*/  LEA.HI.X.SX32 R27, R29, R25, 0x1, P0 ;  /* 0x000000191d1b7211 */ /* 0x000fe200000f0eff */
[C---:B0-----:R-:W-:Y:S02]  /*5340*/  IMAD R11, R0.reuse, 0x9f, RZ ;  /* 0x0000009f000b7824 */ /* 0x041fe400078e02ff */
[----:B------:R-:W-:-:S03]  /*5350*/  IMAD R16, R0, 0x15e, RZ ;  /* 0x0000015e00107824 */ /* 0x000fc600078e02ff */
[----:B------:R-:W-:Y:S01]  /*5360*/  LEA.HI.X.SX32 R13, R11, R25, 0x1, P6 ;  /* 0x000000190b0d7211 */ /* 0x000fe200030f0eff */
[C---:B------:R-:W-:Y:S01]  /*5370*/  IMAD R14, R0.reuse, 0x16c, RZ ;  /* 0x0000016c000e7824 */ /* 0x040fe200078e02ff */
[-C--:B------:R-:W-:Y:S01]  /*5380*/  IADD3 R4, P1, R5, R24.reuse, RZ ;  /* 0x0000001805047210 */ /* 0x080fe20007f3e0ff */
[----:B------:R-:W-:Y:S02]  /*5390*/  IMAD R11, R0, 0xa7, RZ ;  /* 0x000000a7000b7824 */ /* 0x000fe400078e02ff */
[----:B------:R-:W-:Y:S01]  /*53a0*/  STL.64 [R1+0x50], R12 ;  /* 0x0000500c01007387 */ /* 0x000fe20000100a00 */
[----:B------:R-:W-:-:S03]  /*53b0*/  IADD3 R22, P3, R16, R24, RZ ;  /* 0x0000001810167210 */ /* 0x000fc60007f7e0ff */
[----:B------:R0:W-:Y:S01]  /*53c0*/  STL.64 [R1+0x48], R26 ;  /* 0x0000481a01007387 */ /* 0x0001e20000100a00 */
[----:B------:R-:W-:Y:S01]  /*53d0*/  IADD3 R20, P4, R14, R24, RZ ;  /* 0x000000180e147210 */ /* 0x000fe20007f9e0ff */
[C---:B------:R-:W-:Y:S01]  /*53e0*/  IMAD R14, R0.reuse, 0x16e, RZ ;  /* 0x0000016e000e7824 */ /* 0x040fe200078e02ff */
[----:B------:R-:W-:Y:S02]  /*53f0*/  MOV R3, R19 ;  /* 0x0000001300037202 */ /* 0x000fe40000000f00 */
[----:B------:R-:W-:Y:S01]  /*5400*/  LEA.HI.X.SX32 R5, R11, R25, 0x1, P1 ;  /* 0x000000190b057211 */ /* 0x000fe200008f0eff */
[----:B0-----:R-:W-:Y:S01]  /*5410*/  IMAD R27, R0, 0xaf, RZ ;  /* 0x000000af001b7824 */ /* 0x001fe200078e02ff */
[----:B------:R-:W-:-:S03]  /*5420*/  MOV R2, R18 ;  /* 0x0000001200027202 */ /* 0x000fc60000000f00 */
[----:B------:R0:W-:Y:S01]  /*5430*/  STL.64 [R1+0x40], R4 ;  /* 0x0000400401007387 */ /* 0x0001e20000100a00 */
[-C--:B------:R-:W-:Y:S01]  /*5440*/  LEA.HI.X.SX32 R23, R27, R25.reuse, 0x1, P3 ;  /* 0x000000191b177211 */ /* 0x080fe200018f0eff */
[----:B------:R-:W-:Y:S01]  /*5450*/  IMAD R2, R0, 0xb7, RZ ;  /* 0x000000b700027824 */ /* 0x000fe200078e02ff */
[-C--:B------:R-:W-:Y:S01]  /*5460*/  IADD3 R14, P5, R14, R24.reuse, RZ ;  /* 0x000000180e0e7210 */ /* 0x080fe20007fbe0ff */
[C---:B------:R-:W-:Y:S02]  /*5470*/  IMAD R10, R0.reuse, 0x17c, RZ ;  /* 0x0000017c000a7824 */ /* 0x040fe400078e02ff */
[----:B------:R-:W-:Y:S01]  /*5480*/  IMAD R12, R0, 0x17e, RZ ;  /* 0x0000017e000c7824 */ /* 0x000fe200078e02ff */
[----:B------:R-:W-:Y:S01]  /*5490*/  LEA.HI.X.SX32 R15, R2, R25, 0x1, P5 ;  /* 0x00000019020f7211 */ /* 0x000fe200028f0eff */
[----:B------:R-:W-:Y:S01]  /*54a0*/  IMAD R2, R0, 0xbf, RZ ;  /* 0x000000bf00027824 */ /* 0x000fe200078e02ff */
[-C--:B------:R-:W-:Y:S01]  /*54b0*/  IADD3 R18, P6, R10, R24.reuse, RZ ;  /* 0x000000180a127210 */ /* 0x080fe20007fde0ff */
[----:B------:R-:W-:Y:S01]  /*54c0*/  IMAD R16, R0, 0x19c, RZ ;  /* 0x0000019c00107824 */ /* 0x000fe200078e02ff */
[----:B------:R-:W-:Y:S01]  /*54d0*/  IADD3 R12, P0, R12, R24, RZ ;  /* 0x000000180c0c7210 */ /* 0x000fe20007f1e0ff */
[----:B0-----:R-:W-:-:S03]  /*54e0*/  IMAD R5, R0, 0x18e, RZ ;  /* 0x0000018e00057824 */ /* 0x001fc600078e02ff */
[-C--:B------:R-:W-:Y:S01]  /*54f0*/  LEA.HI.X.SX32 R13, R2, R25.reuse, 0x1, P0 ;  /* 0x00000019020d7211 */ /* 0x080fe200000f0eff */
[----:B------:R-:W-:Y:S01]  /*5500*/  IMAD R10, R0, 0x18c, RZ ;  /* 0x0000018c000a7824 */ /* 0x000fe200078e02ff */
[-C--:B------:R-:W-:Y:S01]  /*5510*/  IADD3 R28, P3, R16, R24.reuse, RZ ;  /* 0x00000018101c7210 */ /* 0x080fe20007f7e0ff */
[C---:B------:R-:W-:Y:S02]  /*5520*/  IMAD R16, R0.reuse, 0x19e, RZ ;  /* 0x0000019e00107824 */ /* 0x040fe400078e02ff */
[----:B------:R-:W-:Y:S01]  /*5530*/  IMAD R2, R0, 0xc7, RZ ;  /* 0x000000c700027824 */ /* 0x000fe200078e02ff */
[----:B------:R-:W-:Y:S02]  /*5540*/  IADD3 R10, P1, R10, R24, RZ ;  /* 0x000000180a0a7210 */ /* 0x000fe40007f3e0ff */
[-C--:B------:R-:W-:Y:S01]  /*5550*/  LEA.HI.X.SX32 R29, R8, R25.reuse, 0x1, P3 ;  /* 0x00000019081d7211 */ /* 0x080fe200018f0eff */
[----:B------:R-:W-:Y:S01]  /*5560*/  IMAD R8, R0, 0x1de, RZ ;  /* 0x000001de00087824 */ /* 0x000fe200078e02ff */
[----:B--2---:R-:W-:-:S05]  /*5570*/  LEA.HI.X.SX32 R3, R6, R25, 0x1, P2 ;  /* 0x0000001906037211 */ /* 0x004fca00010f0eff */
[----:B------:R-:W-:Y:S04]  /*5580*/  STL [R1+0x3c], R3 ;  /* 0x00003c0301007387 */ /* 0x000fe80000100800 */
[----:B------:R0:W-:Y:S01]  /*5590*/  STL.64 [R1+0x30], R22 ;  /* 0x0000301601007387 */ /* 0x0001e20000100a00 */
[----:B------:R-:W-:Y:S01]  /*55a0*/  LEA.HI.X.SX32 R19, R7, R25, 0x1, P6 ;  /* 0x0000001907137211 */ /* 0x000fe200030f0eff */
[----:B0-----:R-:W-:-:S05]  /*55b0*/  IMAD R23, R0, 0xb6, RZ ;  /* 0x000000b600177824 */ /* 0x001fca00078e02ff */
[----:B------:R-:W-:Y:S01]  /*55c0*/  LEA.HI.X.SX32 R21, R23, R25, 0x1, P4 ;  /* 0x0000001917157211 */ /* 0x000fe200020f0eff */
[----:B------:R-:W-:-:S04]  /*55d0*/  IMAD R3, R0, 0xcf, RZ ;  /* 0x000000cf00037824 */ /* 0x000fc800078e02ff */
[----:B------:R-:W-:Y:S01]  /*55e0*/  STL.64 [R1+0x28], R20 ;  /* 0x0000281401007387 */ /* 0x000fe20000100a00 */
[----:B------:R-:W-:-:S03]  /*55f0*/  IADD3 R4, P2, R5, R24, RZ ;  /* 0x0000001805047210 */ /* 0x000fc60007f5e0ff */
[----:B------:R0:W-:Y:S01]  /*5600*/  STL.64 [R1+0x20], R14 ;  /* 0x0000200e01007387 */ /* 0x0001e20000100a00 */
[----:B------:R-:W-:-:S03]  /*5610*/  IMAD R22, R0, 0x1ac, RZ ;  /* 0x000001ac00167824 */ /* 0x000fc600078e02ff */
[----:B------:R-:W-:Y:S01]  /*5620*/  STL.64 [R1+0x18], R18 ;  /* 0x0000181201007387 */ /* 0x000fe20000100a00 */
[----:B------:R-:W-:-:S03]  /*5630*/  IADD3 R26, P4, R16, R24, RZ ;  /* 0x00000018101a7210 */ /* 0x000fc60007f9e0ff */
[----:B------:R2:W-:Y:S01]  /*5640*/  STL.64 [R1+0x10], R12 ;  /* 0x0000100c01007387 */ /* 0x0005e20000100a00 */
[-C--:B------:R-:W-:Y:S01]  /*5650*/  LEA.HI.X.SX32 R5, R2, R25.reuse, 0x1, P2 ;  /* 0x0000001902057211 */ /* 0x080fe200010f0eff */
[C---:B0-----:R-:W-:Y:S01]  /*5660*/  IMAD R14, R0.reuse, 0x1ae, RZ ;  /* 0x000001ae000e7824 */ /* 0x041fe200078e02ff */
[-C--:B------:R-:W-:Y:S01]  /*5670*/  LEA.HI.X.SX32 R27, R3, R25.reuse, 0x1, P4 ;  /* 0x00000019031b7211 */ /* 0x080fe200020f0eff */
[C---:B------:R-:W-:Y:S02]  /*5680*/  IMAD R6, R0.reuse, 0xd6, RZ ;  /* 0x000000d600067824 */ /* 0x040fe400078e02ff */
[----:B--2---:R-:W-:Y:S01]  /*5690*/  IMAD R13, R0, 0xc6, RZ ;  /* 0x000000c6000d7824 */ /* 0x004fe200078e02ff */
[-C--:B------:R-:W-:Y:S01]  /*56a0*/  IADD3 R22, P5, R22, R24.reuse, RZ ;  /* 0x0000001816167210 */ /* 0x080fe20007fbe0ff */
[----:B------:R-:W-:Y:S01]  /*56b0*/  IMAD R20, R0, 0x1bc, RZ ;  /* 0x000001bc00147824 */ /* 0x000fe200078e02ff */
[-C--:B------:R-:W-:Y:S01]  /*56c0*/  IADD3 R14, P6, R14, R24.reuse, RZ ;  /* 0x000000180e0e7210 */ /* 0x080fe20007fde0ff */
[C---:B------:R-:W-:Y:S01]  /*56d0*/  IMAD R3, R0.reuse, 0xd7, RZ ;  /* 0x000000d700037824 */ /* 0x040fe200078e02ff */
[-C--:B------:R-:W-:Y:S01]  /*56e0*/  LEA.HI.X.SX32 R11, R13, R25.reuse, 0x1, P1 ;  /* 0x000000190d0b7211 */ /* 0x080fe200008f0eff */
[----:B------:R-:W-:Y:S01]  /*56f0*/  IMAD R12, R0, 0x1be, RZ ;  /* 0x000001be000c7824 */ /* 0x000fe200078e02ff */
[----:B------:R-:W-:Y:S01]  /*5700*/  STL.64 [R1+0x1d10], R4 ;  /* 0x001d100401007387 */ /* 0x000fe20000100a00 */
[-C--:B------:R-:W-:Y:S01]  /*5710*/  LEA.HI.X.SX32 R23, R6, R25.reuse, 0x1, P5 ;  /* 0x0000001906177211 */ /* 0x080fe200028f0eff */
[----:B------:R-:W-:Y:S01]  /*5720*/  IMAD R18, R0, 0x1cc, RZ ;  /* 0x000001cc00127824 */ /* 0x000fe200078e02ff */
[-C--:B------:R-:W-:Y:S01]  /*5730*/  IADD3 R20, P0, R20, R24.reuse, RZ ;  /* 0x0000001814147210 */ /* 0x080fe20007f1e0ff */
[----:B------:R0:W-:Y:S01]  /*5740*/  STL.64 [R1+0x8], R10 ;  /* 0x0000080a01007387 */ /* 0x0001e20000100a00 */
[C---:B------:R-:W-:Y:S01]  /*5750*/  IMAD R2, R0.reuse, 0x1dc, RZ ;  /* 0x000001dc00027824 */ /* 0x040fe200078e02ff */
[----:B------:R-:W-:Y:S01]  /*5760*/  LEA.HI.X.SX32 R15, R3, R25, 0x1, P6 ;  /* 0x00000019030f7211 */ /* 0x000fe200030f0eff */
[----:B------:R-:W-:Y:S01]  /*5770*/  IMAD R16, R0, 0x1ec, RZ ;  /* 0x000001ec00107824 */ /* 0x000fe200078e02ff */
[----:B------:R-:W-:Y:S01]  /*5780*/  IADD3 R12, P1, R12, R24, RZ ;  /* 0x000000180c0c7210 */ /* 0x000fe20007f3e0ff */
[----:B------:R-:W-:-:S02]  /*5790*/  IMAD R6, R0, 0x1ee, RZ ;  /* 0x000001ee00067824 */ /* 0x000fc400078e02ff */
[C---:B------:R-:W-:Y:S02]  /*57a0*/  IMAD R7, R0.reuse, 0xdf, RZ ;  /* 0x000000df00077824 */ /* 0x040fe400078e02ff */
[C---:B------:R-:W-:Y:S02]  /*57b0*/  IMAD R3, R0.reuse, 0x1fc, RZ ;  /* 0x000001fc00037824 */ /* 0x040fe400078e02ff */
[C---:B0-----:R-:W-:Y:S01]  /*57c0*/  IMAD R10, R0.reuse, 0x1ce, RZ ;  /* 0x000001ce000a7824 */ /* 0x041fe200078e02ff */
[----:B------:R-:W-:Y:S01]  /*57d0*/  LEA.HI.X.SX32 R21, R9, R25, 0x1, P0 ;  /* 0x0000001909157211 */ /* 0x000fe200000f0eff */
[----:B------:R-:W-:Y:S01]  /*57e0*/  IMAD R5, R0, 0xe6, RZ ;  /* 0x000000e600057824 */ /* 0x000fe200078e02ff */
[-C--:B------:R-:W-:Y:S02]  /*57f0*/  IADD3 R18, P2, R18, R24.reuse, RZ ;  /* 0x0000001812127210 */ /* 0x080fe40007f5e0ff */
[-C--:B------:R-:W-:Y:S02]  /*5800*/  IADD3 R10, P3, R10, R24.reuse, RZ ;  /* 0x000000180a0a7210 */ /* 0x080fe40007f7e0ff */
[----:B------:R-:W-:-:S02]  /*5810*/  IADD3 R2, P4, R2, R24, RZ ;  /* 0x0000001802027210 */ /* 0x000fc40007f9e0ff */
[-C--:B------:R-:W-:Y:S02]  /*5820*/  IADD3 R8, P5, R8, R24.reuse, RZ ;  /* 0x0000001808087210 */ /* 0x080fe40007fbe0ff */
[-C--:B------:R-:W-:Y:S02]  /*5830*/  IADD3 R16, P6, R16, R24.reuse, RZ ;  /* 0x0000001810107210 */ /* 0x080fe40007fde0ff */
[-C--:B------:R-:W-:Y:S02]  /*5840*/  IADD3 R6, P0, R6, R24.reuse, RZ ;  /* 0x0000001806067210 */ /* 0x080fe40007f1e0ff */
[-C--:B------:R-:W-:Y:S01]  /*5850*/  LEA.HI.X.SX32 R13, R7, R25.reuse, 0x1, P1 ;  /* 0x00000019070d7211 */ /* 0x080fe200008f0eff */
[----:B------:R-:W-:Y:S01]  /*5860*/  IMAD.MOV.U32 R4, RZ, RZ, c[0x0][0x198] ;  /* 0x00006600ff047624 */ /* 0x000fe200078e00ff */
[----:B------:R-:W-:Y:S01]  /*5870*/  IADD3 R24, P1, R3, R24, RZ ;  /* 0x0000001803187210 */ /* 0x000fe20007f3e0ff */
[C---:B------:R-:W-:Y:S01]  /*5880*/  IMAD R3, R0.reuse, 0xe7, RZ ;  /* 0x000000e700037824 */ /* 0x040fe200078e02ff */
[----:B------:R0:W-:Y:S01]  /*5890*/  STL.64 [R1+0x1d18], R28 ;  /* 0x001d181c01007387 */ /* 0x0001e20000100a00 */
[----:B------:R-:W-:Y:S01]  /*58a0*/  IMAD R7, R0, 0xef, RZ ;  /* 0x000000ef00077824 */ /* 0x000fe200078e02ff */
[-C--:B------:R-:W-:Y:S01]  /*58b0*/  LEA.HI.X.SX32 R19, R5, R25.reuse, 0x1, P2 ;  /* 0x0000001905137211 */ /* 0x080fe200010f0eff */
[----:B------:R-:W-:Y:S01]  /*58c0*/  IMAD R4, R4, 0xf6, RZ ;  /* 0x000000f604047824 */ /* 0x000fe200078e02ff */
[----:B------:R-:W-:Y:S01]  /*58d0*/  STL.64 [R1+0x1d20], R26 ;  /* 0x001d201a01007387 */ /* 0x000fe20000100a00 */
[----:B------:R-:W-:-:S02]  /*58e0*/  LEA.HI.X.SX32 R11, R3, R25, 0x1, P3 ;  /* 0x00000019030b7211 */ /* 0x000fc400018f0eff */
[-C--:B------:R-:W-:Y:S01]  /*58f0*/  LEA.HI.X.SX32 R3, R17, R25.reuse, 0x1, P4 ;  /* 0x0000001911037211 */ /* 0x080fe200020f0eff */
[----:B------:R-:W-:Y:S01]  /*5900*/  STL.64 [R1+0x1d28], R22 ;  /* 0x001d281601007387 */ /* 0x000fe20000100a00 */
[----:B------:R-:W-:-:S03]  /*5910*/  LEA.HI.X.SX32 R9, R7, R25, 0x1, P5 ;  /* 0x0000001907097211 */ /* 0x000fc600028f0eff */
[----:B------:R-:W-:Y:S01]  /*5920*/  STL.64 [R1+0x1d30], R14 ;  /* 0x001d300e01007387 */ /* 0x000fe20000100a00 */
[----:B------:R-:W-:-:S03]  /*5930*/  LEA.HI.X.SX32 R17, R4, R25, 0x1, P6 ;  /* 0x0000001904117211 */ /* 0x000fc600030f0eff */
[----:B------:R-:W-:Y:S04]  /*5940*/  STL.64 [R1+0x1d38], R20 ;  /* 0x001d381401007387 */ /* 0x000fe80000100a00 */
[----:B------:R-:W-:Y:S04]  /*5950*/  STL.64 [R1+0x1d40], R12 ;  /* 0x001d400c01007387 */ /* 0x000fe80000100a00 */
[----:B------:R-:W-:Y:S04]  /*5960*/  STL.64 [R1+0x1d48], R18 ;  /* 0x001d481201007387 */ /* 0x000fe80000100a00 */
[----:B------:R-:W-:Y:S04]  /*5970*/  STL.64 [R1+0x1d50], R10 ;  /* 0x001d500a01007387 */ /* 0x000fe80000100a00 */
[----:B------:R-:W-:Y:S04]  /*5980*/  STL.64 [R1+0x1d58], R2 ;  /* 0x001d580201007387 */ /* 0x000fe80000100a00 */
[----:B------:R-:W-:Y:S04]  /*5990*/  STL.64 [R1+0x1d60], R8 ;  /* 0x001d600801007387 */ /* 0x000fe80000100a00 */
[----:B0-----:R-:W2:Y:S04]  /*59a0*/  LDL.LU R28, [R1+0x40c] ;  /* 0x00040c00011c7983 */ /* 0x001ea80000300800 */
[----:B------:R0:W-:Y:S04]  /*59b0*/  STL.64 [R1+0x1d68], R16 ;  /* 0x001d681001007387 */ /* 0x0001e80000100a00 */
[----:B------:R-:W3:Y:S01]  /*59c0*/  LDL.LU R4, [R1+0x404] ;  /* 0x0004040001047983 */ /* 0x000ee20000300800 */
[----:B------:R-:W-:-:S05]  /*59d0*/  IMAD R0, R0, 0xf7, RZ ;  /* 0x000000f700007824 */ /* 0x000fca00078e02ff */
[----:B------:R-:W-:Y:S02]  /*59e0*/  LEA.HI.X.SX32 R7, R0, R25, 0x1, P0 ;  /* 0x0000001900077211 */ /* 0x000fe400000f0eff */
[----:B------:R-:W4:Y:S04]  /*59f0*/  LDL.LU R0, [R1+0x3e4] ;  /* 0x0003e40001007983 */ /* 0x000f280000300800 */
[----:B0-----:R-:W5:Y:S04]  /*5a00*/  LDL.LU R16, [R1+0x3f8] ;  /* 0x0003f80001107983 */ /* 0x001f680000300800 */
[----:B------:R-:W4:Y:S04]  /*5a10*/  LDL.LU R17, [R1+0x3f4] ;  /* 0x0003f40001117983 */ /* 0x000f280000300800 */
[----:B------:R-:W4:Y:S04]  /*5a20*/  LDL.LU R8, [R1+0x3e0] ;  /* 0x0003e00001087983 */ /* 0x000f280000300800 */
[----:B------:R-:W4:Y:S04]  /*5a30*/  LDL.LU R9, [R1+0x3d0] ;  /* 0x0003d00001097983 */ /* 0x000f280000300800 */
[----:B------:R-:W4:Y:S04]  /*5a40*/  LDL.LU R2, [R1+0x3f0] ;  /* 0x0003f00001027983 */ /* 0x000f280000300800 */
[----:B------:R-:W4:Y:S01]  /*5a50*/  LDL.LU R3, [R1+0x3c8] ;  /* 0x0003c80001037983 */ /* 0x000f220000300800 */
[----:B------:R-:W-:-:S03]  /*5a60*/  MOV R29, c[0x0][0x198] ;  /* 0x00006600001d7a02 */ /* 0x000fc60000000f00 */
[----:B------:R-:W4:Y:S04]  /*5a70*/  LDL.LU R10, [R1+0x3c4] ;  /* 0x0003c400010a7983 */ /* 0x000f280000300800 */
[----:B------:R-:W4:Y:S04]  /*5a80*/  LDL.LU R11, [R1+0x3dc] ;  /* 0x0003dc00010b7983 */ /* 0x000f280000300800 */
[----:B------:R-:W4:Y:S04]  /*5a90*/  LDL.LU R18, [R1+0x3d8] ;  /* 0x0003d80001127983 */ /* 0x000f280000300800 */
[----:B------:R-:W4:Y:S04]  /*5aa0*/  LDL.LU R19, [R1+0x3d4] ;  /* 0x0003d40001137983 */ /* 0x000f280000300800 */
[----:B------:R-:W4:Y:S01]  /*5ab0*/  LDL.LU R12, [R1+0x3c0] ;  /* 0x0003c000010c7983 */ /* 0x000f220000300800 */
[----:B------:R-:W-:-:S03]  /*5ac0*/  IMAD R29, R29, 0xfe, RZ ;  /* 0x000000fe1d1d7824 */ /* 0x000fc600078e02ff */
[----:B------:R-:W4:Y:S04]  /*5ad0*/  LDL.LU R13, [R1+0x3b0] ;  /* 0x0003b000010d7983 */ /* 0x000f280000300800 */
[----:B------:R-:W4:Y:S04]  /*5ae0*/  LDL.LU R20, [R1+0x3cc] ;  /* 0x0003cc0001147983 */ /* 0x000f280000300800 */
[----:B------:R-:W4:Y:S04]  /*5af0*/  LDL.LU R21, [R1+0x250] ;  /* 0x0002500001157983 */ /* 0x000f280000300800 */
[----:B------:R-:W4:Y:S04]  /*5b00*/  LDL.LU R14, [R1+0x240] ;  /* 0x00024000010e7983 */ /* 0x000f280000300800 */
[----:B------:R-:W4:Y:S01]  /*5b10*/  LDL.LU R15, [R1+0x3b8] ;  /* 0x0003b800010f7983 */ /* 0x000f220000300800 */
[----:B------:R-:W-:-:S03]  /*5b20*/  LEA.HI.X.SX32 R25, R29, R25, 0x1, P1 ;  /* 0x000000191d197211 */ /* 0x000fc600008f0eff */
[----:B------:R-:W0:Y:S04]  /*5b30*/  S2R R5, SR_TID.X ;  /* 0x0000000000057919 */ /* 0x000e280000002100 */
[----:B------:R-:W4:Y:S04]  /*5b40*/  LDL.LU R22, [R1+0x3b4] ;  /* 0x0003b40001167983 */ /* 0x000f280000300800 */
[----:B------:R-:W4:Y:S04]  /*5b50*/  LDL.LU R23, [R1+0x230] ;  /* 0x0002300001177983 */ /* 0x000f280000300800 */
[----:B------:R0:W-:Y:S04]  /*5b60*/  STL.64 [R1+0x1d70], R6 ;  /* 0x001d700601007387 */ /* 0x0001e80000100a00 */
[----:B0-----:R-:W4:Y:S04]  /*5b70*/  LDL.LU R6, [R1+0x408] ;  /* 0x0004080001067983 */ /* 0x001f280000300800 */
[----:B------:R-:W4:Y:S04]  /*5b80*/  LDL.LU R7, [R1+0x3e8] ;  /* 0x0003e80001077983 */ /* 0x000f280000300800 */
[----:B------:R-:W4:Y:S04]  /*5b90*/  LDL.LU R26, [R1+0x3bc] ;  /* 0x0003bc00011a7983 */ /* 0x000f280000300800 */
[----:B------:R-:W4:Y:S04]  /*5ba0*/  LDL.LU R27, [R1+0x3ac] ;  /* 0x0003ac00011b7983 */ /* 0x000f280000300800 */
[----:B------:R-:W4:Y:S04]  /*5bb0*/  LDL.LU R29, [R1+0x3a4] ;  /* 0x0003a400011d7983 */ /* 0x000f280000300800 */
[----:B------:R0:W-:Y:S04]  /*5bc0*/  STL.64 [R1+0x1d78], R24 ;  /* 0x001d781801007387 */ /* 0x0001e80000100a00 */
[----:B0-----:R-:W4:Y:S01]  /*5bd0*/  LDL.LU R25, [R1+0x3ec] ;  /* 0x0003ec0001197983 */ /* 0x001f220000300800 */
[----:B------:R-:W-:-:S04]  /*5be0*/  LOP3.LUT R5, R5, 0x7f, RZ, 0xc0, !PT ;  /* 0x0000007f05057812 */ /* 0x000fc800078ec0ff */
[----:B------:R-:W-:-:S05]  /*5bf0*/  SHF.L.U32 R5, R5, 0x1, RZ ;  /* 0x0000000105057819 */ /* 0x000fca00000006ff */
[----:B--2---:R0:W-:Y:S04]  /*5c00*/  STS.U16 [R5+0x4000], R28 ;  /* 0x0040001c05007388 */ /* 0x0041e80000000400 */
[----:B---3--:R2:W-:Y:S04]  /*5c10*/  STS.U16 [R5+0x8000], R4 ;  /* 0x0080000405007388 */ /* 0x0085e80000000400 */
[----:B0-----:R-:W3:Y:S04]  /*5c20*/  LDL.LU R28, [R1+0x3a0] ;  /* 0x0003a000011c7983 */ /* 0x001ee80000300800 */
[----:B--2---:R-:W2:Y:S04]  /*5c30*/  LDL.LU R4, [R1+0x41c] ;  /* 0x00041c0001047983 */ /* 0x004ea80000300800 */
[----:B----4-:R-:W-:Y:S04]  /*5c40*/  STS.U16 [R5+0x8800], R25 ;  /* 0x0088001905007388 */ /* 0x010fe80000000400 */
[----:B------:R-:W-:Y:S04]  /*5c50*/  STS.U16 [R5+0x4800], R6 ;  /* 0x0048000605007388 */ /* 0x000fe80000000400 */
[----:B------:R-:W-:Y:S04]  /*5c60*/  STS.U16 [R5+0x9000], R7 ;  /* 0x0090000705007388 */ /* 0x000fe80000000400 */
[----:B------:R-:W-:Y:S04]  /*5c70*/  STS.U16 [R5+0x9800], R0 ;  /* 0x0098000005007388 */ /* 0x000fe80000000400 */
[----:B-----5:R-:W-:Y:S04]  /*5c80*/  STS.U16 [R5+0x2800], R16 ;  /* 0x0028001005007388 */ /* 0x020fe80000000400 */
[----:B------:R-:W-:Y:S04]  /*5c90*/  STS.U16 [R5+0x5000], R17 ;  /* 0x0050001105007388 */ /* 0x000fe80000000400 */
[----:B------:R-:W-:Y:S04]  /*5ca0*/  STS.U16 [R5+0xa000], R8 ;  /* 0x00a0000805007388 */ /* 0x000fe80000000400 */
[----:B------:R-:W-:Y:S04]  /*5cb0*/  STS.U16 [R5+0xa800], R9 ;  /* 0x00a8000905007388 */ /* 0x000fe80000000400 */
[----:B------:R0:W-:Y:S04]  /*5cc0*/  STS.U16 [R5+0x5800], R2 ;  /* 0x0058000205007388 */ /* 0x0001e80000000400 */
[----:B------:R-:W-:Y:S04]  /*5cd0*/  STS.U16 [R5+0xb000], R3 ;  /* 0x00b0000305007388 */ /* 0x000fe80000000400 */
[----:B------:R-:W-:Y:S04]  /*5ce0*/  STS.U16 [R5+0xb800], R10 ;  /* 0x00b8000a05007388 */ /* 0x000fe80000000400 */
[----:B------:R-:W-:Y:S04]  /*5cf0*/  STS.U16 [R5+0x1800], R11 ;  /* 0x0018000b05007388 */ /* 0x000fe80000000400 */
[----:B------:R-:W-:Y:S04]  /*5d00*/  STS.U16 [R5+0x3000], R18 ;  /* 0x0030001205007388 */ /* 0x000fe80000000400 */
[----:B------:R-:W-:Y:S04]  /*5d10*/  STS.U16 [R5+0x6000], R19 ;  /* 0x0060001305007388 */ /* 0x000fe80000000400 */
[----:B------:R-:W-:Y:S04]  /*5d20*/  STS.U16 [R5+0xc000], R12 ;  /* 0x00c0000c05007388 */ /* 0x000fe80000000400 */
[----:B------:R-:W-:Y:S04]  /*5d30*/  STS.U16 [R5+0xc800], R13 ;  /* 0x00c8000d05007388 */ /* 0x000fe80000000400 */
[----:B------:R-:W-:Y:S04]  /*5d40*/  STS.U16 [R5+0x6800], R20 ;  /* 0x0068001405007388 */ /* 0x000fe80000000400 */
[----:B------:R-:W-:Y:S01]  /*5d50*/  STS.U16 [R5+0xd000], R21 ;  /* 0x00d0001505007388 */ /* 0x000fe20000000400 */
[----:B0-----:R-:W-:-:S03]  /*5d60*/  LOP3.LUT R2, R5, 0x10, RZ, 0x3c, !PT ;  /* 0x0000001005027812 */ /* 0x001fc600078e3cff */
[----:B------:R-:W-:Y:S04]  /*5d70*/  STS.U16 [R5+0xd800], R14 ;  /* 0x00d8000e05007388 */ /* 0x000fe80000000400 */
[----:B------:R-:W-:Y:S04]  /*5d80*/  STS.U16 [R5+0x3800], R15 ;  /* 0x0038000f05007388 */ /* 0x000fe80000000400 */
[----:B------:R-:W-:Y:S04]  /*5d90*/  STS.U16 [R5+0x7000], R22 ;  /* 0x0070001605007388 */ /* 0x000fe80000000400 */
[----:B------:R-:W-:Y:S04]  /*5da0*/  STS.U16 [R5+0xe000], R23 ;  /* 0x00e0001705007388 */ /* 0x000fe80000000400 */
[----:B------:R-:W-:Y:S04]  /*5db0*/  STS.U16 [R5+0xe800], R26 ;  /* 0x00e8001a05007388 */ /* 0x000fe80000000400 */
[----:B------:R-:W-:Y:S04]  /*5dc0*/  STS.U16 [R5+0x7800], R27 ;  /* 0x0078001b05007388 */ /* 0x000fe80000000400 */
[----:B------:R0:W-:Y:S04]  /*5dd0*/  STS.U16 [R5+0xf000], R29 ;  /* 0x00f0001d05007388 */ /* 0x0001e80000000400 */
[----:B0-----:R-:W4:Y:S04]  /*5de0*/  LDL.LU R29, [R1+0x3a8] ;  /* 0x0003a800011d7983 */ /* 0x001f280000300800 */
[----:B------:R-:W-:Y:S04]  /*5df0*/  STL [R1+0x1e0c], R5 ;  /* 0x001e0c0501007387 */ /* 0x000fe80000100800 */
[----:B---3--:R-:W-:Y:S04]  /*5e00*/  STS.U16 [R5+0xf800], R28 ;  /* 0x00f8001c05007388 */ /* 0x008fe80000000400 */
[----:B--2---:R0:W-:Y:S04]  /*5e10*/  STS.U16 [R2+0x900], R4 ;  /* 0x0009000402007388 */ /* 0x0041e80000000400 */
[----:B0-----:R-:W2:Y:S04]  /*5e20*/  LDL.LU R4, [R1+0x39c] ;  /* 0x00039c0001047983 */ /* 0x001ea80000300800 */
[----:B------:R-:W3:Y:S04]  /*5e30*/  LDL.LU R5, [R1+0x394] ;  /* 0x0003940001057983 */ /* 0x000ee80000300800 */
[----:B---3--:R0:W-:Y:S04]  /*5e40*/  STL [R1+0x1e10], R5 ;  /* 0x001e100501007387 */ /* 0x0081e80000100800 */
[----:B0-----:R-:W3:Y:S04]  /*5e50*/  LDL.LU R5, [R1+0x398] ;  /* 0x0003980001057983 */ /* 0x001ee80000300800 */
[----:B------:R-:W5:Y:S04]  /*5e60*/  LDL.LU R24, [R1+0x390] ;  /* 0x0003900001187983 */ /* 0x000f680000300800 */
        /* <DEDUP_REMOVED lines=23> */
[----:B----4-:R0:W-:Y:S04]  /*5fe0*/  STS.U16 [R2+0x8100], R29 ;  /* 0x0081001d02007388 */ /* 0x0101e80000000400 */
[----:B------:R-:W4:Y:S04]  /*5ff0*/  LDL.LU R28, [R1+0x334] ;  /* 0x00033400011c7983 */ /* 0x000f280000300800 */
[----:B--2---:R2:W-:Y:S04]  /*6000*/  STS.U16 [R2+0x8900], R4 ;  /* 0x0089000402007388 */ /* 0x0045e80000000400 */
[----:B0-----:R-:W4:Y:S04]  /*6010*/  LDL.LU R29, [R1+0x32c] ;  /* 0x00032c00011d7983 */ /* 0x001f280000300800 */
[----:B--2---:R-:W2:Y:S04]  /*6020*/  LDL.LU R4, [R1+0x318] ;  /* 0x0003180001047983 */ /* 0x004ea80000300800 */
[----:B---3--:R0:W-:Y:S04]  /*6030*/  STS.U16 [R2+0x9100], R5 ;  /* 0x0091000502007388 */ /* 0x0081e80000000400 */
[----:B0-----:R-:W3:Y:S04]  /*6040*/  LDL.LU R5, [R1+0x1e10] ;  /* 0x001e100001057983 */ /* 0x001ee80000300800 */
[----:B---3--:R0:W-:Y:S04]  /*6050*/  STS.U16 [R2+0x9900], R5 ;  /* 0x0099000502007388 */ /* 0x0081e80000000400 */
[----:B0-----:R-:W3:Y:S04]  /*6060*/  LDL.LU R5, [R1+0x1e0c] ;  /* 0x001e0c0001057983 */ /* 0x001ee80000300800 */
[----:B-----5:R-:W-:Y:S04]  /*6070*/  STS.U16 [R2+0xa100], R24 ;  /* 0x00a1001802007388 */ /* 0x020fe80000000400 */
        /* <DEDUP_REMOVED lines=23> */
[----:B----4-:R-:W-:Y:S04]  /*61f0*/  STS.U16 [R2+0x7100], R28 ;  /* 0x0071001c02007388 */ /* 0x010fe80000000400 */
[----:B------:R-:W-:Y:S04]  /*6200*/  STS.U16 [R2+0x7900], R29 ;  /* 0x0079001d02007388 */ /* 0x000fe80000000400 */
[----:B--2---:R0:W-:Y:S04]  /*6210*/  STS.U16 [R2+0x100], R4 ;  /* 0x0001000402007388 */ /* 0x0041e80000000400 */
[----:B0-----:R-:W2:Y:S01]  /*6220*/  LDL.LU R4, [R1+0x3fc] ;  /* 0x0003fc0001047983 */ /* 0x001ea20000300800 */
[----:B---3--:R-:W-:-:S03]  /*6230*/  LOP3.LUT R0, R5, 0x20, RZ, 0x3c, !PT ;  /* 0x0000002005007812 */ /* 0x008fc600078e3cff */
[----:B------:R0:W-:Y:S04]  /*6240*/  STL [R1+0x1e00], R5 ;  /* 0x001e000501007387 */ /* 0x0001e80000100800 */
[----:B0-----:R-:W3:Y:S04]  /*6250*/  LDL.LU R5, [R1+0x310] ;  /* 0x0003100001057983 */ /* 0x001ee80000300800 */
[----:B---3--:R0:W-:Y:S04]  /*6260*/  STL [R1+0x1e04], R5 ;  /* 0x001e040501007387 */ /* 0x0081e80000100800 */
[----:B0-----:R-:W3:Y:S04]  /*6270*/  LDL.LU R5, [R1+0x314] ;  /* 0x0003140001057983 */ /* 0x001ee80000300800 */
[----:B---3--:R0:W-:Y:S04]  /*6280*/  STL [R1+0x1e08], R5 ;  /* 0x001e080501007387 */ /* 0x0081e80000100800 */
[----:B0-----:R-:W3:Y:S04]  /*6290*/  LDL.LU R5, [R1+0x414] ;  /* 0x0004140001057983 */ /* 0x001ee80000300800 */
[----:B------:R-:W4:Y:S04]  /*62a0*/  LDL.LU R24, [R1+0x2fc] ;  /* 0x0002fc0001187983 */ /* 0x000f280000300800 */
[----:B------:R-:W5:Y:S04]  /*62b0*/  LDL.LU R25, [R1+0x2e4] ;  /* 0x0002e40001197983 */ /* 0x000f680000300800 */
[----:B------:R-:W4:Y:S04]  /*62c0*/  LDL.LU R6, [R1+0x2e0] ;  /* 0x0002e00001067983 */ /* 0x000f280000300800 */
        /* <DEDUP_REMOVED lines=22> */
[----:B--2---:R0:W-:Y:S04]  /*6430*/  STS.U16 [R0+0xa00], R4 ;  /* 0x000a000400007388 */ /* 0x0041e80000000400 */
[----:B------:R-:W2:Y:S04]  /*6440*/  LDL.LU R29, [R1+0x20c] ;  /* 0x00020c00011d7983 */ /* 0x000ea80000300800 */
[----:B0-----:R-:W2:Y:S04]  /*6450*/  LDL.LU R4, [R1+0x208] ;  /* 0x0002080001047983 */ /* 0x001ea80000300800 */
[----:B---3--:R0:W-:Y:S04]  /*6460*/  STS.U16 [R0+0x1200], R5 ;  /* 0x0012000500007388 */ /* 0x0081e80000000400 */
[----:B0-----:R-:W3:Y:S04]  /*6470*/  LDL.LU R5, [R1+0x1e08] ;  /* 0x001e080001057983 */ /* 0x001ee80000300800 */
[----:B---3--:R0:W-:Y:S04]  /*6480*/  STS.U16 [R0+0x1a00], R5 ;  /* 0x001a000500007388 */ /* 0x0081e80000000400 */
[----:B0-----:R-:W3:Y:S04]  /*6490*/  LDL.LU R5, [R1+0x1e04] ;  /* 0x001e040001057983 */ /* 0x001ee80000300800 */
[----:B---3--:R0:W-:Y:S04]  /*64a0*/  STS.U16 [R0+0x2200], R5 ;  /* 0x0022000500007388 */ /* 0x0081e80000000400 */
[----:B----4-:R-:W-:Y:S04]  /*64b0*/  STS.U16 [R0+0x2a00], R24 ;  /* 0x002a001800007388 */ /* 0x010fe80000000400 */
        /* <DEDUP_REMOVED lines=24> */
[----:B--2---:R-:W-:Y:S04]  /*6640*/  STS.U16 [R0+0x6a00], R29 ;  /* 0x006a001d00007388 */ /* 0x004fe80000000400 */
[----:B0-----:R-:W2:Y:S04]  /*6650*/  LDL.LU R5, [R1+0x1e00] ;  /* 0x001e000001057983 */ /* 0x001ea80000300800 */
[----:B------:R0:W-:Y:S04]  /*6660*/  STS.U16 [R0+0x7200], R4 ;  /* 0x0072000400007388 */ /* 0x0001e80000000400 */
[----:B0-----:R-:W3:Y:S04]  /*6670*/  LDL.LU R4, [R1+0x200] ;  /* 0x0002000001047983 */ /* 0x001ee80000300800 */
[----:B------:R-:W4:Y:S04]  /*6680*/  LDL.LU R24, [R1+0x2b4] ;  /* 0x0002b40001187983 */ /* 0x000f280000300800 */
[----:B----4-:R0:W-:Y:S04]  /*6690*/  STL [R1+0x1df4], R24 ;  /* 0x001df41801007387 */ /* 0x0101e80000100800 */
[----:B0-----:R-:W4:Y:S04]  /*66a0*/  LDL.LU R24, [R1+0x2c4] ;  /* 0x0002c40001187983 */ /* 0x001f280000300800 */
[----:B----4-:R0:W-:Y:S04]  /*66b0*/  STL [R1+0x1df8], R24 ;  /* 0x001df81801007387 */ /* 0x0101e80000100800 */
[----:B0-----:R-:W4:Y:S04]  /*66c0*/  LDL.LU R24, [R1+0x2c8] ;  /* 0x0002c80001187983 */ /* 0x001f280000300800 */
[----:B----4-:R2:W-:Y:S04]  /*66d0*/  STL [R1+0x1dfc], R24 ;  /* 0x001dfc1801007387 */ /* 0x0105e80000100800 */
        /* <DEDUP_REMOVED lines=15> */
[----:B------:R-:W4:Y:S01]  /*67d0*/  LDL.LU R20, [R1+0x120] ;  /* 0x0001200001147983 */ /* 0x000f220000300800 */
[----:B--2---:R-:W-:-:S03]  /*67e0*/  LOP3.LUT R24, R5, 0x20, RZ, 0x3c, !PT ;  /* 0x0000002005187812 */ /* 0x004fc600078e3cff */
[----:B------:R-:W2:Y:S04]  /*67f0*/  LDL.LU R21, [R1+0xd8] ;  /* 0x0000d80001157983 */ /* 0x000ea80000300800 */
        /* <DEDUP_REMOVED lines=8> */
[----:B---3--:R0:W-:Y:S04]  /*6880*/  STS.U16 [R24+0x7a00], R4 ;  /* 0x007a000418007388 */ /* 0x0081e80000000400 */
[----:B0-----:R-:W3:Y:S01]  /*6890*/  LDL.LU R24, [R1+0x1dfc] ;  /* 0x001dfc0001187983 */ /* 0x001ee20000300800 */
[----:B------:R-:W-:-:S03]  /*68a0*/  LOP3.LUT R2, R5, 0x30, RZ, 0x3c, !PT ;  /* 0x0000003005027812 */ /* 0x000fc600078e3cff */
[----:B------:R-:W2:Y:S04]  /*68b0*/  LDL.LU R4, [R1+0x180] ;  /* 0x0001800001047983 */ /* 0x000ea80000300800 */
[----:B---3--:R0:W-:Y:S04]  /*68c0*/  STS.U16 [R2+0x300], R24 ;  /* 0x0003001802007388 */ /* 0x0081e80000000400 */
[----:B0-----:R-:W3:Y:S04]  /*68d0*/  LDL.LU R24, [R1+0x1df8] ;  /* 0x001df80001187983 */ /* 0x001ee80000300800 */
[----:B---3--:R0:W-:Y:S04]  /*68e0*/  STS.U16 [R2+0xb00], R24 ;  /* 0x000b001802007388 */ /* 0x0081e80000000400 */
[----:B0-----:R-:W3:Y:S04]  /*68f0*/  LDL.LU R24, [R1+0x1df4] ;  /* 0x001df40001187983 */ /* 0x001ee80000300800 */
[----:B---3--:R-:W-:Y:S04]  /*6900*/  STS.U16 [R2+0x1300], R24 ;  /* 0x0013001802007388 */ /* 0x008fe80000000400 */
[----:B----4-:R-:W-:Y:S04]  /*6910*/  STS.U16 [R2+0x1b00], R25 ;  /* 0x001b001902007388 */ /* 0x010fe80000000400 */
[----:B-----5:R-:W-:Y:S04]  /*6920*/  STS.U16 [R2+0x8300], R6 ;  /* 0x0083000602007388 */ /* 0x020fe80000000400 */
[----:B------:R-:W-:Y:S04]  /*6930*/  STS.U16 [R2+0x8b00], R7 ;  /* 0x008b000702007388 */ /* 0x000fe80000000400 */
[----:B------:R0:W-:Y:S02]  /*6940*/  STS.U16 [R2+0x9300], R0 ;  /* 0x0093000002007388 */ /* 0x0001e40000000400 */
[----:B0-----:R-:W-:-:S05]  /*6950*/  LOP3.LUT R0, R5, 0x40, RZ, 0x3c, !PT ;  /* 0x0000004005007812 */ /* 0x001fca00078e3cff */
[----:B------:R0:W-:Y:S04]  /*6960*/  STL [R1+0x1df0], R0 ;  /* 0x001df00001007387 */ /* 0x0001e80000100800 */
[----:B0-----:R-:W3:Y:S04]  /*6970*/  LDL.LU R0, [R1+0x178] ;  /* 0x0001780001007983 */ /* 0x001ee80000300800 */
[----:B------:R-:W4:Y:S04]  /*6980*/  LDL.LU R24, [R1+0x400] ;  /* 0x0004000001187983 */ /* 0x000f280000300800 */
[----:B----4-:R0:W-:Y:S04]  /*6990*/  STL [R1+0x1de0], R24 ;  /* 0x001de01801007387 */ /* 0x0101e80000100800 */
[----:B0-----:R-:W4:Y:S04]  /*69a0*/  LDL.LU R24, [R1+0x2dc] ;  /* 0x0002dc0001187983 */ /* 0x001f280000300800 */
[----:B----4-:R0:W-:Y:S04]  /*69b0*/  STL [R1+0x1de4], R24 ;  /* 0x001de41801007387 */ /* 0x0101e80000100800 */
[----:B0-----:R-:W4:Y:S04]  /*69c0*/  LDL.LU R24, [R1+0x164] ;  /* 0x0001640001187983 */ /* 0x001f280000300800 */
[----:B------:R-:W-:Y:S04]  /*69d0*/  STS.U16 [R2+0x9b00], R16 ;  /* 0x009b001002007388 */ /* 0x000fe80000000400 */
[----:B------:R-:W-:Y:S04]  /*69e0*/  STS.U16 [R2+0xa300], R17 ;  /* 0x00a3001102007388 */ /* 0x000fe80000000400 */
[----:B----4-:R0:W-:Y:S04]  /*69f0*/  STL [R1+0x1dec], R24 ;  /* 0x001dec1801007387 */ /* 0x0101e80000100800 */
[----:B0-----:R-:W2:Y:S04]  /*6a00*/  LDL.LU R24, [R1+0x16c] ;  /* 0x00016c0001187983 */ /* 0x001ea80000300800 */
[----:B------:R-:W5:Y:S04]  /*6a10*/  LDL.LU R25, [R1+0x2d4] ;  /* 0x0002d40001197983 */ /* 0x000f680000300800 */
[----:B------:R0:W-:Y:S04]  /*6a20*/  STS.U16 [R2+0xab00], R8 ;  /* 0x00ab000802007388 */ /* 0x0001e80000000400 */
        /* <DEDUP_REMOVED lines=18> */
[----:B------:R2:W-:Y:S04]  /*6b50*/  STS.U16 [R2+0x6300], R4 ;  /* 0x0063000402007388 */ /* 0x0005e80000000400 */
[----:B-----5:R5:W-:Y:S04]  /*6b60*/  STL [R1+0x1de8], R25 ;  /* 0x001de81901007387 */ /* 0x020be80000100800 */
[----:B------:R-:W4:Y:S04]  /*6b70*/  LDL.LU R6, [R1+0x418] ;  /* 0x0004180001067983 */ /* 0x000f280000300800 */
[----:B------:R-:W4:Y:S04]  /*6b80*/  LDL.LU R7, [R1+0x2cc] ;  /* 0x0002cc0001077983 */ /* 0x000f280000300800 */
[----:B------:R-:W4:Y:S04]  /*6b90*/  LDL.LU R16, [R1+0x31c] ;  /* 0x00031c0001107983 */ /* 0x000f280000300800 */
[----:B------:R-:W4:Y:S04]  /*6ba0*/  LDL.LU R17, [R1+0x2b8] ;  /* 0x0002b80001117983 */ /* 0x000f280000300800 */
[----:B0-----:R-:W4:Y:S04]  /*6bb0*/  LDL.LU R8, [R1+0x304] ;  /* 0x0003040001087983 */ /* 0x001f280000300800 */
[----:B------:R-:W4:Y:S04]  /*6bc0*/  LDL.LU R9, [R1+0x2ac] ;  /* 0x0002ac0001097983 */ /* 0x000f280000300800 */
[----:B--2---:R-:W2:Y:S04]  /*6bd0*/  LDL.LU R2, [R1+0x300] ;  /* 0x0003000001027983 */ /* 0x004ea80000300800 */
        /* <DEDUP_REMOVED lines=8> */
[----:B------:R-:W2:Y:S01]  /*6c60*/  LDL.LU R21, [R1+0x150] ;  /* 0x0001500001157983 */ /* 0x000ea20000300800 */
[----:B-----5:R-:W-:-:S03]  /*6c70*/  LOP3.LUT R25, R5, 0x30, RZ, 0x3c, !PT ;  /* 0x0000003005197812 */ /* 0x020fc600078e3cff */
[----:B------:R-:W5:Y:S04]  /*6c80*/  LDL.LU R14, [R1+0x14c] ;  /* 0x00014c00010e7983 */ /* 0x000f680000300800 */
        /* <DEDUP_REMOVED lines=9> */
[----:B------:R3:W-:Y:S04]  /*6d20*/  STS.U16 [R25+0x7300], R24 ;  /* 0x0073001819007388 */ /* 0x0007e80000000400 */
[----:B0-----:R-:W2:Y:S04]  /*6d30*/  LDL.LU R0, [R1+0x1df0] ;  /* 0x001df00001007983 */ /* 0x001ea80000300800 */
[----:B---3--:R-:W3:Y:S04]  /*6d40*/  LDL.LU R24, [R1+0x1dec] ;  /* 0x001dec0001187983 */ /* 0x008ee80000300800 */
[----:B---3--:R0:W-:Y:S04]  /*6d50*/  STS.U16 [R25+0x7b00], R24 ;  /* 0x007b001819007388 */ /* 0x0081e80000000400 */
[----:B0-----:R-:W3:Y:S04]  /*6d60*/  LDL.LU R25, [R1+0x1de8] ;  /* 0x001de80001197983 */ /* 0x001ee80000300800 */
[----:B------:R-:W2:Y:S04]  /*6d70*/  LDL.LU R24, [R1+0x1de4] ;  /* 0x001de40001187983 */ /* 0x000ea80000300800 */
[----:B--2---:R0:W-:Y:S04]  /*6d80*/  STS.U16 [R0+0xc00], R24 ;  /* 0x000c001800007388 */ /* 0x0041e80000000400 */
[----:B0-----:R-:W2:Y:S04]  /*6d90*/  LDL.LU R24, [R1+0x1de0] ;  /* 0x001de00001187983 */ /* 0x001ea80000300800 */
[----:B--2---:R-:W-:Y:S04]  /*6da0*/  STS.U16 [R0+0x1400], R24 ;  /* 0x0014001800007388 */ /* 0x004fe80000000400 */
[----:B---3--:R-:W-:Y:S04]  /*6db0*/  STS.U16 [R0+0x1c00], R25 ;  /* 0x001c001900007388 */ /* 0x008fe80000000400 */
[----:B----4-:R-:W-:Y:S04]  /*6dc0*/  STS.U16 [R0+0x2400], R6 ;  /* 0x0024000600007388 */ /* 0x010fe80000000400 */
        /* <DEDUP_REMOVED lines=23> */
[----:B------:R0:W-:Y:S02]  /*6f40*/  STS.U16 [R0+0xdc00], R4 ;  /* 0x00dc000400007388 */ /* 0x0001e40000000400 */
[----:B0-----:R-:W-:-:S05]  /*6f50*/  LOP3.LUT R0, R5, 0x50, RZ, 0x3c, !PT ;  /* 0x0000005005007812 */ /* 0x001fca00078e3cff */
[----:B------:R0:W-:Y:S04]  /*6f60*/  STL [R1+0x1dd8], R0 ;  /* 0x001dd80001007387 */ /* 0x0001e80000100800 */
[----:B0-----:R-:W2:Y:S04]  /*6f70*/  LDL.LU R0, [R1+0x124] ;  /* 0x0001240001007983 */ /* 0x001ea80000300800 */
[----:B--2---:R0:W-:Y:S04]  /*6f80*/  STL [R1+0x1ddc], R0 ;  /* 0x001ddc0001007387 */ /* 0x0041e80000100800 */
[----:B0-----:R-:W2:Y:S04]  /*6f90*/  LDL.LU R0, [R1+0x128] ;  /* 0x0001280001007983 */ /* 0x001ea80000300800 */
[----:B------:R-:W3:Y:S04]  /*6fa0*/  LDL.LU R24, [R1+0xd4] ;  /* 0x0000d40001187983 */ /* 0x000ee80000300800 */
[----:B---3--:R0:W-:Y:S04]  /*6fb0*/  STL [R1+0x1dd4], R24 ;  /* 0x001dd41801007387 */ /* 0x0081e80000100800 */
[----:B0-----:R-:W3:Y:S04]  /*6fc0*/  LDL.LU R24, [R1+0xe4] ;  /* 0x0000e40001187983 */ /* 0x001ee80000300800 */
[----:B------:R-:W4:Y:S04]  /*6fd0*/  LDL.LU R25, [R1+0x410] ;  /* 0x0004100001197983 */ /* 0x000f280000300800 */
[----:B----4-:R0:W-:Y:S04]  /*6fe0*/  STL [R1+0x1dd0], R25 ;  /* 0x001dd01901007387 */ /* 0x0101e80000100800 */
[----:B------:R-:W4:Y:S04]  /*6ff0*/  LDL.LU R6, [R1+0x328] ;  /* 0x0003280001067983 */ /* 0x000f280000300800 */
[----:B------:R-:W5:Y:S04]  /*7000*/  LDL.LU R7, [R1+0x30c] ;  /* 0x00030c0001077983 */ /* 0x000f680000300800 */
[----:B------:R-:W3:Y:S04]  /*7010*/  LDL.LU R16, [R1+0x2f4] ;  /* 0x0002f40001107983 */ /* 0x000ee80000300800 */
        /* <DEDUP_REMOVED lines=13> */
[----:B------:R-:W3:Y:S01]  /*70f0*/  LDL.LU R14, [R1+0x118] ;  /* 0x00011800010e7983 */ /* 0x000ee20000300800 */
[----:B0-----:R-:W-:-:S03]  /*7100*/  LOP3.LUT R25, R5, 0x40, RZ, 0x3c, !PT ;  /* 0x0000004005197812 */ /* 0x001fc600078e3cff */
        /* <DEDUP_REMOVED lines=9> */
[----:B--2---:R0:W-:Y:S04]  /*71a0*/  STS.U16 [R25+0xe400], R0 ;  /* 0x00e4000019007388 */ /* 0x0041e80000000400 */
[----:B0-----:R-:W2:Y:S04]  /*71b0*/  LDL.LU R0, [R1+0x1ddc] ;  /* 0x001ddc0001007983 */ /* 0x001ea80000300800 */
[----:B--2---:R0:W-:Y:S04]  /*71c0*/  STS.U16 [R25+0xec00], R0 ;  /* 0x00ec000019007388 */ /* 0x0041e80000000400 */
[----:B---3--:R2:W-:Y:S04]  /*71d0*/  STS.U16 [R25+0xf400], R24 ;  /* 0x00f4001819007388 */ /* 0x0085e80000000400 */
[----:B0-----:R-:W3:Y:S04]  /*71e0*/  LDL.LU R0, [R1+0x1dd8] ;  /* 0x001dd80001007983 */ /* 0x001ee80000300800 */
[----:B--2---:R-:W2:Y:S04]  /*71f0*/  LDL.LU R24, [R1+0x1dd4] ;  /* 0x001dd40001187983 */ /* 0x004ea80000300800 */
[----:B--2---:R0:W-:Y:S04]  /*7200*/  STS.U16 [R25+0xfc00], R24 ;  /* 0x00fc001819007388 */ /* 0x0041e80000000400 */
[----:B0-----:R-:W3:Y:S04]  /*7210*/  LDL.LU R25, [R1+0x1dd0] ;  /* 0x001dd00001197983 */ /* 0x001ee80000300800 */
[----:B---3--:R-:W-:Y:S04]  /*7220*/  STS.U16 [R0+0x500], R25 ;  /* 0x0005001900007388 */ /* 0x008fe80000000400 */
        /* <DEDUP_REMOVED lines=26> */
[----:B0-----:R-:W2:Y:S04]  /*73d0*/  LDL.LU R0, [R1+0x29c] ;  /* 0x00029c0001007983 */ /* 0x001ea80000300800 */
[----:B--2---:R0:W-:Y:S04]  /*73e0*/  STL [R1+0x1d9c], R0 ;  /* 0x001d9c0001007387 */ /* 0x0041e80000100800 */
        /* <DEDUP_REMOVED lines=23> */
[----:B------:R-:W3:Y:S04]  /*7560*/  LDL.LU.64 R24, [R1+0xb0] ;  /* 0x0000b00001187983 */ /* 0x000ee80000300a00 */
[----:B---3--:R0:W-:Y:S04]  /*7570*/  STL.64 [R1+0x1d80], R24 ;  /* 0x001d801801007387 */ /* 0x0081e80000100a00 */
[----:B0-----:R-:W3:Y:S04]  /*7580*/  LDL.LU.64 R24, [R1+0xb8] ;  /* 0x0000b80001187983 */ /* 0x001ee80000300a00 */
[----:B---3--:R0:W-:Y:S04]  /*7590*/  STL.64 [R1+0x1d88], R24 ;  /* 0x001d881801007387 */ /* 0x0081e80000100a00 */
[----:B0-----:R-:W3:Y:S04]  /*75a0*/  LDL.LU.64 R24, [R1+0xc0] ;  /* 0x0000c00001187983 */ /* 0x001ee80000300a00 */
[----:B------:R-:W0:Y:S04]  /*75b0*/  S2R R5, SR_TID.X ;  /* 0x0000000000057919 */ /* 0x000e280000002100 */
[----:B---3--:R3:W-:Y:S04]  /*75c0*/  STL.64 [R1+0x1d90], R24 ;  /* 0x001d901801007387 */ /* 0x0087e80000100a00 */
[----:B---3--:R-:W3:Y:S01]  /*75d0*/  LDL.LU.64 R24, [R1+0xc8] ;  /* 0x0000c80001187983 */ /* 0x008ee20000300a00 */
[----:B0-----:R-:W-:-:S03]  /*75e0*/  LOP3.LUT R5, R5, 0x7f, RZ, 0xc0, !PT ;  /* 0x0000007f05057812 */ /* 0x001fc600078ec0ff */
[----:B---3--:R-:W-:Y:S04]  /*75f0*/  STL [R1+0x1dbc], R24 ;  /* 0x001dbc1801007387 */ /* 0x008fe80000100800 */
[----:B------:R0:W-:Y:S04]  /*7600*/  STL [R1+0x1d98], R25 ;  /* 0x001d981901007387 */ /* 0x0001e80000100800 */
[----:B------:R-:W3:Y:S04]  /*7610*/  LDL.LU.64 R6, [R1+0xa8] ;  /* 0x0000a80001067983 */ /* 0x000ee80000300a00 */
[----:B------:R-:W4:Y:S01]  /*7620*/  LDL.LU.64 R16, [R1+0xa0] ;  /* 0x0000a00001107983 */ /* 0x000f220000300a00 */
[----:B0-----:R-:W-:-:S03]  /*7630*/  SHF.L.U32 R25, R5, 0x1, RZ ;  /* 0x0000000105197819 */ /* 0x001fc600000006ff */
[----:B------:R-:W5:Y:S04]  /*7640*/  LDL.LU.64 R8, [R1+0x98] ;  /* 0x0000980001087983 */ /* 0x000f680000300a00 */
[----:B------:R-:W3:Y:S01]  /*7650*/  LDL.LU.64 R2, [R1+0x90] ;  /* 0x0000900001027983 */ /* 0x000ee20000300a00 */
[----:B------:R-:W-:-:S03]  /*7660*/  LOP3.LUT R24, R25, 0x50, RZ, 0x3c, !PT ;  /* 0x0000005019187812 */ /* 0x000fc600078e3cff */
[----:B------:R-:W3:Y:S04]  /*7670*/  LDL.LU.64 R10, [R1+0x88] ;  /* 0x00008800010a7983 */ /* 0x000ee80000300a00 */
        /* <DEDUP_REMOVED lines=8> */
[----:B--2---:R0:W-:Y:S04]  /*7700*/  STS.U16 [R24+0xdd00], R0 ;  /* 0x00dd000018007388 */ /* 0x0041e80000000400 */
[----:B0-----:R-:W2:Y:S04]  /*7710*/  LDL.LU R0, [R1+0x1dcc] ;  /* 0x001dcc0001007983 */ /* 0x001ea80000300800 */
[----:B--2---:R0:W-:Y:S04]  /*7720*/  STS.U16 [R24+0xe500], R0 ;  /* 0x00e5000018007388 */ /* 0x0041e80000000400 */
[----:B0-----:R-:W2:Y:S04]  /*7730*/  LDL.LU R0, [R1+0x1dc8] ;  /* 0x001dc80001007983 */ /* 0x001ea80000300800 */
[----:B--2---:R0:W-:Y:S04]  /*7740*/  STS.U16 [R24+0xed00], R0 ;  /* 0x00ed000018007388 */ /* 0x0041e80000000400 */
[----:B0-----:R-:W2:Y:S04]  /*7750*/  LDL.LU R0, [R1+0x1dc4] ;  /* 0x001dc40001007983 */ /* 0x001ea80000300800 */
[----:B--2---:R0:W-:Y:S04]  /*7760*/  STS.U16 [R24+0xf500], R0 ;  /* 0x00f5000018007388 */ /* 0x0041e80000000400 */
[----:B0-----:R-:W2:Y:S01]  /*7770*/  LDL.LU R0, [R1+0x1dc0] ;  /* 0x001dc00001007983 */ /* 0x001ea20000300800 */
[----:B------:R-:W-:-:S03]  /*7780*/  LOP3.LUT R25, R25, 0x60, RZ, 0x3c, !PT ;  /* 0x0000006019197812 */ /* 0x000fc600078e3cff */
[----:B--2---:R0:W-:Y:S04]  /*7790*/  STS.U16 [R24+0xfd00], R0 ;  /* 0x00fd000018007388 */ /* 0x0041e80000000400 */
[----:B0-----:R-:W2:Y:S04]  /*77a0*/  LDL.LU R24, [R1+0x1dbc] ;  /* 0x001dbc0001187983 */ /* 0x001ea80000300800 */
[----:B------:R-:W2:Y:S04]  /*77b0*/  LDL.LU R0, [R1+0x1db8] ;  /* 0x001db80001007983 */ /* 0x000ea80000300800 */
[----:B--2---:R0:W-:Y:S04]  /*77c0*/  STS.U16 [R25+0x600], R0 ;  /* 0x0006000019007388 */ /* 0x0041e80000000400 */
[----:B0-----:R-:W2:Y:S04]  /*77d0*/  LDL.LU R0, [R1+0x1db4] ;  /* 0x001db40001007983 */ /* 0x001ea80000300800 */
        /* <DEDUP_REMOVED lines=14> */
[----:B--2---:R0:W2:Y:S04]  /*78c0*/  LDG.E.U16 R0, [R24.64] ;  /* 0x0000000418007981 */ /* 0x0040a8000c1e1500 */
[----:B0-----:R-:W3:Y:S04]  /*78d0*/  LDL.LU.64 R24, [R1+0x1d90] ;  /* 0x001d900001187983 */ /* 0x001ee80000300a00 */
[----:B--2---:R3:W-:Y:S04]  /*78e0*/  STL [R1+0xc8], R0 ;  /* 0x0000c80001007387 */ /* 0x0047e80000100800 */
[----:B---3--:R0:W2:Y:S04]  /*78f0*/  LDG.E.U16 R0, [R24.64] ;  /* 0x0000000418007981 */ /* 0x0080a8000c1e1500 */
        /* <DEDUP_REMOVED lines=8> */
[----:B0-----:R0:W2:Y:S04]  /*7980*/  LDG.E.U16 R0, [R6.64] ;  /* 0x0000000406007981 */ /* 0x0010a8000c1e1500 */
[----:B---3--:R-:W3:Y:S04]  /*7990*/  LDG.E.U16 R24, [R24.64] ;  /* 0x0000000418187981 */ /* 0x008ee8000c1e1500 */
[----:B0-----:R-:W3:Y:S04]  /*79a0*/  LDL.LU.64 R6, [R1+0x1d70] ;  /* 0x001d700001067983 */ /* 0x001ee80000300a00 */
[----:B--2---:R4:W-:Y:S04]  /*79b0*/  STL [R1+0xa8], R0 ;  /* 0x0000a80001007387 */ /* 0x0049e80000100800 */
[----:B----4-:R0:W2:Y:S04]  /*79c0*/  LDG.E.U16 R0, [R16.64] ;  /* 0x0000000410007981 */ /* 0x0100a8000c1e1500 */
[----:B---3--:R3:W4:Y:S04]  /*79d0*/  LDG.E.U16 R6, [R6.64] ;  /* 0x0000000406067981 */ /* 0x008728000c1e1500 */
[----:B0-----:R-:W3:Y:S04]  /*79e0*/  LDL.LU.64 R16, [R1+0x1d68] ;  /* 0x001d680001107983 */ /* 0x001ee80000300a00 */
[----:B--2---:R5:W-:Y:S04]  /*79f0*/  STL [R1+0xa0], R0 ;  /* 0x0000a00001007387 */ /* 0x004be80000100800 */
[----:B-----5:R0:W2:Y:S04]  /*7a00*/  LDG.E.U16 R0, [R8.64] ;  /* 0x0000000408007981 */ /* 0x0200a8000c1e1500 */
[----:B0-----:R-:W5:Y:S04]  /*7a10*/  LDL.LU.64 R8, [R1+0x1d60] ;  /* 0x001d600001087983 */ /* 0x001f680000300a00 */
[----:B--2---:R0:W-:Y:S04]  /*7a20*/  STL [R1+0x98], R0 ;  /* 0x0000980001007387 */ /* 0x0041e80000100800 */
[----:B0-----:R0:W2:Y:S04]  /*7a30*/  LDG.E.U16 R0, [R2.64] ;  /* 0x0000000402007981 */ /* 0x0010a8000c1e1500 */
[----:B-----5:R5:W3:Y:S04]  /*7a40*/  LDG.E.U16 R8, [R8.64] ;  /* 0x0000000408087981 */ /* 0x020ae8000c1e1500 */
[----:B0-----:R-:W3:Y:S04]  /*7a50*/  LDL.LU.64 R2, [R1+0x1d58] ;  /* 0x001d580001027983 */ /* 0x001ee80000300a00 */
[----:B--2---:R0:W-:Y:S04]  /*7a60*/  STL [R1+0x90], R0 ;  /* 0x0000900001007387 */ /* 0x0041e80000100800 */
[----:B0-----:R0:W2:Y:S04]  /*7a70*/  LDG.E.U16 R0, [R10.64] ;  /* 0x000000040a007981 */ /* 0x0010a8000c1e1500 */
[----:B0-----:R-:W3:Y:S04]  /*7a80*/  LDL.LU.64 R10, [R1+0x1d50] ;  /* 0x001d5000010a7983 */ /* 0x001ee80000300a00 */
[----:B--2---:R0:W-:Y:S04]  /*7a90*/  STL [R1+0x88], R0 ;  /* 0x0000880001007387 */ /* 0x0041e80000100800 */
[----:B0-----:R0:W2:Y:S04]  /*7aa0*/  LDG.E.U16 R0, [R18.64] ;  /* 0x0000000412007981 */ /* 0x0010a8000c1e1500 */
[----:B---3--:R3:W3:Y:S04]  /*7ab0*/  LDG.E.U16 R10, [R10.64] ;  /* 0x000000040a0a7981 */ /* 0x0086e8000c1e1500 */
        /* <DEDUP_REMOVED lines=26> */
[----:B---3--:R0:W2:Y:S04]  /*7c60*/  LDG.E.U16 R0, [R28.64] ;  /* 0x000000041c007981 */ /* 0x0080a8000c1e1500 */
[----:B0-----:R0:W3:Y:S04]  /*7c70*/  LDG.E.U16 R29, [R22.64] ;  /* 0x00000004161d7981 */ /* 0x0010e8000c1e1500 */
[----:B------:R1:W2:Y:S04]  /*7c80*/  LDG.E.U16 R28, [R20.64] ;  /* 0x00000004141c7981 */ /* 0x0002a8000c1e1500 */
[----:B0-----:R0:W4:Y:S04]  /*7c90*/  LDG.E.U16 R22, [R18.64] ;  /* 0x0000000412167981 */ /* 0x001128000c1e1500 */
[----:B-1----:R1:W4:Y:S04]  /*7ca0*/  LDG.E.U16 R20, [R2.64] ;  /* 0x0000000402147981 */ /* 0x002328000c1e1500 */
[----:B0-----:R0:W5:Y:S04]  /*7cb0*/  LDG.E.U16 R18, [R16.64] ;  /* 0x0000000410127981 */ /* 0x001168000c1e1500 */
[----:B---3--:R-:W-:Y:S04]  /*7cc0*/  STL [R1+0x1cf0], R29 ;  /* 0x001cf01d01007387 */ /* 0x008fe80000100800 */
[----:B--2---:R2:W-:Y:S04]  /*7cd0*/  STL [R1+0x1cf4], R28 ;  /* 0x001cf41c01007387 */ /* 0x0045e80000100800 */
[----:B--2---:R-:W2:Y:S04]  /*7ce0*/  LDL.LU.64 R28, [R1+0x10] ;  /* 0x00001000011c7983 */ /* 0x004ea80000300a00 */
[----:B----4-:R3:W-:Y:S04]  /*7cf0*/  STL [R1+0x1cf8], R22 ;  /* 0x001cf81601007387 */ /* 0x0107e80000100800 */
[----:B---3--:R-:W3:Y:S04]  /*7d00*/  LDL.LU.64 R22, [R1+0x20] ;  /* 0x0000200001167983 */ /* 0x008ee80000300a00 */
[----:B-1----:R-:W4:Y:S04]  /*7d10*/  LDL.LU.64 R2, [R1+0x80] ;  /* 0x0000800001027983 */ /* 0x002f280000300a00 */
[----:B------:R1:W-:Y:S04]  /*7d20*/  STL [R1+0x1cfc], R20 ;  /* 0x001cfc1401007387 */ /* 0x0003e80000100800 */
[----:B-1----:R-:W2:Y:S04]  /*7d30*/  LDL.LU.64 R20, [R1+0x30] ;  /* 0x0000300001147983 */ /* 0x002ea80000300a00 */
[----:B0-----:R-:W2:Y:S04]  /*7d40*/  LDL.LU.64 R16, [R1+0x50] ;  /* 0x0000500001107983 */ /* 0x001ea80000300a00 */
[----:B----4-:R-:W4:Y:S04]  /*7d50*/  LDG.E.U16 R3, [R2.64] ;  /* 0x0000000402037981 */ /* 0x010f28000c1e1500 */
[----:B-----5:R0:W-:Y:S04]  /*7d60*/  STL [R1+0x1d00], R18 ;  /* 0x001d001201007387 */ /* 0x0201e80000100800 */
[----:B0-----:R-:W5:Y:S04]  /*7d70*/  LDL.LU.64 R18, [R1+0x40] ;  /* 0x0000400001127983 */ /* 0x001f680000300a00 */
[----:B------:R0:W-:Y:S04]  /*7d80*/  STL [R1+0x1d04], R24 ;  /* 0x001d041801007387 */ /* 0x0001e80000100800 */
[----:B--2---:R5:W2:Y:S04]  /*7d90*/  LDG.E.U16 R16, [R16.64] ;  /* 0x0000000410107981 */ /* 0x004aa8000c1e1500 */
[----:B0-----:R-:W2:Y:S04]  /*7da0*/  LDL.LU.64 R24, [R1+0x60] ;  /* 0x0000600001187983 */ /* 0x001ea80000300a00 */
[----:B----4-:R0:W-:Y:S04]  /*7db0*/  STL [R1+0x1cd8], R3 ;  /* 0x001cd80301007387 */ /* 0x0101e80000100800 */
[----:B0-----:R-:W4:Y:S04]  /*7dc0*/  LDL.LU.64 R2, [R1+0x70] ;  /* 0x0000700001027983 */ /* 0x001f280000300a00 */
[----:B------:R4:W-:Y:S04]  /*7dd0*/  STL [R1+0x8], R0 ;  /* 0x0000080001007387 */ /* 0x0009e80000100800 */
[----:B-----5:R0:W5:Y:S04]  /*7de0*/  LDG.E.U16 R17, [R18.64] ;  /* 0x0000000412117981 */ /* 0x020168000c1e1500 */
[----:B0-----:R3:W5:Y:S04]  /*7df0*/  LDG.E.U16 R19, [R20.64] ;  /* 0x0000000414137981 */ /* 0x001768000c1e1500 */
[----:B---3--:R0:W3:Y:S04]  /*7e00*/  LDG.E.U16 R21, [R22.64] ;  /* 0x0000000416157981 */ /* 0x0080e8000c1e1500 */
[----:B0-----:R0:W3:Y:S04]  /*7e10*/  LDG.E.U16 R23, [R28.64] ;  /* 0x000000041c177981 */ /* 0x0010e8000c1e1500 */
[----:B----4-:R2:W4:Y:S04]  /*7e20*/  LDG.E.U16 R0, [R2.64] ;  /* 0x0000000402007981 */ /* 0x010528000c1e1500 */
[----:B--2---:R1:W2:Y:S04]  /*7e30*/  LDG.E.U16 R2, [R24.64] ;  /* 0x0000000418027981 */ /* 0x0042a8000c1e1500 */
[----:B0-----:R-:W0:Y:S04]  /*7e40*/  S2R R29, SR_TID.X ;  /* 0x00000000001d7919 */ /* 0x001e280000002100 */
[----:B-1----:R1:W3:Y:S01]  /*7e50*/  LDG.E.U16 R25, [R4.64] ;  /* 0x0000000404197981 */ /* 0x0022e2000c1e1500 */
[----:B0-----:R-:W-:-:S04]  /*7e60*/  LOP3.LUT R29, R29, 0x7f, RZ, 0xc0, !PT ;  /* 0x0000007f1d1d7812 */ /* 0x001fc800078ec0ff */
[----:B------:R-:W-:Y:S01]  /*7e70*/  SHF.L.U32 R29, R29, 0x1, RZ ;  /* 0x000000011d1d7819 */ /* 0x000fe200000006ff */
[----:B----4-:R-:W-:Y:S04]  /*7e80*/  STL [R1+0x1cdc], R0 ;  /* 0x001cdc0001007387 */ /* 0x010fe80000100800 */
[----:B--2---:R-:W-:Y:S04]  /*7e90*/  STL [R1+0x1ce0], R2 ;  /* 0x001ce00201007387 */ /* 0x004fe80000100800 */
[----:B------:R-:W-:Y:S04]  /*7ea0*/  STL [R1+0x1ce4], R16 ;  /* 0x001ce41001007387 */ /* 0x000fe80000100800 */
[----:B-----5:R0:W-:Y:S04]  /*7eb0*/  STL [R1+0x1ce8], R17 ;  /* 0x001ce81101007387 */ /* 0x0201e80000100800 */
[----:B------:R-:W2:Y:S04]  /*7ec0*/  LDL.LU R24, [R1+0x1d4] ;  /* 0x0001d40001187983 */ /* 0x000ea80000300800 */
[----:B0-----:R-:W4:Y:S04]  /*7ed0*/  LDL.LU R17, [R1+0x158] ;  /* 0x0001580001117983 */ /* 0x001f280000300800 */
[----:B------:R-:W5:Y:S04]  /*7ee0*/  LDL.LU R16, [R1+0x88] ;  /* 0x0000880001107983 */ /* 0x000f680000300800 */
[----:B------:R-:W3:Y:S04]  /*7ef0*/  LDL.LU R2, [R1+0x78] ;  /* 0x0000780001027983 */ /* 0x000ee80000300800 */
[----:B------:R-:W3:Y:S04]  /*7f00*/  LDL.LU R0, [R1+0x68] ;  /* 0x0000680001007983 */ /* 0x000ee80000300800 */
[----:B------:R-:W3:Y:S04]  /*7f10*/  LDL.LU R3, [R1+0x58] ;  /* 0x0000580001037983 */ /* 0x000ee80000300800 */
[----:B------:R0:W-:Y:S04]  /*7f20*/  STL [R1+0x1cec], R19 ;  /* 0x001cec1301007387 */ /* 0x0001e80000100800 */
[----:B-1----:R-:W3:Y:S04]  /*7f30*/  LDL.LU.64 R4, [R1+0x1d08] ;  /* 0x001d080001047983 */ /* 0x002ee80000300a00 */
[----:B------:R-:W4:Y:S04]  /*7f40*/  LDL.LU R27, [R1+0x168] ;  /* 0x00016800011b7983 */ /* 0x000f280000300800 */
[----:B------:R-:W4:Y:S04]  /*7f50*/  LDL.LU R15, [R1+0x174] ;  /* 0x00017400010f7983 */ /* 0x000f280000300800 */
[----:B------:R-:W4:Y:S04]  /*7f60*/  LDL.LU R13, [R1+0x18c] ;  /* 0x00018c00010d7983 */ /* 0x000f280000300800 */
[----:B------:R-:W4:Y:S04]  /*7f70*/  LDL.LU R11, [R1+0x198] ;  /* 0x00019800010b7983 */ /* 0x000f280000300800 */
[----:B------:R-:W4:Y:S04]  /*7f80*/  LDL.LU R9, [R1+0x1b0] ;  /* 0x0001b00001097983 */ /* 0x000f280000300800 */
[----:B------:R-:W4:Y:S01]  /*7f90*/  LDL.LU R7, [R1+0x1bc] ;  /* 0x0001bc0001077983 */ /* 0x000f220000300800 */
[----:B0-----:R-:W-:-:S03]  /*7fa0*/  LOP3.LUT R19, R29, 0x60, RZ, 0x3c, !PT ;  /* 0x000000601d137812 */ /* 0x001fc600078e3cff */
[----:B------:R-:W5:Y:S04]  /*7fb0*/  LDL.LU R18, [R1+0x48] ;  /* 0x0000480001127983 */ /* 0x000f680000300800 */
[----:B------:R-:W5:Y:S04]  /*7fc0*/  LDL.LU R20, [R1+0x38] ;  /* 0x0000380001147983 */ /* 0x000f680000300800 */
[----:B------:R-:W5:Y:S04]  /*7fd0*/  LDL.LU R22, [R1+0x28] ;  /* 0x0000280001167983 */ /* 0x000f680000300800 */
[----:B------:R-:W5:Y:S04]  /*7fe0*/  LDL.LU R28, [R1+0x18] ;  /* 0x00001800011c7983 */ /* 0x000f680000300800 */
[----:B------:R-:W5:Y:S04]  /*7ff0*/  LDL.LU R29, [R1+0xc] ;  /* 0x00000c00011d7983 */ /* 0x000f680000300800 */
[----:B--2---:R0:W-:Y:S04]  /*8000*/  STS.U16 [R19+0x4600], R24 ;  /* 0x0046001813007388 */ /* 0x0041e80000000400 */
[----:B---3--:R1:W2:Y:S02]  /*8010*/  LDG.E.U16 R4, [R4.64] ;  /* 0x0000000404047981 */ /* 0x0082a4000c1e1500 */
[----:B-1----:R-:W-:-:S04]  /*8020*/  MOV R5, c[0x0][0x1d0] ;  /* 0x0000740000057a02 */ /* 0x002fc80000000f00 */
[----:B------:R-:W-:Y:S02]  /*8030*/  ISETP.GE.AND P0, PT, R5, 0x1, PT ;  /* 0x000000010500780c */ /* 0x000fe40003f06270 */
[----:B------:R-:W3:Y:S04]  /*8040*/  LDL.LU R5, [R1+0x8] ;  /* 0x0000080001057983 */ /* 0x000ee80000300800 */
[----:B0-----:R-:W2:Y:S04]  /*8050*/  LDL.LU R24, [R1+0x1d04] ;  /* 0x001d040001187983 */ /* 0x001ea80000300800 */
[----:B----4-:R-:W-:Y:S04]  /*8060*/  STS.U16 [R19+0x4e00], R7 ;  /* 0x004e000713007388 */ /* 0x010fe80000000400 */
[----:B------:R-:W-:Y:S04]  /*8070*/  STS.U16 [R19+0x5600], R9 ;  /* 0x0056000913007388 */ /* 0x000fe80000000400 */
[----:B------:R-:W-:Y:S04]  /*8080*/  STS.U16 [R19+0x5e00], R11 ;  /* 0x005e000b13007388 */ /* 0x000fe80000000400 */
[----:B------:R-:W-:Y:S04]  /*8090*/  STS.U16 [R19+0x6600], R13 ;  /* 0x0066000d13007388 */ /* 0x000fe80000000400 */
[----:B------:R-:W-:Y:S04]  /*80a0*/  STS.U16 [R19+0x6e00], R15 ;  /* 0x006e000f13007388 */ /* 0x000fe80000000400 */
[----:B------:R-:W-:Y:S04]  /*80b0*/  STS.U16 [R19+0x7600], R27 ;  /* 0x0076001b13007388 */ /* 0x000fe80000000400 */
[----:B------:R0:W-:Y:S04]  /*80c0*/  STS.U16 [R19+0x7e00], R17 ;  /* 0x007e001113007388 */ /* 0x0001e80000000400 */
[----:B-----5:R1:W-:Y:S04]  /*80d0*/  STS.U16 [R19+0x8600], R16 ;  /* 0x0086001013007388 */ /* 0x0203e80000000400 */
[----:B------:R4:W-:Y:S04]  /*80e0*/  STS.U16 [R19+0x8e00], R2 ;  /* 0x008e000213007388 */ /* 0x0009e80000000400 */
[----:B0-----:R-:W5:Y:S04]  /*80f0*/  LDL.LU R17, [R1+0x34c] ;  /* 0x00034c0001117983 */ /* 0x001f680000300800 */
[----:B-1----:R-:W2:Y:S04]  /*8100*/  LDL.LU R16, [R1+0x320] ;  /* 0x0003200001107983 */ /* 0x002ea80000300800 */
[----:B------:R0:W-:Y:S04]  /*8110*/  STS.U16 [R19+0x9600], R0 ;  /* 0x0096000013007388 */ /* 0x0001e80000000400 */
[----:B----4-:R-:W4:Y:S04]  /*8120*/  LDL.LU R2, [R1+0x308] ;  /* 0x0003080001027983 */ /* 0x010f280000300800 */
[----:B------:R1:W-:Y:S04]  /*8130*/  STS.U16 [R19+0x9e00], R3 ;  /* 0x009e000313007388 */ /* 0x0003e80000000400 */
[----:B0-----:R-:W2:Y:S04]  /*8140*/  LDL.LU R0, [R1+0x2ec] ;  /* 0x0002ec0001007983 */ /* 0x001ea80000300800 */
[----:B-1----:R-:W2:Y:S04]  /*8150*/  LDL.LU R3, [R1+0x1d0] ;  /* 0x0001d00001037983 */ /* 0x002ea80000300800 */
[----:B------:R-:W2:Y:S04]  /*8160*/  LDL.LU R7, [R1+0xb0] ;  /* 0x0000b00001077983 */ /* 0x000ea80000300800 */
[----:B------:R-:W2:Y:S04]  /*8170*/  LDL.LU R9, [R1+0xa8] ;  /* 0x0000a80001097983 */ /* 0x000ea80000300800 */
[----:B------:R-:W2:Y:S04]  /*8180*/  LDL.LU R11, [R1+0xa0] ;  /* 0x0000a000010b7983 */ /* 0x000ea80000300800 */
[----:B------:R-:W2:Y:S04]  /*8190*/  LDL.LU R13, [R1+0x98] ;  /* 0x00009800010d7983 */ /* 0x000ea80000300800 */
[----:B------:R-:W2:Y:S04]  /*81a0*/  LDL.LU R27, [R1+0x90] ;  /* 0x00009000011b7983 */ /* 0x000ea80000300800 */
[----:B------:R0:W-:Y:S04]  /*81b0*/  STS.U16 [R19+0xa600], R18 ;  /* 0x00a6001213007388 */ /* 0x0001e80000000400 */
[----:B------:R1:W-:Y:S04]  /*81c0*/  STS.U16 [R19+0xae00], R20 ;  /* 0x00ae001413007388 */ /* 0x0003e80000000400 */
[----:B------:R1:W-:Y:S04]  /*81d0*/  STS.U16 [R19+0xb600], R22 ;  /* 0x00b6001613007388 */ /* 0x0003e80000000400 */
[----:B0-----:R-:W2:Y:S04]  /*81e0*/  LDL.LU R18, [R1+0x1d00] ;  /* 0x001d000001127983 */ /* 0x001ea80000300800 */
[----:B-1----:R-:W2:Y:S04]  /*81f0*/  LDL.LU R20, [R1+0x1cfc] ;  /* 0x001cfc0001147983 */ /* 0x002ea80000300800 */
[----:B------:R-:W2:Y:S04]  /*8200*/  LDL.LU R22, [R1+0x1cf8] ;  /* 0x001cf80001167983 */ /* 0x000ea80000300800 */
[----:B------:R0:W-:Y:S04]  /*8210*/  STS.U16 [R19+0xbe00], R28 ;  /* 0x00be001c13007388 */ /* 0x0001e80000000400 */
[----:B------:R1:W-:Y:S04]  /*8220*/  STS.U16 [R19+0xc600], R29 ;  /* 0x00c6001d13007388 */ /* 0x0003e80000000400 */
[----:B0-----:R-:W2:Y:S04]  /*8230*/  LDL.LU R28, [R1+0x1cf4] ;  /* 0x001cf400011c7983 */ /* 0x001ea80000300800 */
[----:B-1----:R-:W2:Y:S04]  /*8240*/  LDL.LU R29, [R1+0x1cf0] ;  /* 0x001cf000011d7983 */ /* 0x002ea80000300800 */
[----:B------:R-:W0:Y:S02]  /*8250*/  S2R R15, SR_TID.X ;  /* 0x00000000000f7919 */ /* 0x000e240000002100 */
[----:B0-----:R-:W-:-:S04]  /*8260*/  LOP3.LUT R15, R15, 0x7f, RZ, 0xc0, !PT ;  /* 0x0000007f0f0f7812 */ /* 0x001fc800078ec0ff */
[----:B------:R-:W-:Y:S01]  /*8270*/  SHF.L.U32 R15, R15, 0x1, RZ ;  /* 0x000000010f0f7819 */ /* 0x000fe200000006ff */
[----:B---3--:R0:W-:Y:S03]  /*8280*/  STS.U16 [R19+0xce00], R5 ;  /* 0x00ce000513007388 */ /* 0x0081e60000000400 */
[----:B0-----:R-:W-:Y:S01]  /*8290*/  LOP3.LUT R5, R15, 0x70, RZ, 0x3c, !PT ;  /* 0x000000700f057812 */ /* 0x001fe200078e3cff */
[----:B--2---:R0:W-:Y:S04]  /*82a0*/  STS.U16 [R19+0xd600], R29 ;  /* 0x00d6001d13007388 */ /* 0x0041e80000000400 */
[----:B------:R1:W-:Y:S04]  /*82b0*/  STS.U16 [R19+0xde00], R28 ;  /* 0x00de001c13007388 */ /* 0x0003e80000000400 */
[----:B------:R2:W-:Y:S04]  /*82c0*/  STS.U16 [R19+0xe600], R22 ;  /* 0x00e6001613007388 */ /* 0x0005e80000000400 */
[----:B0-----:R-:W3:Y:S04]  /*82d0*/  LDL.LU R29, [R1+0xb8] ;  /* 0x0000b800011d7983 */ /* 0x001ee80000300800 */
[----:B-1----:R-:W3:Y:S04]  /*82e0*/  LDL.LU R28, [R1+0xc0] ;  /* 0x0000c000011c7983 */ /* 0x002ee80000300800 */
[----:B--2---:R-:W2:Y:S04]  /*82f0*/  LDL.LU R22, [R1+0xc8] ;  /* 0x0000c80001167983 */ /* 0x004ea80000300800 */
[----:B------:R0:W-:Y:S04]  /*8300*/  STS.U16 [R19+0xee00], R20 ;  /* 0x00ee001413007388 */ /* 0x0001e80000000400 */
[----:B------:R1:W-:Y:S04]  /*8310*/  STS.U16 [R19+0xf600], R18 ;  /* 0x00f6001213007388 */ /* 0x0003e80000000400 */
[----:B------:R4:W-:Y:S04]  /*8320*/  STS.U16 [R19+0xfe00], R24 ;  /* 0x00fe001813007388 */ /* 0x0009e80000000400 */
[----:B0-----:R-:W2:Y:S04]  /*8330*/  LDL.LU R20, [R1+0x15c] ;  /* 0x00015c0001147983 */ /* 0x001ea80000300800 */
[----:B-1----:R-:W2:Y:S04]  /*8340*/  LDL.LU R18, [R1+0x17c] ;  /* 0x00017c0001127983 */ /* 0x002ea80000300800 */
[----:B----4-:R-:W4:Y:S04]  /*8350*/  LDL.LU R19, [R1+0x1cec] ;  /* 0x001cec0001137983 */ /* 0x010f280000300800 */
[----:B------:R-:W2:Y:S04]  /*8360*/  LDL.LU R24, [R1+0x1a4] ;  /* 0x0001a40001187983 */ /* 0x000ea80000300800 */
[----:B-----5:R0:W-:Y:S04]  /*8370*/  STS.U16 [R5+0x700], R17 ;  /* 0x0007001105007388 */ /* 0x0201e80000000400 */
[----:B------:R1:W-:Y:S04]  /*8380*/  STS.U16 [R5+0xf00], R16 ;  /* 0x000f001005007388 */ /* 0x0003e80000000400 */
[----:B------:R5:W-:Y:S04]  /*8390*/  STS.U16 [R5+0x1700], R2 ;  /* 0x0017000205007388 */ /* 0x000be80000000400 */
[----:B0-----:R-:W3:Y:S04]  /*83a0*/  LDL.LU R17, [R1+0x1ce8] ;  /* 0x001ce80001117983 */ /* 0x001ee80000300800 */
[----:B-1----:R-:W4:Y:S04]  /*83b0*/  LDL.LU R16, [R1+0x1ce4] ;  /* 0x001ce40001107983 */ /* 0x002f280000300800 */
[----:B-----5:R-:W5:Y:S04]  /*83c0*/  LDL.LU R2, [R1+0x1ce0] ;  /* 0x001ce00001027983 */ /* 0x020f680000300800 */
[----:B------:R0:W-:Y:S04]  /*83d0*/  STS.U16 [R5+0x1f00], R0 ;  /* 0x001f000005007388 */ /* 0x0001e80000000400 */
[----:B------:R1:W-:Y:S04]  /*83e0*/  STS.U16 [R5+0x2700], R3 ;  /* 0x0027000305007388 */ /* 0x0003e80000000400 */
[----:B0-----:R-:W4:Y:S04]  /*83f0*/  LDL.LU R0, [R1+0x1cdc] ;  /* 0x001cdc0001007983 */ /* 0x001f280000300800 */
[----:B-1----:R-:W4:Y:S04]  /*8400*/  LDL.LU R3, [R1+0x1cd8] ;  /* 0x001cd80001037983 */ /* 0x002f280000300800 */
[----:B--2---:R-:W-:Y:S04]  /*8410*/  STS.U16 [R5+0x2f00], R24 ;  /* 0x002f001805007388 */ /* 0x004fe80000000400 */
[----:B------:R-:W-:Y:S04]  /*8420*/  STS.U16 [R5+0x3700], R18 ;  /* 0x0037001205007388 */ /* 0x000fe80000000400 */
[----:B------:R-:W-:Y:S04]  /*8430*/  STS.U16 [R5+0x3f00], R20 ;  /* 0x003f001405007388 */ /* 0x000fe80000000400 */
[----:B------:R-:W-:Y:S04]  /*8440*/  STS.U16 [R5+0x4700], R22 ;  /* 0x0047001605007388 */ /* 0x000fe80000000400 */
[----:B---3--:R-:W-:Y:S04]  /*8450*/  STS.U16 [R5+0x4f00], R28 ;  /* 0x004f001c05007388 */ /* 0x008fe80000000400 */
[----:B------:R-:W-:Y:S04]  /*8460*/  STS.U16 [R5+0x5700], R29 ;  /* 0x0057001d05007388 */ /* 0x000fe80000000400 */
[----:B------:R-:W-:Y:S04]  /*8470*/  STS.U16 [R5+0x5f00], R7 ;  /* 0x005f000705007388 */ /* 0x000fe80000000400 */
[----:B------:R-:W-:Y:S04]  /*8480*/  STS.U16 [R5+0x6700], R9 ;  /* 0x0067000905007388 */ /* 0x000fe80000000400 */
[----:B------:R-:W-:Y:S04]  /*8490*/  STS.U16 [R5+0x6f00], R11 ;  /* 0x006f000b05007388 */ /* 0x000fe80000000400 */
[----:B------:R-:W-:Y:S04]  /*84a0*/  STS.U16 [R5+0x7700], R13 ;  /* 0x0077000d05007388 */ /* 0x000fe80000000400 */
[----:B------:R-:W-:Y:S04]  /*84b0*/  STS.U16 [R5+0x7f00], R27 ;  /* 0x007f001b05007388 */ /* 0x000fe80000000400 */
[----:B----4-:R0:W-:Y:S04]  /*84c0*/  STS.U16 [R5+0x8700], R3 ;  /* 0x0087000305007388 */ /* 0x0101e80000000400 */
[----:B------:R1:W-:Y:S04]  /*84d0*/  STS.U16 [R5+0x8f00], R0 ;  /* 0x008f000005007388 */ /* 0x0003e80000000400 */
[----:B-----5:R2:W-:Y:S01]  /*84e0*/  STS.U16 [R5+0x9700], R2 ;  /* 0x0097000205007388 */ /* 0x0205e20000000400 */
[----:B0-----:R-:W-:-:S02]  /*84f0*/  MOV R3, 0xff800000 ;  /* 0xff80000000037802 */ /* 0x001fc40000000f00 */
[----:B-1----:R-:W-:Y:S01]  /*8500*/  MOV R0, 0xff800000 ;  /* 0xff80000000007802 */ /* 0x002fe20000000f00 */
[----:B--2---:R-:W-:-:S05]  /*8510*/  IMAD.MOV.U32 R2, RZ, RZ, 0x3f800000 ;  /* 0x3f800000ff027424 */ /* 0x004fca00078e00ff */
[----:B------:R0:W-:Y:S04]  /*8520*/  STL [R1+0xc80], R2 ;  /* 0x000c800201007387 */ /* 0x0001e80000100800 */
[----:B------:R-:W-:Y:S01]  /*8530*/  STL [R1+0x9c0], R0 ;  /* 0x0009c00001007387 */ /* 0x000fe20000100800 */
[----:B0-----:R-:W-:-:S03]  /*8540*/  MOV R2, 0xff800000 ;  /* 0xff80000000027802 */ /* 0x001fc60000000f00 */
[----:B------:R-:W-:Y:S04]  /*8550*/  STL [R1+0x9bc], R3 ;  /* 0x0009bc0301007387 */ /* 0x000fe80000100800 */
        /* <DEDUP_REMOVED lines=11> */
[----:B------:R0:W-:Y:S04]  /*8610*/  STL [R1+0x98c], R3 ;  /* 0x00098c0301007387 */ /* 0x0001e80000100800 */
[----:B------:R1:W-:Y:S04]  /*8620*/  STL [R1+0x988], R2 ;  /* 0x0009880201007387 */ /* 0x0003e80000100800 */
[----:B------:R2:W-:Y:S01]  /*8630*/  STL [R1+0x984], R0 ;  /* 0x0009840001007387 */ /* 0x0005e20000100800 */
[----:B0-----:R-:W-:-:S02]  /*8640*/  MOV R3, 0x3f800000 ;  /* 0x3f80000000037802 */ /* 0x001fc40000000f00 */
[----:B-1----:R-:W-:-:S03]  /*8650*/  MOV R2, 0x3f800000 ;  /* 0x3f80000000027802 */ /* 0x002fc60000000f00 */
[----:B------:R-:W-:Y:S01]  /*8660*/  STL [R1+0xc84], R3 ;  /* 0x000c840301007387 */ /* 0x000fe20000100800 */
[----:B--2---:R-:W-:-:S03]  /*8670*/  MOV R0, 0x3f800000 ;  /* 0x3f80000000007802 */ /* 0x004fc60000000f00 */
        /* <DEDUP_REMOVED lines=13> */
[----:B------:R-:W-:Y:S04]  /*8750*/  STL [R1+0x930], RZ ;  /* 0x000930ff01007387 */ /* 0x000fe80000100800 */
[----:B------:R-:W-:Y:S04]  /*8760*/  STL [R1+0xcc0], R0 ;  /* 0x000cc00001007387 */ /* 0x000fe80000100800 */
[----:B------:R-:W-:Y:S04]  /*8770*/  STL [R1+0x934], RZ ;  /* 0x000934ff01007387 */ /* 0x000fe80000100800 */
        /* <DEDUP_REMOVED lines=250> */
[----:B------:R-:W0:Y:S04]  /*9720*/  S2R R13, SR_TID.X ;  /* 0x00000000000d7919 */ /* 0x000e280000002100 */
[----:B------:R-:W-:Y:S04]  /*9730*/  STL [R1+0xb20], RZ ;  /* 0x000b20ff01007387 */ /* 0x000fe80000100800 */
[----:B------:R-:W-:Y:S04]  /*9740*/  STL [R1+0xb24], RZ ;  /* 0x000b24ff01007387 */ /* 0x000fe80000100800 */
[----:B------:R-:W-:Y:S04]  /*9750*/  STL [R1+0xb28], RZ ;  /* 0x000b28ff01007387 */ /* 0x000fe80000100800 */
[----:B------:R-:W-:Y:S04]  /*9760*/  STL [R1+0xb2c], RZ ;  /* 0x000b2cff01007387 */ /* 0x000fe80000100800 */
        /* <DEDUP_REMOVED lines=11> */
[----:B------:R-:W-:Y:S04]  /*9820*/  STS.U16 [R5+0xf700], R6 ;  /* 0x00f7000605007388 */ /* 0x000fe80000000400 */
[----:B------:R1:W-:Y:S01]  /*9830*/  STS.U16 [R5+0xff00], R4 ;  /* 0x00ff000405007388 */ /* 0x0003e20000000400 */
[C---:B0-----:R-:W-:Y:S01]  /*9840*/  LOP3.LUT R8, R13.reuse, 0x60, RZ, 0xc0, !PT ;  /* 0x000000600d087812 */ /* 0x041fe200078ec0ff */
[----:B-1----:R-:W-:Y:S01]  /*9850*/  IMAD.SHL.U32 R4, R13, 0x4, RZ ;  /* 0x000000040d047824 */ /* 0x002fe200078e00ff */
[----:B------:R-:W-:Y:S05]  /*9860*/  @!P0 BRA `(.L_x_0) ;  /* 0x0005cc0000008947 */ /* 0x000fea0003800000 */
[----:B------:R-:W0:Y:S01]  /*9870*/  S2R R11, SR_CTAID.Y ;  /* 0x00000000000b7919 */ /* 0x000e220000002600 */
[----:B------:R-:W-:-:S02]  /*9880*/  LOP3.LUT R27, R13, 0x7f, RZ, 0xc0, !PT ;  /* 0x0000007f0d1b7812 */ /* 0x000fc400078ec0ff */
[----:B------:R-:W-:Y:S02]  /*9890*/  LOP3.LUT R10, R13, 0x1c, RZ, 0xc0, !PT ;  /* 0x0000001c0d0a7812 */ /* 0x000fe400078ec0ff */
[----:B------:R-:W-:Y:S01]  /*98a0*/  SHF.R.U32.HI R2, RZ, 0x3, R27 ;  /* 0x00000003ff027819 */ /* 0x000fe2000001161b */
[----:B------:R-:W-:Y:S01]  /*98b0*/  IMAD R7, R27, c[0x0][0x1b4], RZ ;  /* 0x00006d001b077a24 */ /* 0x000fe200078e02ff */
[----:B------:R-:W-:Y:S02]  /*98c0*/  LOP3.LUT R4, R4, 0x7c, RZ, 0xc0, !PT ;  /* 0x0000007c04047812 */ /* 0x000fe400078ec0ff */
[----:B------:R-:W-:Y:S02]  /*98d0*/  LOP3.LUT R9, R2, 0xc, RZ, 0xc0, !PT ;  /* 0x0000000c02097812 */ /* 0x000fe400078ec0ff */
[C---:B------:R-:W-:Y:S01]  /*98e0*/  SHF.L.U32 R3, R7.reuse, 0x1, RZ ;  /* 0x0000000107037819 */ /* 0x040fe200000006ff */
[C---:B------:R-:W-:Y:S01]  /*98f0*/  IMAD R4, R10.reuse, 0x40, R4 ;  /* 0x000000400a047824 */ /* 0x040fe200078e0204 */
[----:B------:R-:W-:Y:S01]  /*9900*/  SHF.L.U32 R2, R10, 0x2, RZ ;  /* 0x000000020a027819 */ /* 0x000fe200000006ff */
[----:B------:R-:W-:-:S03]  /*9910*/  IMAD.HI R7, R7, 0x2, RZ ;  /* 0x0000000207077827 */ /* 0x000fc600078e02ff */
[----:B------:R-:W-:-:S05]  /*9920*/  IADD3 R2, R2, R9, RZ ;  /* 0x0000000902027210 */ /* 0x000fca0007ffe0ff */
[----:B------:R1:W-:Y:S01]  /*9930*/  STL [R1+0x974], R2 ;  /* 0x0009740201007387 */ /* 0x0003e20000100800 */
[C---:B0-----:R-:W-:Y:S02]  /*9940*/  IMAD R6, R11.reuse, c[0x0][0x1b0], RZ ;  /* 0x00006c000b067a24 */ /* 0x041fe400078e02ff */
[----:B------:R-:W-:Y:S01]  /*9950*/  IMAD R5, R11, c[0x0][0x1a0], RZ ;  /* 0x000068000b057a24 */ /* 0x000fe200078e02ff */
[----:B------:R-:W-:Y:S02]  /*9960*/  MOV R11, c[0x0][0x1a8] ;  /* 0x00006a00000b7a02 */ /* 0x000fe40000000f00 */
[C---:B------:R-:W-:Y:S01]  /*9970*/  SHF.L.U32 R0, R6.reuse, 0x1, RZ ;  /* 0x0000000106007819 */ /* 0x040fe200000006ff */
[----:B------:R-:W-:Y:S01]  /*9980*/  IMAD.HI R6, R6, 0x2, RZ ;  /* 0x0000000206067827 */ /* 0x000fe200078e02ff */
[----:B------:R-:W-:Y:S02]  /*9990*/  LEA R9, P0, R5, c[0x0][0x168], 0x1 ;  /* 0x00005a0005097a11 */ /* 0x000fe400078008ff */
[----:B------:R-:W-:Y:S01]  /*99a0*/  IADD3 R16, P2, P3, R3, c[0x0][0x170], R0 ;  /* 0x00005c0003107a10 */ /* 0x000fe20007b5e000 */
[----:B------:R-:W-:Y:S01]  /*99b0*/  IMAD R0, R27, c[0x0][0x1a8], RZ ;  /* 0x00006a001b007a24 */ /* 0x000fe200078e02ff */
[----:B------:R-:W-:-:S02]  /*99c0*/  SHF.R.U32.HI R3, RZ, 0x1, R8 ;  /* 0x00000001ff037819 */ /* 0x000fc40000011608 */
[----:B------:R-:W-:Y:S02]  /*99d0*/  LEA.HI.X.SX32 R5, R5, c[0x0][0x16c], 0x1, P0 ;  /* 0x00005b0005057a11 */ /* 0x000fe400000f0eff */
[----:B-1----:R-:W-:Y:S02]  /*99e0*/  LEA R2, R11, R0, 0x7 ;  /* 0x000000000b027211 */ /* 0x002fe400078e38ff */
[----:B------:R-:W-:Y:S02]  /*99f0*/  LOP3.LUT R4, R4, R3, RZ, 0x3c, !PT ;  /* 0x0000000304047212 */ /* 0x000fe400078e3cff */
[----:B------:R-:W-:Y:S02]  /*9a00*/  LOP3.LUT R3, R13, 0x7, RZ, 0xc0, !PT ;  /* 0x000000070d037812 */ /* 0x000fe400078ec0ff */
[-C--:B------:R-:W-:Y:S01]  /*9a10*/  LEA R18, P0, R0, R9.reuse, 0x1 ;  /* 0x0000000900127211 */ /* 0x080fe200078008ff */
[----:B------:R0:W-:Y:S01]  /*9a20*/  STL [R1+0x970], R4 ;  /* 0x0009700401007387 */ /* 0x0001e20000100800 */
[----:B------:R-:W-:-:S02]  /*9a30*/  LEA R10, P1, R2, R9, 0x1 ;  /* 0x00000009020a7211 */ /* 0x000fc400078208ff */
[-C--:B------:R-:W-:Y:S02]  /*9a40*/  LEA.HI.X.SX32 R19, R0, R5.reuse, 0x1, P0 ;  /* 0x0000000500137211 */ /* 0x080fe400000f0eff */
[----:B------:R-:W-:Y:S02]  /*9a50*/  LEA.HI.X.SX32 R11, R2, R5, 0x1, P1 ;  /* 0x00000005020b7211 */ /* 0x000fe400008f0eff */
[C---:B------:R-:W-:Y:S01]  /*9a60*/  SHF.L.U32 R5, R13.reuse, 0x8, RZ ;  /* 0x000000080d057819 */ /* 0x040fe200000006ff */
[----:B------:R-:W-:Y:S01]  /*9a70*/  STL.64 [R1+0x968], R18 ;  /* 0x0009681201007387 */ /* 0x000fe20000100a00 */
[----:B------:R-:W-:Y:S02]  /*9a80*/  SHF.L.U32 R0, R13, 0x1, RZ ;  /* 0x000000010d007819 */ /* 0x000fe400000006ff */
[----:B0-----:R-:W-:Y:S01]  /*9a90*/  SHF.L.U32 R4, R3, 0x4, RZ ;  /* 0x0000000403047819 */ /* 0x001fe200000006ff */
[----:B------:R-:W-:Y:S01]  /*9aa0*/  STL.64 [R1+0x960], R10 ;  /* 0x0009600a01007387 */ /* 0x000fe20000100a00 */
[----:B------:R-:W-:-:S02]  /*9ab0*/  IADD3.X R17, R7, c[0x0][0x174], R6, P2, P3 ;  /* 0x00005d0007117a10 */ /* 0x000fc400017e6406 */
[C---:B------:R-:W-:Y:S02]  /*9ac0*/  LEA R2, R3.reuse, R4, 0x8 ;  /* 0x0000000403027211 */ /* 0x040fe400078e40ff */
[C---:B------:R-:W-:Y:S01]  /*9ad0*/  LOP3.LUT R5, R4.reuse, 0xf00, R5, 0xf8, !PT ;  /* 0x00000f0004057812 */ /* 0x040fe200078ef805 */
[----:B------:R-:W-:Y:S01]  /*9ae0*/  STL.64 [R1+0x958], R16 ;  /* 0x0009581001007387 */ /* 0x000fe20000100a00 */
[----:B------:R-:W-:Y:S02]  /*9af0*/  LEA R3, R3, R8, 0x2 ;  /* 0x0000000803037211 */ /* 0x000fe400078e10ff */
[--C-:B------:R-:W-:Y:S02]  /*9b00*/  LOP3.LUT R4, R4, 0x30, R0.reuse, 0x78, !PT ;  /* 0x0000003004047812 */ /* 0x100fe400078e7800 */
[----:B------:R-:W-:Y:S02]  /*9b10*/  LOP3.LUT R0, R2, 0x10, R0, 0x78, !PT ;  /* 0x0000001002007812 */ /* 0x000fe400078e7800 */
[----:B------:R-:W-:-:S02]  /*9b20*/  LOP3.LUT R2, R13, 0x10, RZ, 0xc0, !PT ;  /* 0x000000100d027812 */ /* 0x000fc400078ec0ff */
[C---:B------:R-:W-:Y:S01]  /*9b30*/  LEA R6, R3.reuse, R4, 0x7 ;  /* 0x0000000403067211 */ /* 0x040fe200078e38ff */
[----:B------:R-:W-:Y:S01]  /*9b40*/  IMAD.U32 R3, R3, 0x40, R4 ;  /* 0x0000004003037824 */ /* 0x000fe200078e0004 */
[----:B------:R-:W-:Y:S02]  /*9b50*/  LEA R0, R2, R0, 0x7 ;  /* 0x0000000002007211 */ /* 0x000fe400078e38ff */
[----:B------:R-:W-:Y:S01]  /*9b60*/  MOV R8, 0xff800000 ;  /* 0xff80000000087802 */ /* 0x000fe20000000f00 */
[----:B------:R0:W-:Y:S01]  /*9b70*/  STL [R1+0x980], R6 ;  /* 0x0009800601007387 */ /* 0x0001e20000100800 */
[----:B------:R-:W-:Y:S02]  /*9b80*/  MOV R7, 0xff800000 ;  /* 0xff80000000077802 */ /* 0x000fe40000000f00 */
[----:B------:R-:W-:Y:S01]  /*9b90*/  LEA R2, R27, -R15, 0x2 ;  /* 0x8000000f1b027211 */ /* 0x000fe200078e10ff */
[----:B------:R1:W-:Y:S01]  /*9ba0*/  STL [R1+0x97c], R3 ;  /* 0x00097c0301007387 */ /* 0x0003e20000100800 */
[----:B------:R-:W-:Y:S01]  /*9bb0*/  MOV R4, c[0x0][0x1a4] ;  /* 0x0000690000047a02 */ /* 0x000fe20000000f00 */
[----:B------:R-:W-:Y:S01]  /*9bc0*/  IMAD.MOV.U32 R2, RZ, RZ, RZ ;  /* 0x000000ffff027224 */ /* 0x000fe200078e00ff */
[----:B------:R-:W-:Y:S01]  /*9bd0*/  LOP3.LUT P0, RZ, R13, 0x3, RZ, 0xc0, !PT ;  /* 0x000000030dff7812 */ /* 0x000fe2000780c0ff */
[----:B------:R2:W-:Y:S01]  /*9be0*/  STL [R1+0x950], R0 ;  /* 0x0009500001007387 */ /* 0x0005e20000100800 */
[----:B0-----:R-:W-:-:S02]  /*9bf0*/  MOV R6, 0xff800000 ;  /* 0xff80000000067802 */ /* 0x001fc40000000f00 */
[----:B-1----:R-:W-:Y:S02]  /*9c00*/  MOV R3, c[0x0][0x1b8] ;  /* 0x00006e0000037a02 */ /* 0x002fe40000000f00 */
[----:B--2---:R-:W-:-:S03]  /*9c10*/  MOV R0, 0x3f800000 ;  /* 0x3f80000000007802 */ /* 0x004fc60000000f00 */
[C---:B------:R-:W-:Y:S02]  /*9c20*/  IMAD R10, R3.reuse, 0x22, RZ ;  /* 0x00000022030a7824 */ /* 0x040fe400078e02ff */
[C---:B------:R-:W-:Y:S01]  /*9c30*/  IMAD R11, R3.reuse, 0x44, RZ ;  /* 0x00000044030b7824 */ /* 0x040fe200078e02ff */
[----:B------:R0:W-:Y:S01]  /*9c40*/  STL [R1+0xc80], R0 ;  /* 0x000c800001007387 */ /* 0x0001e20000100800 */
[C---:B------:R-:W-:Y:S02]  /*9c50*/  IMAD R16, R3.reuse, 0x8e, RZ ;  /* 0x0000008e03107824 */ /* 0x040fe400078e02ff */
[C---:B------:R-:W-:Y:S01]  /*9c60*/  IMAD R17, R3.reuse, 0x12, RZ ;  /* 0x0000001203117824 */ /* 0x040fe200078e02ff */
[----:B------:R-:W-:Y:S01]  /*9c70*/  STL [R1+0x420], R6 ;  /* 0x0004200601007387 */ /* 0x000fe20000100800 */
[C---:B------:R-:W-:Y:S02]  /*9c80*/  IMAD R18, R3.reuse, 0x24, RZ ;  /* 0x0000002403127824 */ /* 0x040fe400078e02ff */
[C---:B------:R-:W-:Y:S01]  /*9c90*/  IMAD R19, R3.reuse, 0x48, RZ ;  /* 0x0000004803137824 */ /* 0x040fe200078e02ff */
[----:B------:R-:W-:Y:S01]  /*9ca0*/  STL [R1+0x424], R8 ;  /* 0x0004240801007387 */ /* 0x000fe20000100800 */
[C---:B------:R-:W-:Y:S01]  /*9cb0*/  IMAD R20, R3.reuse, 0x90, RZ ;  /* 0x0000009003147824 */ /* 0x040fe200078e02ff */
[----:B0-----:R-:W-:Y:S01]  /*9cc0*/  MOV R0, RZ ;  /* 0x000000ff00007202 */ /* 0x001fe20000000f00 */
[C---:B------:R-:W-:Y:S01]  /*9cd0*/  IMAD R21, R3.reuse, 0x92, RZ ;  /* 0x0000009203157824 */ /* 0x040fe200078e02ff */
[----:B------:R-:W-:Y:S01]  /*9ce0*/  STL [R1+0x428], R7 ;  /* 0x0004280701007387 */ /* 0x000fe20000100800 */
[----:B------:R-:W-:-:S02]  /*9cf0*/  IMAD R22, R3, 0x4a, RZ ;  /* 0x0000004a03167824 */ /* 0x000fc400078e02ff */
[C---:B------:R-:W-:Y:S01]  /*9d00*/  IMAD R23, R3.reuse, 0x94, RZ ;  /* 0x0000009403177824 */ /* 0x040fe200078e02ff */
[----:B------:R-:W-:Y:S01]  /*9d10*/  STL [R1+0xc28], R6 ;  /* 0x000c280601007387 */ /* 0x000fe20000100800 */
[C---:B------:R-:W-:Y:S02]  /*9d20*/  IMAD R24, R3.reuse, 0x96, RZ ;  /* 0x0000009603187824 */ /* 0x040fe400078e02ff */
[C---:B------:R-:W-:Y:S01]  /*9d30*/  IMAD R25, R3.reuse, 0x26, RZ ;  /* 0x0000002603197824 */ /* 0x040fe200078e02ff */
[----:B------:R-:W-:Y:S01]  /*9d40*/  STL [R1+0xc2c], R8 ;  /* 0x000c2c0801007387 */ /* 0x000fe20000100800 */
[C---:B------:R-:W-:Y:S02]  /*9d50*/  IMAD R26, R3.reuse, 0x4c, RZ ;  /* 0x0000004c031a7824 */ /* 0x040fe400078e02ff */
        /* <DEDUP_REMOVED lines=11> */
[----:B------:R-:W-:-:S03]  /*9e10*/  IMAD R15, R3, 0x8c, RZ ;  /* 0x0000008c030f7824 */ /* 0x000fc600078e02ff */
[----:B------:R-:W-:Y:S04]  /*9e20*/  STL [R1+0xc40], R6 ;  /* 0x000c400601007387 */ /* 0x000fe80000100800 */
[----:B------:R-:W-:Y:S04]  /*9e30*/  STL [R1+0xc44], R8 ;  /* 0x000c440801007387 */ /* 0x000fe80000100800 */
[----:B------:R-:W-:Y:S04]  /*9e40*/  STL [R1+0xc48], R7 ;  /* 0x000c480701007387 */ /* 0x000fe80000100800 */
[----:B------:R-:W-:Y:S04]  /*9e50*/  STL [R1+0xc4c], R6 ;  /* 0x000c4c0601007387 */ /* 0x000fe80000100800 */
[----:B------:R0:W-:Y:S04]  /*9e60*/  STL [R1+0xc58], R8 ;  /* 0x000c580801007387 */ /* 0x0001e80000100800 */
[----:B------:R1:W-:Y:S04]  /*9e70*/  STL [R1+0xc5c], R7 ;  /* 0x000c5c0701007387 */ /* 0x0003e80000100800 */
[----:B------:R-:W-:Y:S01]  /*9e80*/  STL [R1+0xc64], RZ ;  /* 0x000c64ff01007387 */ /* 0x000fe20000100800 */
[----:B0-----:R-:W-:-:S03]  /*9e90*/  MOV R8, 0x3f800000 ;  /* 0x3f80000000087802 */ /* 0x001fc60000000f00 */
[----:B------:R0:W-:Y:S01]  /*9ea0*/  STL [R1+0xc60], R6 ;  /* 0x000c600601007387 */ /* 0x0001e20000100800 */
[----:B-1----:R-:W-:-:S03]  /*9eb0*/  MOV R7, 0x3f800000 ;  /* 0x3f80000000077802 */ /* 0x002fc60000000f00 */
[----:B------:R-:W-:Y:S04]  /*9ec0*/  STL [R1+0xc84], R8 ;  /* 0x000c840801007387 */ /* 0x000fe80000100800 */
[----:B------:R-:W-:Y:S01]  /*9ed0*/  STL [R1+0xc88], R7 ;  /* 0x000c880701007387 */ /* 0x000fe20000100800 */
[----:B0-----:R-:W-:-:S05]  /*9ee0*/  MOV R6, 0x3f800000 ;  /* 0x3f80000000067802 */ /* 0x001fca0000000f00 */
        /* <DEDUP_REMOVED lines=12> */
[----:B------:R-:W-:Y:S01]  /*9fb0*/  STL [R1+0x930], RZ ;  /* 0x000930ff01007387 */ /* 0x000fe20000100800 */
[----:B0-----:R-:W-:-:S03]  /*9fc0*/  IMAD R8, R3, 0x84, RZ ;  /* 0x0000008403087824 */ /* 0x001fc600078e02ff */
[----:B------:R0:W-:Y:S01]  /*9fd0*/  STL [R1+0xcc0], R6 ;  /* 0x000cc00601007387 */ /* 0x0001e20000100800 */
[----:B-1----:R-:W-:-:S03]  /*9fe0*/  IMAD R7, R3, 0x42, RZ ;  /* 0x0000004203077824 */ /* 0x002fc600078e02ff */
[----:B------:R-:W-:Y:S04]  /*9ff0*/  STL [R1+0x934], RZ ;  /* 0x000934ff01007387 */ /* 0x000fe80000100800 */
[----:B------:R-:W-:Y:S01]  /*a000*/  STL [R1+0x938], RZ ;  /* 0x000938ff01007387 */ /* 0x000fe20000100800 */
[----:B0-----:R-:W-:-:S03]  /*a010*/  IMAD R6, R3, 0x82, RZ ;  /* 0x0000008203067824 */ /* 0x001fc600078e02ff */
        /* <DEDUP_REMOVED lines=253> */
[----:B------:R-:W-:Y:S04]  /*aff0*/  STL.64 [R1+0x1d18], R10 ;  /* 0x001d180a01007387 */ /* 0x000fe80000100a00 */
[----:B------:R-:W-:Y:S04]  /*b000*/  STL.64 [R1+0x1d08], R16 ;  /* 0x001d081001007387 */ /* 0x000fe80000100a00 */
[----:B------:R-:W-:Y:S04]  /*b010*/  STL.64 [R1+0x1d00], R18 ;  /* 0x001d001201007387 */ /* 0x000fe80000100a00 */
[----:B------:R-:W-:Y:S04]  /*b020*/  STL.64 [R1+0x1d10], R20 ;  /* 0x001d101401007387 */ /* 0x000fe80000100a00 */
[----:B------:R-:W-:Y:S04]  /*b030*/  STL.64 [R1+0x1ce0], R22 ;  /* 0x001ce01601007387 */ /* 0x000fe80000100a00 */
[----:B------:R-:W-:Y:S04]  /*b040*/  STL.64 [R1+0x1ce8], R24 ;  /* 0x001ce81801007387 */ /* 0x000fe80000100a00 */
[----:B------:R-:W-:Y:S04]  /*b050*/  STL.64 [R1+0x1cd8], R26 ;  /* 0x001cd81a01007387 */ /* 0x000fe80000100a00 */
[----:B------:R-:W-:Y:S04]  /*b060*/  STL.64 [R1+0x1cf0], R28 ;  /* 0x001cf01c01007387 */ /* 0x000fe80000100a00 */
[----:B------:R0:W-:Y:S04]  /*b070*/  STL.64 [R1+0x1cf8], R4 ;  /* 0x001cf80401007387 */ /* 0x0001e80000100a00 */
[----:B0-----:R-:W2:Y:S01]  /*b080*/  LDL.64 R4, [R1+0x958] ;  /* 0x0009580001047983 */ /* 0x001ea20000100a00 */
[----:B------:R-:W-:-:S02]  /*b090*/  IMAD R17, R3, 0x102, RZ ;  /* 0x0000010203117824 */ /* 0x000fc400078e02ff */
[C---:B------:R-:W-:Y:S02]  /*b0a0*/  IMAD R10, R3.reuse, 0x104, RZ ;  /* 0x00000104030a7824 */ /* 0x040fe400078e02ff */
[C---:B------:R-:W-:Y:S02]  /*b0b0*/  IMAD R19, R3.reuse, 0x108, RZ ;  /* 0x0000010803137824 */ /* 0x040fe400078e02ff */
[C---:B------:R-:W-:Y:S02]  /*b0c0*/  IMAD R29, R3.reuse, 0x81, RZ ;  /* 0x00000081031d7824 */ /* 0x040fe400078e02ff */
[C---:B------:R-:W-:Y:S02]  /*b0d0*/  IMAD R25, R3.reuse, 0x41, RZ ;  /* 0x0000004103197824 */ /* 0x040fe400078e02ff */
[C---:B------:R-:W-:Y:S02]  /*b0e0*/  IMAD R11, R3.reuse, 0x106, RZ ;  /* 0x00000106030b7824 */ /* 0x040fe400078e02ff */
[----:B------:R-:W-:-:S02]  /*b0f0*/  IMAD R24, R3, 0x10c, RZ ;  /* 0x0000010c03187824 */ /* 0x000fc400078e02ff */
[----:B------:R-:W-:Y:S01]  /*b100*/  IMAD R23, R3, 0x10a, RZ ;  /* 0x0000010a03177824 */ /* 0x000fe200078e02ff */
[-C--:B--2---:R-:W-:Y:S02]  /*b110*/  IADD3 R26, P2, R17, R4.reuse, RZ ;  /* 0x00000004111a7210 */ /* 0x084fe40007f5e0ff */
[-C--:B------:R-:W-:Y:S02]  /*b120*/  IADD3 R18, P1, R6, R4.reuse, RZ ;  /* 0x0000000406127210 */ /* 0x080fe40007f3e0ff */
[-C--:B------:R-:W-:Y:S02]  /*b130*/  IADD3 R16, P5, R10, R4.reuse, RZ ;  /* 0x000000040a107210 */ /* 0x080fe40007fbe0ff */
[-C--:B------:R-:W-:Y:S02]  /*b140*/  IADD3 R20, P3, R19, R4.reuse, RZ ;  /* 0x0000000413147210 */ /* 0x080fe40007f7e0ff */
[-C--:B------:R-:W-:Y:S02]  /*b150*/  LEA.HI.X.SX32 R27, R29, R5.reuse, 0x1, P2 ;  /* 0x000000051d1b7211 */ /* 0x080fe400010f0eff */
[-C--:B------:R-:W-:Y:S01]  /*b160*/  LEA.HI.X.SX32 R19, R25, R5.reuse, 0x1, P1 ;  /* 0x0000000519137211 */ /* 0x080fe200008f0eff */
[----:B------:R-:W-:Y:S01]  /*b170*/  IMAD R25, R3, 0x110, RZ ;  /* 0x0000011003197824 */ /* 0x000fe200078e02ff */
[----:B------:R-:W-:Y:S01]  /*b180*/  LEA.HI.X.SX32 R17, R6, R5, 0x1, P5 ;  /* 0x0000000506117211 */ /* 0x000fe200028f0eff */
[----:B------:R0:W-:Y:S01]  /*b190*/  STL.64 [R1+0x10c0], R26 ;  /* 0x0010c01a01007387 */ /* 0x0001e20000100a00 */
[----:B------:R-:W-:-:S02]  /*b1a0*/  IADD3 R10, P4, R11, R4, RZ ;  /* 0x000000040b0a7210 */ /* 0x000fc40007f9e0ff */
[-C--:B------:R-:W-:Y:S01]  /*b1b0*/  IADD3 R28, P2, R24, R4.reuse, RZ ;  /* 0x00000004181c7210 */ /* 0x080fe20007f5e0ff */
[----:B------:R1:W-:Y:S01]  /*b1c0*/  STL.64 [R1+0x12b8], R18 ;  /* 0x0012b81201007387 */ /* 0x0003e20000100a00 */
[----:B------:R-:W-:Y:S01]  /*b1d0*/  IMAD R24, R3, 0x21, RZ ;  /* 0x0000002103187824 */ /* 0x000fe200078e02ff */
[-C--:B------:R-:W-:Y:S02]  /*b1e0*/  IADD3 R22, P6, R23, R4.reuse, RZ ;  /* 0x0000000417167210 */ /* 0x080fe40007fde0ff */
[----:B------:R2:W-:Y:S01]  /*b1f0*/  STL.64 [R1+0x10b8], R16 ;  /* 0x0010b81001007387 */ /* 0x0005e20000100a00 */
[-C--:B0-----:R-:W-:Y:S02]  /*b200*/  IADD3 R26, P1, R7, R4.reuse, RZ ;  /* 0x00000004071a7210 */ /* 0x081fe40007f3e0ff */
[C---:B-1----:R-:W-:Y:S01]  /*b210*/  IADD3 R18, P5, R8.reuse, R4, RZ ;  /* 0x0000000408127210 */ /* 0x042fe20007fbe0ff */
[C---:B--2---:R-:W-:Y:S01]  /*b220*/  IMAD R16, R3.reuse, 0x83, RZ ;  /* 0x0000008303107824 */ /* 0x044fe200078e02ff */
[----:B------:R-:W-:Y:S01]  /*b230*/  LEA.HI.X.SX32 R21, R8, R5, 0x1, P3 ;  /* 0x0000000508157211 */ /* 0x000fe200018f0eff */
[----:B------:R-:W-:-:S02]  /*b240*/  IMAD R23, R3, 0x85, RZ ;  /* 0x0000008503177824 */ /* 0x000fc400078e02ff */
[----:B------:R-:W-:Y:S01]  /*b250*/  IMAD R17, R3, 0x10e, RZ ;  /* 0x0000010e03117824 */ /* 0x000fe200078e02ff */
[----:B------:R-:W-:-:S05]  /*b260*/  LEA.HI.X.SX32 R11, R16, R5, 0x1, P4 ;  /* 0x00000005100b7211 */ /* 0x000fca00020f0eff */
[----:B------:R0:W-:Y:S04]  /*b270*/  STL.64 [R1+0x10b0], R10 ;  /* 0x0010b00a01007387 */ /* 0x0001e80000100a00 */
[----:B0-----:R-:W2:Y:S01]  /*b280*/  LDL.LU.64 R10, [R1+0x1d18] ;  /* 0x001d1800010a7983 */ /* 0x001ea20000300a00 */
[-C--:B------:R-:W-:Y:S01]  /*b290*/  LEA.HI.X.SX32 R19, R7, R5.reuse, 0x1, P5 ;  /* 0x0000000507137211 */ /* 0x080fe200028f0eff */
[----:B------:R-:W-:Y:S01]  /*b2a0*/  IMAD R6, R3, 0x11, RZ ;  /* 0x0000001103067824 */ /* 0x000fe200078e02ff */
[-C--:B------:R-:W-:Y:S02]  /*b2b0*/  LEA.HI.X.SX32 R27, R24, R5.reuse, 0x1, P1 ;  /* 0x00000005181b7211 */ /* 0x080fe400008f0eff */
[----:B------:R-:W-:Y:S01]  /*b2c0*/  LEA.HI.X.SX32 R23, R23, R5, 0x1, P6 ;  /* 0x0000000517177211 */ /* 0x000fe200030f0eff */
[----:B------:R0:W-:Y:S01]  /*b2d0*/  STL.64 [R1+0x12b0], R18 ;  /* 0x0012b01201007387 */ /* 0x0001e20000100a00 */
[----:B------:R-:W-:-:S02]  /*b2e0*/  IADD3 R16, P4, R17, R4, RZ ;  /* 0x0000000411107210 */ /* 0x000fc40007f9e0ff */
[----:B------:R-:W-:Y:S01]  /*b2f0*/  LEA.HI.X.SX32 R29, R9, R5, 0x1, P2 ;  /* 0x00000005091d7211 */ /* 0x000fe200010f0eff */
[----:B------:R1:W-:Y:S01]  /*b300*/  STL.64 [R1+0x13b8], R26 ;  /* 0x0013b81a01007387 */ /* 0x0003e20000100a00 */
[----:B------:R-:W-:-:S03]  /*b310*/  IADD3 R24, P1, R25, R4, RZ ;  /* 0x0000000419187210 */ /* 0x000fc60007f3e0ff */
[----:B------:R3:W-:Y:S01]  /*b320*/  STL.64 [R1+0x10a8], R20 ;  /* 0x0010a81401007387 */ /* 0x0007e20000100a00 */
[----:B------:R-:W-:Y:S02]  /*b330*/  LEA.HI.X.SX32 R25, R12, R5, 0x1, P1 ;  /* 0x000000050c197211 */ /* 0x000fe400008f0eff */
[----:B0-----:R-:W-:Y:S01]  /*b340*/  IADD3 R18, P5, R9, R4, RZ ;  /* 0x0000000409127210 */ /* 0x001fe20007fbe0ff */
[----:B------:R0:W-:Y:S01]  /*b350*/  STL.64 [R1+0x10a0], R22 ;  /* 0x0010a01601007387 */ /* 0x0001e20000100a00 */
[C---:B-1----:R-:W-:Y:S02]  /*b360*/  IMAD R27, R3.reuse, 0x112, RZ ;  /* 0x00000112031b7824 */ /* 0x042fe400078e02ff */
[----:B---3--:R-:W-:-:S03]  /*b370*/  IMAD R21, R3, 0x43, RZ ;  /* 0x0000004303157824 */ /* 0x008fc600078e02ff */
[----:B------:R-:W-:Y:S01]  /*b380*/  IADD3 R26, P3, R27, R4, RZ ;  /* 0x000000041b1a7210 */ /* 0x000fe20007f7e0ff */
[----:B------:R-:W-:Y:S01]  /*b390*/  IMAD R20, R3, 0x114, RZ ;  /* 0x0000011403147824 */ /* 0x000fe200078e02ff */
[----:B------:R-:W-:-:S04]  /*b3a0*/  LEA.HI.X.SX32 R19, R21, R5, 0x1, P5 ;  /* 0x0000000515137211 */ /* 0x000fc800028f0eff */
[----:B0-----:R-:W-:Y:S01]  /*b3b0*/  IADD3 R22, P6, R20, R4, RZ ;  /* 0x0000000414167210 */ /* 0x001fe20007fde0ff */
[----:B------:R0:W-:Y:S03]  /*b3c0*/  STL.64 [R1+0x12a8], R18 ;  /* 0x0012a81201007387 */ /* 0x0001e60000100a00 */
[----:B------:R-:W-:Y:S01]  /*b3d0*/  LEA.HI.X.SX32 R23, R13, R5, 0x1, P6 ;  /* 0x000000050d177211 */ /* 0x000fe200030f0eff */
[----:B------:R-:W-:Y:S01]  /*b3e0*/  STL.64 [R1+0x1098], R28 ;  /* 0x0010981c01007387 */ /* 0x000fe20000100a00 */
[C---:B0-----:R-:W-:Y:S02]  /*b3f0*/  IMAD R19, R3.reuse, 0x87, RZ ;  /* 0x0000008703137824 */ /* 0x041fe400078e02ff */
[----:B------:R-:W-:-:S03]  /*b400*/  IMAD R18, R3, 0x116, RZ ;  /* 0x0000011603127824 */ /* 0x000fc600078e02ff */
[----:B------:R-:W-:Y:S01]  /*b410*/  LEA.HI.X.SX32 R17, R19, R5, 0x1, P4 ;  /* 0x0000000513117211 */ /* 0x000fe200020f0eff */
[----:B------:R-:W-:-:S04]  /*b420*/  IMAD R19, R3, 0x118, RZ ;  /* 0x0000011803137824 */ /* 0x000fc800078e02ff */
[----:B------:R0:W-:Y:S02]  /*b430*/  STL.64 [R1+0x1090], R16 ;  /* 0x0010901001007387 */ /* 0x0001e40000100a00 */
[-C--:B0-----:R-:W-:Y:S02]  /*b440*/  IADD3 R16, P4, R12, R4.reuse, RZ ;  /* 0x000000040c107210 */ /* 0x081fe40007f9e0ff */
[-C--:B--2---:R-:W-:Y:S02]  /*b450*/  IADD3 R20, P5, R10, R4.reuse, RZ ;  /* 0x000000040a147210 */ /* 0x084fe40007fbe0ff */
[C---:B------:R-:W-:Y:S02]  /*b460*/  IADD3 R28, P2, R11.reuse, R4, RZ ;  /* 0x000000040b1c7210 */ /* 0x040fe40007f5e0ff */
[-C--:B------:R-:W-:Y:S02]  /*b470*/  LEA.HI.X.SX32 R21, R6, R5.reuse, 0x1, P5 ;  /* 0x0000000506157211 */ /* 0x080fe400028f0eff */
[----:B------:R-:W-:-:S02]  /*b480*/  LEA.HI.X.SX32 R17, R11, R5, 0x1, P4 ;  /* 0x000000050b117211 */ /* 0x000fc400020f0eff */
[----:B------:R-:W-:Y:S01]  /*b490*/  LEA.HI.X.SX32 R29, R10, R5, 0x1, P2 ;  /* 0x000000050a1d7211 */ /* 0x000fe200010f0eff */
[----:B------:R0:W-:Y:S04]  /*b4a0*/  STL.64 [R1+0x1438], R20 ;  /* 0x0014381401007387 */ /* 0x0001e80000100a00 */
[----:B------:R1:W-:Y:S04]  /*b4b0*/  STL.64 [R1+0x12a0], R16 ;  /* 0x0012a01001007387 */ /* 0x0003e80000100a00 */
[----:B------:R2:W-:Y:S04]  /*b4c0*/  STL.64 [R1+0x13b0], R28 ;  /* 0x0013b01c01007387 */ /* 0x0005e80000100a00 */
[----:B------:R3:W-:Y:S01]  /*b4d0*/  STL.64 [R1+0x1088], R24 ;  /* 0x0010881801007387 */ /* 0x0007e20000100a00 */
[----:B0-----:R-:W-:-:S02]  /*b4e0*/  IADD3 R20, P5, R18, R4, RZ ;  /* 0x0000000412147210 */ /* 0x001fc40007fbe0ff */
[-C--:B------:R-:W-:Y:S02]  /*b4f0*/  IADD3 R18, P2, R19, R4.reuse, RZ ;  /* 0x0000000413127210 */ /* 0x080fe40007f5e0ff */
[-C--:B-1----:R-:W-:Y:S01]  /*b500*/  IADD3 R16, P4, R13, R4.reuse, RZ ;  /* 0x000000040d107210 */ /* 0x082fe20007f9e0ff */
[C---:B--2---:R-:W-:Y:S02]  /*b510*/  IMAD R29, R3.reuse, 0x89, RZ ;  /* 0x00000089031d7824 */ /* 0x044fe400078e02ff */
[C---:B------:R-:W-:Y:S02]  /*b520*/  IMAD R28, R3.reuse, 0x11a, RZ ;  /* 0x0000011a031c7824 */ /* 0x040fe400078e02ff */
[----:B---3--:R-:W-:Y:S01]  /*b530*/  IMAD R25, R3, 0x45, RZ ;  /* 0x0000004503197824 */ /* 0x008fe200078e02ff */
[----:B------:R-:W-:Y:S01]  /*b540*/  LEA.HI.X.SX32 R27, R29, R5, 0x1, P3 ;  /* 0x000000051d1b7211 */ /* 0x000fe200018f0eff */
[----:B------:R-:W-:Y:S01]  /*b550*/  IMAD R24, R3, 0x11c, RZ ;  /* 0x0000011c03187824 */ /* 0x000fe200078e02ff */
[----:B------:R-:W-:-:S02]  /*b560*/  IADD3 R10, P1, R28, R4, RZ ;  /* 0x000000041c0a7210 */ /* 0x000fc40007f3e0ff */
[-C--:B------:R-:W-:Y:S01]  /*b570*/  LEA.HI.X.SX32 R17, R25, R5.reuse, 0x1, P4 ;  /* 0x0000000519117211 */ /* 0x080fe200020f0eff */
[C---:B------:R-:W-:Y:S01]  /*b580*/  IMAD R11, R3.reuse, 0x8d, RZ ;  /* 0x0000008d030b7824 */ /* 0x040fe200078e02ff */
[----:B------:R-:W-:Y:S01]  /*b590*/  IADD3 R28, P3, R24, R4, RZ ;  /* 0x00000004181c7210 */ /* 0x000fe20007f7e0ff */
[----:B------:R-:W-:Y:S02]  /*b5a0*/  IMAD R24, R3, 0x8b, RZ ;  /* 0x0000008b03187824 */ /* 0x000fe400078e02ff */
[----:B------:R0:W-:Y:S01]  /*b5b0*/  STL.64 [R1+0x1298], R16 ;  /* 0x0012981001007387 */ /* 0x0001e20000100a00 */
[-C--:B------:R-:W-:Y:S01]  /*b5c0*/  LEA.HI.X.SX32 R19, R15, R5.reuse, 0x1, P2 ;  /* 0x000000050f137211 */ /* 0x080fe200010f0eff */
[C---:B------:R-:W-:Y:S01]  /*b5d0*/  IMAD R12, R3.reuse, 0x122, RZ ;  /* 0x00000122030c7824 */ /* 0x040fe200078e02ff */
[----:B------:R-:W-:Y:S01]  /*b5e0*/  LEA.HI.X.SX32 R21, R24, R5, 0x1, P5 ;  /* 0x0000000518157211 */ /* 0x000fe200028f0eff */
[----:B------:R1:W-:Y:S01]  /*b5f0*/  STL.64 [R1+0x1080], R26 ;  /* 0x0010801a01007387 */ /* 0x0003e20000100a00 */
[----:B------:R-:W-:-:S02]  /*b600*/  IMAD R6, R3, 0x47, RZ ;  /* 0x0000004703067824 */ /* 0x000fc400078e02ff */
[----:B------:R-:W-:Y:S01]  /*b610*/  IMAD R25, R3, 0x11e, RZ ;  /* 0x0000011e03197824 */ /* 0x000fe200078e02ff */
[----:B------:R2:W-:Y:S01]  /*b620*/  STL.64 [R1+0x1078], R22 ;  /* 0x0010781601007387 */ /* 0x0005e20000100a00 */
[----:B0-----:R-:W-:-:S03]  /*b630*/  IADD3 R16, P4, R14, R4, RZ ;  /* 0x000000040e107210 */ /* 0x001fc60007f9e0ff */
[----:B------:R0:W-:Y:S01]  /*b640*/  STL.64 [R1+0x1070], R20 ;  /* 0x0010701401007387 */ /* 0x0001e20000100a00 */
[----:B-1----:R-:W-:Y:S01]  /*b650*/  IADD3 R26, P6, R15, R4, RZ ;  /* 0x000000040f1a7210 */ /* 0x002fe20007fde0ff */
[----:B--2---:R-:W-:Y:S01]  /*b660*/  IMAD R22, R3, 0x23, RZ ;  /* 0x0000002303167824 */ /* 0x004fe200078e02ff */
[----:B------:R-:W-:Y:S01]  /*b670*/  LEA.HI.X.SX32 R11, R11, R5, 0x1, P1 ;  /* 0x000000050b0b7211 */ /* 0x000fe200008f0eff */
[----:B------:R-:W-:-:S03]  /*b680*/  IMAD R23, R3, 0x120, RZ ;  /* 0x0000012003177824 */ /* 0x000fc600078e02ff */
[-C--:B------:R-:W-:Y:S01]  /*b690*/  LEA.HI.X.SX32 R17, R22, R5.reuse, 0x1, P4 ;  /* 0x0000000516117211 */ /* 0x080fe200020f0eff */
[----:B0-----:R-:W2:Y:S01]  /*b6a0*/  LDL.LU.64 R20, [R1+0x1d10] ;  /* 0x001d100001147983 */ /* 0x001ea20000300a00 */
[-C--:B------:R-:W-:Y:S02]  /*b6b0*/  IADD3 R12, P2, R12, R4.reuse, RZ ;  /* 0x000000040c0c7210 */ /* 0x080fe40007f5e0ff */
[----:B------:R-:W-:Y:S01]  /*b6c0*/  IADD3 R24, P5, R25, R4, RZ ;  /* 0x0000000419187210 */ /* 0x000fe20007fbe0ff */
[----:B------:R0:W-:Y:S01]  /*b6d0*/  STL.64 [R1+0x13a8], R16 ;  /* 0x0013a81001007387 */ /* 0x0001e20000100a00 */
[----:B------:R-:W-:-:S03]  /*b6e0*/  LEA.HI.X.SX32 R27, R14, R5, 0x1, P6 ;  /* 0x000000050e1b7211 */ /* 0x000fc600030f0eff */
[----:B0-----:R-:W3:Y:S01]  /*b6f0*/  LDL.LU.64 R16, [R1+0x1d08] ;  /* 0x001d080001107983 */ /* 0x001ee20000300a00 */
[----:B------:R-:W-:Y:S01]  /*b700*/  IMAD R8, R3, 0x124, RZ ;  /* 0x0000012403087824 */ /* 0x000fe200078e02ff */
[-C--:B------:R-:W-:Y:S02]  /*b710*/  IADD3 R22, P4, R23, R4.reuse, RZ ;  /* 0x0000000417167210 */ /* 0x080fe40007f9e0ff */
[----:B------:R-:W-:Y:S04]  /*b720*/  STL.64 [R1+0x1290], R26 ;  /* 0x0012901a01007387 */ /* 0x000fe80000100a00 */
[----:B------:R0:W-:Y:S04]  /*b730*/  STL.64 [R1+0x1068], R18 ;  /* 0x0010681201007387 */ /* 0x0001e80000100a00 */
[----:B0-----:R-:W4:Y:S04]  /*b740*/  LDL.LU.64 R18, [R1+0x1d00] ;  /* 0x001d000001127983 */ /* 0x001f280000300a00 */
[----:B------:R0:W-:Y:S04]  /*b750*/  STL.64 [R1+0x1060], R10 ;  /* 0x0010600a01007387 */ /* 0x0001e80000100a00 */
[----:B------:R-:W-:Y:S01]  /*b760*/  STL [R1+0x1040], R12 ;  /* 0x0010400c01007387 */ /* 0x000fe20000100800 */
[----:B0-----:R-:W-:-:S02]  /*b770*/  IADD3 R10, P1, R8, R4, RZ ;  /* 0x00000004080a7210 */ /* 0x001fc40007f3e0ff */
[----:B---3--:R-:W-:-:S04]  /*b780*/  IADD3 R26, P6, R16, R4, RZ ;  /* 0x00000004101a7210 */ /* 0x008fc80007fde0ff */
[-C--:B------:R-:W-:Y:S02]  /*b790*/  LEA.HI.X.SX32 R27, R6, R5.reuse, 0x1, P6 ;  /* 0x00000005061b7211 */ /* 0x080fe400030f0eff */
[----:B------:R-:W-:-:S03]  /*b7a0*/  LEA.HI.X.SX32 R29, R16, R5, 0x1, P3 ;  /* 0x00000005101d7211 */ /* 0x000fc600018f0eff */
[----:B------:R0:W-:Y:S01]  /*b7b0*/  STL.64 [R1+0x1288], R26 ;  /* 0x0012881a01007387 */ /* 0x0001e20000100a00 */
[----:B------:R-:W-:-:S03]  /*b7c0*/  IADD3 R14, P6, R17, R4, RZ ;  /* 0x00000004110e7210 */ /* 0x000fc60007fde0ff */
[----:B------:R4:W-:Y:S01]  /*b7d0*/  STL.64 [R1+0x1058], R28 ;  /* 0x0010581c01007387 */ /* 0x0009e20000100a00 */
[C---:B0-----:R-:W-:Y:S02]  /*b7e0*/  IMAD R26, R3.reuse, 0x8f, RZ ;  /* 0x0000008f031a7824 */ /* 0x041fe400078e02ff */
[----:B------:R-:W-:Y:S01]  /*b7f0*/  IMAD R27, R3, 0x9, RZ ;  /* 0x00000009031b7824 */ /* 0x000fe200078e02ff */
[-C--:B----4-:R-:W-:Y:S02]  /*b800*/  IADD3 R28, P3, R18, R4.reuse, RZ ;  /* 0x00000004121c7210 */ /* 0x090fe40007f7e0ff */
[-C--:B------:R-:W-:Y:S02]  /*b810*/  LEA.HI.X.SX32 R25, R26, R5.reuse, 0x1, P5 ;  /* 0x000000051a197211 */ /* 0x080fe400028f0eff */
[-C--:B------:R-:W-:Y:S02]  /*b820*/  LEA.HI.X.SX32 R15, R27, R5.reuse, 0x1, P6 ;  /* 0x000000051b0f7211 */ /* 0x080fe400030f0eff */
[----:B------:R-:W-:Y:S01]  /*b830*/  LEA.HI.X.SX32 R29, R17, R5, 0x1, P3 ;  /* 0x00000005111d7211 */ /* 0x000fe200018f0eff */
[----:B------:R0:W-:Y:S04]  /*b840*/  STL.64 [R1+0x1050], R24 ;  /* 0x0010501801007387 */ /* 0x0001e80000100a00 */
[----:B------:R2:W-:Y:S01]  /*b850*/  STL.64 [R1+0x1478], R14 ;  /* 0x0014780e01007387 */ /* 0x0005e20000100a00 */
[----:B0-----:R-:W-:-:S02]  /*b860*/  IADD3 R24, P5, R19, R4, RZ ;  /* 0x0000000413187210 */ /* 0x001fc40007fbe0ff */
[----:B--2---:R-:W-:Y:S02]  /*b870*/  IADD3 R14, P6, R20, R4, RZ ;  /* 0x00000004140e7210 */ /* 0x004fe40007fde0ff */
[----:B------:R-:W2:Y:S04]  /*b880*/  LDL.LU.64 R4, [R1+0x1cf8] ;  /* 0x001cf80001047983 */ /* 0x000ea80000300a00 */
[----:B------:R0:W-:Y:S04]  /*b890*/  STL.64 [R1+0x1430], R28 ;  /* 0x0014301c01007387 */ /* 0x0001e80000100a00 */
[----:B0-----:R-:W3:Y:S04]  /*b8a0*/  LDL.LU.64 R28, [R1+0x1cf0] ;  /* 0x001cf000011c7983 */ /* 0x001ee80000300a00 */
[----:B------:R-:W4:Y:S01]  /*b8b0*/  LDL.64 R16, [R1+0x958] ;  /* 0x0009580001107983 */ /* 0x000f220000100a00 */
[----:B------:R-:W-:-:S02]  /*b8c0*/  IMAD R26, R3, 0x126, RZ ;  /* 0x00000126031a7824 */ /* 0x000fc400078e02ff */
[----:B------:R-:W-:Y:S01]  /*b8d0*/  IMAD R8, R3, 0x12a, RZ ;  /* 0x0000012a03087824 */ /* 0x000fe200078e02ff */
[-C--:B----4-:R-:W-:Y:S02]  /*b8e0*/  LEA.HI.X.SX32 R25, R18, R17.reuse, 0x1, P5 ;  /* 0x0000001112197211 */ /* 0x090fe400028f0eff */
[----:B------:R-:W-:Y:S02]  /*b8f0*/  IADD3 R6, P3, R26, R16, RZ ;  /* 0x000000101a067210 */ /* 0x000fe40007f7e0ff */
[-C--:B------:R-:W-:Y:S01]  /*b900*/  LEA.HI.X.SX32 R15, R19, R17.reuse, 0x1, P6 ;  /* 0x00000011130f7211 */ /* 0x080fe200030f0eff */
[----:B------:R0:W-:Y:S01]  /*b910*/  STL.64 [R1+0x13a0], R24 ;  /* 0x0013a01801007387 */ /* 0x0001e20000100a00 */
[----:B------:R-:W-:-:S03]  /*b920*/  LEA.HI.X.SX32 R23, R20, R17, 0x1, P4 ;  /* 0x0000001114177211 */ /* 0x000fc600020f0eff */
[----:B0-----:R-:W4:Y:S04]  /*b930*/  LDL.LU.64 R24, [R1+0x1ce8] ;  /* 0x001ce80001187983 */ /* 0x001f280000300a00 */
[----:B------:R-:W-:Y:S04]  /*b940*/  STL [R1+0x1030], R6 ;  /* 0x0010300601007387 */ /* 0x000fe80000100800 */
[----:B------:R-:W-:Y:S04]  /*b950*/  STL.64 [R1+0x1280], R14 ;  /* 0x0012800e01007387 */ /* 0x000fe80000100a00 */
[----:B------:R0:W-:Y:S04]  /*b960*/  STL.64 [R1+0x1048], R22 ;  /* 0x0010481601007387 */ /* 0x0001e80000100a00 */
[----:B0-----:R-:W5:Y:S01]  /*b970*/  LDL.LU.64 R22, [R1+0x1ce0] ;  /* 0x001ce00001167983 */ /* 0x001f620000300a00 */
[----:B------:R-:W-:-:S02]  /*b980*/  IMAD R15, R3, 0x91, RZ ;  /* 0x00000091030f7824 */ /* 0x000fc400078e02ff */
[----:B------:R-:W-:Y:S01]  /*b990*/  IMAD.MOV.U32 R18, RZ, RZ, R12 ;  /* 0x000000ffff127224 */ /* 0x000fe200078e000c */
[-C--:B------:R-:W-:Y:S01]  /*b9a0*/  IADD3 R12, P6, R21, R16.reuse, RZ ;  /* 0x00000010150c7210 */ /* 0x080fe20007fde0ff */
[----:B------:R-:W-:Y:S01]  /*b9b0*/  IMAD R11, R3, 0x49, RZ ;  /* 0x00000049030b7824 */ /* 0x000fe200078e02ff */
[----:B------:R-:W-:Y:S02]  /*b9c0*/  MOV R19, R13 ;  /* 0x0000000d00137202 */ /* 0x000fe40000000f00 */
[-C--:B------:R-:W-:Y:S02]  /*b9d0*/  IADD3 R8, P4, R8, R16.reuse, RZ ;  /* 0x0000001008087210 */ /* 0x080fe40007f9e0ff */
[-C--:B------:R-:W-:Y:S02]  /*b9e0*/  LEA.HI.X.SX32 R19, R15, R17.reuse, 0x1, P2 ;  /* 0x000000110f137211 */ /* 0x080fe400010f0eff */
[-C--:B------:R-:W-:Y:S02]  /*b9f0*/  LEA.HI.X.SX32 R13, R11, R17.reuse, 0x1, P6 ;  /* 0x000000110b0d7211 */ /* 0x080fe400030f0eff */
[----:B------:R-:W-:Y:S01]  /*ba00*/  LEA.HI.X.SX32 R11, R21, R17, 0x1, P1 ;  /* 0x00000011150b7211 */ /* 0x000fe200008f0eff */
[----:B------:R-:W-:Y:S01]  /*ba10*/  STL [R1+0x1020], R8 ;  /* 0x0010200801007387 */ /* 0x000fe20000100800 */
[C---:B------:R-:W-:Y:S01]  /*ba20*/  IMAD R27, R3.reuse, 0x128, RZ ;  /* 0x00000128031b7824 */ /* 0x040fe200078e02ff */
[----:B------:R-:W-:Y:S01]  /*ba30*/  MOV R21, R7 ;  /* 0x0000000700157202 */ /* 0x000fe20000000f00 */
[----:B------:R-:W-:Y:S01]  /*ba40*/  IMAD R7, R3, 0x93, RZ ;  /* 0x0000009303077824 */ /* 0x000fe200078e02ff */
[----:B------:R-:W-:Y:S04]  /*ba50*/  STL [R1+0x1044], R19 ;  /* 0x0010441301007387 */ /* 0x000fe80000100800 */
[----:B------:R0:W-:Y:S01]  /*ba60*/  STL.64 [R1+0x1278], R12 ;  /* 0x0012780c01007387 */ /* 0x0001e20000100a00 */
[----:B------:R-:W-:-:S03]  /*ba70*/  IADD3 R26, P5, R27, R16, RZ ;  /* 0x000000101b1a7210 */ /* 0x000fc60007fbe0ff */
[----:B------:R5:W-:Y:S01]  /*ba80*/  STL.64 [R1+0x1038], R10 ;  /* 0x0010380a01007387 */ /* 0x000be20000100a00 */
[----:B------:R-:W-:Y:S01]  /*ba90*/  LEA.HI.X.SX32 R21, R7, R17, 0x1, P3 ;  /* 0x0000001107157211 */ /* 0x000fe200018f0eff */
[----:B0-----:R-:W-:-:S04]  /*baa0*/  IMAD R13, R3, 0x25, RZ ;  /* 0x00000025030d7824 */ /* 0x001fc800078e02ff */
[----:B------:R-:W-:Y:S01]  /*bab0*/  STL [R1+0x1034], R21 ;  /* 0x0010341501007387 */ /* 0x000fe20000100800 */
[-C--:B-----5:R-:W-:Y:S02]  /*bac0*/  IADD3 R10, P1, R23, R16.reuse, RZ ;  /* 0x00000010170a7210 */ /* 0x0a0fe40007f3e0ff */
[C---:B------:R-:W-:Y:S02]  /*bad0*/  IADD3 R18, P6, R22.reuse, R16, RZ ;  /* 0x0000001016127210 */ /* 0x040fe40007fde0ff */
[-C--:B------:R-:W-:Y:S02]  /*bae0*/  LEA.HI.X.SX32 R11, R22, R17.reuse, 0x1, P1 ;  /* 0x00000011160b7211 */ /* 0x080fe400008f0eff */
[-C--:B------:R-:W-:Y:S02]  /*baf0*/  LEA.HI.X.SX32 R19, R13, R17.reuse, 0x1, P6 ;  /* 0x000000110d137211 */ /* 0x080fe400030f0eff */
[----:B------:R-:W-:Y:S01]  /*bb00*/  LEA.HI.X.SX32 R27, R23, R17, 0x1, P5 ;  /* 0x00000011171b7211 */ /* 0x000fe200028f0eff */
[----:B------:R-:W-:Y:S04]  /*bb10*/  STL.64 [R1+0x1270], R10 ;  /* 0x0012700a01007387 */ /* 0x000fe80000100a00 */
[----:B------:R-:W-:Y:S04]  /*bb20*/  STL.64 [R1+0x1398], R18 ;  /* 0x0013981201007387 */ /* 0x000fe80000100a00 */
[----:B------:R0:W-:Y:S04]  /*bb30*/  STL.64 [R1+0x1028], R26 ;  /* 0x0010281a01007387 */ /* 0x0001e80000100a00 */
[----:B0-----:R-:W5:Y:S01]  /*bb40*/  LDL.LU.64 R26, [R1+0x1cd8] ;  /* 0x001cd800011a7983 */ /* 0x001f620000300a00 */
[----:B------:R-:W-:Y:S01]  /*bb50*/  MOV R20, R6 ;  /* 0x0000000600147202 */ /* 0x000fe20000000f00 */
[C---:B------:R-:W-:Y:S01]  /*bb60*/  IMAD R20, R3.reuse, 0x4b, RZ ;  /* 0x0000004b03147824 */ /* 0x040fe200078e02ff */
[----:B----4-:R-:W-:Y:S01]  /*bb70*/  IADD3 R10, P1, R24, R16, RZ ;  /* 0x00000010180a7210 */ /* 0x010fe20007f3e0ff */
[----:B------:R-:W-:-:S03]  /*bb80*/  IMAD R14, R3, 0x12c, RZ ;  /* 0x0000012c030e7824 */ /* 0x000fc600078e02ff */
[----:B------:R-:W-:Y:S01]  /*bb90*/  LEA.HI.X.SX32 R11, R20, R17, 0x1, P1 ;  /* 0x00000011140b7211 */ /* 0x000fe200008f0eff */
[C---:B------:R-:W-:Y:S01]  /*bba0*/  IMAD R6, R3.reuse, 0x12e, RZ ;  /* 0x0000012e03067824 */ /* 0x040fe200078e02ff */
[----:B------:R-:W-:Y:S01]  /*bbb0*/  MOV R23, R9 ;  /* 0x0000000900177202 */ /* 0x000fe20000000f00 */
[----:B------:R-:W-:Y:S01]  /*bbc0*/  IMAD R9, R3, 0x95, RZ ;  /* 0x0000009503097824 */ /* 0x000fe200078e02ff */
[-C--:B------:R-:W-:Y:S01]  /*bbd0*/  IADD3 R14, P2, R14, R16.reuse, RZ ;  /* 0x000000100e0e7210 */ /* 0x080fe20007f5e0ff */
[----:B------:R0:W-:Y:S01]  /*bbe0*/  STL.64 [R1+0x1268], R10 ;  /* 0x0012680a01007387 */ /* 0x0001e20000100a00 */
[----:B------:R-:W-:Y:S02]  /*bbf0*/  IADD3 R6, P3, R6, R16, RZ ;  /* 0x0000001006067210 */ /* 0x000fe40007f7e0ff */
[-C--:B------:R-:W-:Y:S02]  /*bc00*/  LEA.HI.X.SX32 R23, R9, R17.reuse, 0x1, P4 ;  /* 0x0000001109177211 */ /* 0x080fe400020f0eff */
[-C--:B------:R-:W-:Y:S01]  /*bc10*/  LEA.HI.X.SX32 R15, R24, R17.reuse, 0x1, P2 ;  /* 0x00000011180f7211 */ /* 0x080fe200010f0eff */
[C---:B0-----:R-:W-:Y:S01]  /*bc20*/  IMAD R10, R3.reuse, 0x97, RZ ;  /* 0x00000097030a7824 */ /* 0x041fe200078e02ff */
[----:B------:R-:W-:Y:S01]  /*bc30*/  MOV R22, R8 ;  /* 0x0000000800167202 */ /* 0x000fe20000000f00 */
[----:B------:R0:W-:Y:S03]  /*bc40*/  STL [R1+0x1024], R23 ;  /* 0x0010241701007387 */ /* 0x0001e60000100800 */
[----:B------:R-:W-:Y:S01]  /*bc50*/  LEA.HI.X.SX32 R7, R10, R17, 0x1, P3 ;  /* 0x000000110a077211 */ /* 0x000fe200018f0eff */
[----:B------:R-:W-:Y:S01]  /*bc60*/  IMAD R11, R3, 0x13, RZ ;  /* 0x00000013030b7824 */ /* 0x000fe200078e02ff */
[----:B------:R-:W-:Y:S01]  /*bc70*/  IADD3 R22, P1, R25, R16, RZ ;  /* 0x0000001019167210 */ /* 0x000fe20007f3e0ff */
[----:B------:R1:W-:Y:S01]  /*bc80*/  STL.64 [R1+0x1018], R14 ;  /* 0x0010180e01007387 */ /* 0x0003e20000100a00 */
[----:B------:R-:W-:-:S03]  /*bc90*/  IMAD R12, R3, 0x130, RZ ;  /* 0x00000130030c7824 */ /* 0x000fc600078e02ff */
[----:B------:R4:W-:Y:S01]  /*bca0*/  STL.64 [R1+0x1010], R6 ;  /* 0x0010100601007387 */ /* 0x0009e20000100a00 */
[----:B0-----:R-:W-:Y:S02]  /*bcb0*/  LEA.HI.X.SX32 R23, R11, R17, 0x1, P1 ;  /* 0x000000110b177211 */ /* 0x001fe400008f0eff */
[----:B------:R-:W-:-:S03]  /*bcc0*/  IADD3 R12, P6, R12, R16, RZ ;  /* 0x000000100c0c7210 */ /* 0x000fc60007fde0ff */
[----:B------:R0:W-:Y:S01]  /*bcd0*/  STL.64 [R1+0x1428], R22 ;  /* 0x0014281601007387 */ /* 0x0001e20000100a00 */
[C---:B------:R-:W-:Y:S02]  /*bce0*/  IMAD R18, R3.reuse, 0x132, RZ ;  /* 0x0000013203127824 */ /* 0x040fe400078e02ff */
[C---:B-1----:R-:W-:Y:S02]  /*bcf0*/  IMAD R14, R3.reuse, 0x138, RZ ;  /* 0x00000138030e7824 */ /* 0x042fe400078e02ff */
[----:B------:R-:W-:Y:S01]  /*bd00*/  IMAD R8, R3, 0x134, RZ ;  /* 0x0000013403087824 */ /* 0x000fe200078e02ff */
[----:B------:R-:W-:-:S04]  /*bd10*/  IADD3 R18, P5, R18, R16, RZ ;  /* 0x0000001012127210 */ /* 0x000fc80007fbe0ff */
[----:B------:R-:W-:Y:S01]  /*bd20*/  IADD3 R8, P4, R8, R16, RZ ;  /* 0x0000001008087210 */ /* 0x000fe20007f9e0ff */
[----:B------:R-:W-:-:S03]  /*bd30*/  IMAD R10, R3, 0x136, RZ ;  /* 0x00000136030a7824 */ /* 0x000fc600078e02ff */
[-C--:B---3--:R-:W-:Y:S02]  /*bd40*/  LEA.HI.X.SX32 R9, R28, R17.reuse, 0x1, P4 ;  /* 0x000000111c097211 */ /* 0x088fe400020f0eff */
[-C--:B------:R-:W-:Y:S01]  /*bd50*/  IADD3 R10, P1, R10, R16.reuse, RZ ;  /* 0x000000100a0a7210 */ /* 0x080fe20007f3e0ff */
[----:B------:R-:W-:Y:S01]  /*bd60*/  IMAD R24, R3, 0x28, RZ ;  /* 0x0000002803187824 */ /* 0x000fe200078e02ff */
[CC--:B-----5:R-:W-:Y:S02]  /*bd70*/  IADD3 R20, P2, R26.reuse, R16.reuse, RZ ;  /* 0x000000101a147210 */ /* 0x0e0fe40007f5e0ff */
[----:B----4-:R-:W-:Y:S02]  /*bd80*/  IADD3 R6, P3, R27, R16, RZ ;  /* 0x000000101b067210 */ /* 0x010fe40007f7e0ff */
[-C--:B------:R-:W-:Y:S02]  /*bd90*/  LEA.HI.X.SX32 R21, R25, R17.reuse, 0x1, P2 ;  /* 0x0000001119157211 */ /* 0x080fe400010f0eff */
[----:B------:R-:W-:-:S02]  /*bda0*/  LEA.HI.X.SX32 R7, R26, R17, 0x1, P3 ;  /* 0x000000111a077211 */ /* 0x000fc400018f0eff */
[----:B------:R-:W-:Y:S01]  /*bdb0*/  LEA.HI.X.SX32 R13, R27, R17, 0x1, P6 ;  /* 0x000000111b0d7211 */ /* 0x000fe200030f0eff */
[----:B------:R-:W-:Y:S04]  /*bdc0*/  STL.64 [R1+0x1390], R20 ;  /* 0x0013901401007387 */ /* 0x000fe80000100a00 */
[----:B------:R1:W-:Y:S01]  /*bdd0*/  STL.64 [R1+0x1260], R6 ;  /* 0x0012600601007387 */ /* 0x0003e20000100a00 */
[----:B0-----:R-:W-:-:S03]  /*bde0*/  IADD3 R22, P2, R14, R16, RZ ;  /* 0x000000100e167210 */ /* 0x001fc60007f5e0ff */
[----:B------:R0:W-:Y:S01]  /*bdf0*/  STL.64 [R1+0x1008], R12 ;  /* 0x0010080c01007387 */ /* 0x0001e20000100a00 */
[----:B------:R-:W-:Y:S01]  /*be00*/  IADD3 R14, P3, R28, R16, RZ ;  /* 0x000000101c0e7210 */ /* 0x000fe20007f7e0ff */
[C---:B-1----:R-:W-:Y:S02]  /*be10*/  IMAD R7, R3.reuse, 0x13a, RZ ;  /* 0x0000013a03077824 */ /* 0x042fe400078e02ff */
[----:B------:R-:W-:-:S03]  /*be20*/  IMAD R20, R3, 0x99, RZ ;  /* 0x0000009903147824 */ /* 0x000fc600078e02ff */
[----:B0-----:R-:W-:Y:S01]  /*be30*/  IADD3 R12, P6, R7, R16, RZ ;  /* 0x00000010070c7210 */ /* 0x001fe20007fde0ff */
[C---:B------:R-:W-:Y:S01]  /*be40*/  IMAD R7, R3.reuse, 0x4d, RZ ;  /* 0x0000004d03077824 */ /* 0x040fe200078e02ff */
[----:B------:R-:W-:Y:S01]  /*be50*/  LEA.HI.X.SX32 R19, R20, R17, 0x1, P5 ;  /* 0x0000001114137211 */ /* 0x000fe200028f0eff */
[----:B------:R-:W-:-:S03]  /*be60*/  IMAD R6, R3, 0x13c, RZ ;  /* 0x0000013c03067824 */ /* 0x000fc600078e02ff */
[----:B------:R-:W-:Y:S01]  /*be70*/  LEA.HI.X.SX32 R15, R7, R17, 0x1, P3 ;  /* 0x00000011070f7211 */ /* 0x000fe200018f0eff */
[----:B------:R0:W-:Y:S01]  /*be80*/  STL.64 [R1+0x1000], R18 ;  /* 0x0010001201007387 */ /* 0x0001e20000100a00 */
[----:B------:R-:W-:-:S03]  /*be90*/  IMAD R7, R3, 0x9b, RZ ;  /* 0x0000009b03077824 */ /* 0x000fc600078e02ff */
[----:B------:R-:W-:Y:S01]  /*bea0*/  STL.64 [R1+0x1258], R14 ;  /* 0x0012580e01007387 */ /* 0x000fe20000100a00 */
[----:B------:R-:W-:-:S03]  /*beb0*/  IADD3 R20, P3, R29, R16, RZ ;  /* 0x000000101d147210 */ /* 0x000fc60007f7e0ff */
[----:B------:R1:W-:Y:S01]  /*bec0*/  STL.64 [R1+0xff8], R8 ;  /* 0x000ff80801007387 */ /* 0x0003e20000100a00 */
[----:B0-----:R-:W-:Y:S01]  /*bed0*/  IADD3 R18, P5, R6, R16, RZ ;  /* 0x0000001006127210 */ /* 0x001fe20007fbe0ff */
[----:B------:R-:W-:Y:S01]  /*bee0*/  IMAD R6, R3, 0x9c, RZ ;  /* 0x0000009c03067824 */ /* 0x000fe200078e02ff */
[----:B------:R-:W-:Y:S01]  /*bef0*/  LEA.HI.X.SX32 R11, R7, R17, 0x1, P1 ;  /* 0x00000011070b7211 */ /* 0x000fe200008f0eff */
[----:B-1----:R-:W-:-:S03]  /*bf00*/  IMAD R8, R3, 0x27, RZ ;  /* 0x0000002703087824 */ /* 0x002fc600078e02ff */
[----:B------:R-:W-:Y:S01]  /*bf10*/  IADD3 R14, P4, R6, R16, RZ ;  /* 0x00000010060e7210 */ /* 0x000fe20007f9e0ff */
[C---:B------:R-:W-:Y:S01]  /*bf20*/  IMAD R7, R3.reuse, 0x140, RZ ;  /* 0x0000014003077824 */ /* 0x040fe200078e02ff */
[-C--:B------:R-:W-:Y:S01]  /*bf30*/  LEA.HI.X.SX32 R21, R8, R17.reuse, 0x1, P3 ;  /* 0x0000001108157211 */ /* 0x080fe200018f0eff */
[----:B------:R-:W-:Y:S01]  /*bf40*/  IMAD R9, R3, 0x13e, RZ ;  /* 0x0000013e03097824 */ /* 0x000fe200078e02ff */
[----:B------:R0:W-:Y:S01]  /*bf50*/  STL.64 [R1+0xff0], R10 ;  /* 0x000ff00a01007387 */ /* 0x0001e20000100a00 */
[-C--:B------:R-:W-:Y:S02]  /*bf60*/  LEA.HI.X.SX32 R15, R29, R17.reuse, 0x1, P4 ;  /* 0x000000111d0f7211 */ /* 0x080fe400020f0eff */
[----:B------:R-:W-:Y:S01]  /*bf70*/  LEA.HI.X.SX32 R23, R6, R17, 0x1, P2 ;  /* 0x0000001106177211 */ /* 0x000fe200010f0eff */
[----:B------:R1:W-:Y:S01]  /*bf80*/  STL.64 [R1+0x1388], R20 ;  /* 0x0013881401007387 */ /* 0x0003e20000100a00 */
[----:B------:R-:W-:-:S03]  /*bf90*/  IMAD R6, R3, 0x9d, RZ ;  /* 0x0000009d03067824 */ /* 0x000fc600078e02ff */
[----:B------:R3:W-:Y:S01]  /*bfa0*/  STL.64 [R1+0x1250], R14 ;  /* 0x0012500e01007387 */ /* 0x0007e20000100a00 */
[-C--:B0-----:R-:W-:Y:S01]  /*bfb0*/  IADD3 R10, P1, R9, R16.reuse, RZ ;  /* 0x00000010090a7210 */ /* 0x081fe20007f3e0ff */
[----:B------:R-:W-:Y:S01]  /*bfc0*/  IMAD R9, R3, 0x9e, RZ ;  /* 0x0000009e03097824 */ /* 0x000fe200078e02ff */
[-C--:B-1----:R-:W-:Y:S01]  /*bfd0*/  IADD3 R20, P3, R7, R16.reuse, RZ ;  /* 0x0000001007147210 */ /* 0x082fe20007f7e0ff */
[C---:B------:R-:W-:Y:S01]  /*bfe0*/  IMAD R7, R3.reuse, 0x142, RZ ;  /* 0x0000014203077824 */ /* 0x040fe200078e02ff */
[----:B------:R0:W-:Y:S01]  /*bff0*/  STL.64 [R1+0xfe8], R22 ;  /* 0x000fe81601007387 */ /* 0x0001e20000100a00 */
[-C--:B------:R-:W-:Y:S01]  /*c000*/  LEA.HI.X.SX32 R13, R6, R17.reuse, 0x1, P6 ;  /* 0x00000011060d7211 */ /* 0x080fe200030f0eff */
[----:B------:R-:W-:Y:S01]  /*c010*/  IMAD R8, R3, 0x144, RZ ;  /* 0x0000014403087824 */ /* 0x000fe200078e02ff */
[-C--:B---3--:R-:W-:Y:S01]  /*c020*/  IADD3 R14, P4, R9, R16.reuse, RZ ;  /* 0x00000010090e7210 */ /* 0x088fe20007f9e0ff */
[----:B------:R-:W-:Y:S01]  /*c030*/  IMAD R6, R3, 0xa, RZ ;  /* 0x0000000a03067824 */ /* 0x000fe200078e02ff */
[----:B------:R-:W-:Y:S01]  /*c040*/  LEA.HI.X.SX32 R19, R9, R17, 0x1, P5 ;  /* 0x0000001109137211 */ /* 0x000fe200028f0eff */
[----:B------:R1:W-:Y:S01]  /*c050*/  STL.64 [R1+0xfe0], R12 ;  /* 0x000fe00c01007387 */ /* 0x0003e20000100a00 */
[----:B0-----:R-:W-:Y:S01]  /*c060*/  IADD3 R22, P2, R7, R16, RZ ;  /* 0x0000001007167210 */ /* 0x001fe20007f5e0ff */
[----:B------:R-:W-:-:S05]  /*c070*/  IMAD R7, R3, 0x4f, RZ ;  /* 0x0000004f03077824 */ /* 0x000fca00078e02ff */
[-C--:B------:R-:W-:Y:S01]  /*c080*/  LEA.HI.X.SX32 R15, R7, R17.reuse, 0x1, P4 ;  /* 0x00000011070f7211 */ /* 0x080fe200020f0eff */
[C---:B------:R-:W-:Y:S01]  /*c090*/  IMAD R7, R3.reuse, 0x9f, RZ ;  /* 0x0000009f03077824 */ /* 0x040fe200078e02ff */
[-C--:B-1----:R-:W-:Y:S01]  /*c0a0*/  IADD3 R12, P6, R8, R16.reuse, RZ ;  /* 0x00000010080c7210 */ /* 0x082fe20007fde0ff */
[C---:B------:R-:W-:Y:S02]  /*c0b0*/  IMAD R8, R3.reuse, 0x14, RZ ;  /* 0x0000001403087824 */ /* 0x040fe400078e02ff */
[----:B------:R0:W-:Y:S01]  /*c0c0*/  STL.64 [R1+0x1248], R14 ;  /* 0x0012480e01007387 */ /* 0x0001e20000100a00 */
[----:B------:R-:W-:Y:S01]  /*c0d0*/  IMAD R25, R3, 0x5, RZ ;  /* 0x0000000503197824 */ /* 0x000fe200078e02ff */
[----:B------:R-:W-:Y:S02]  /*c0e0*/  LEA.HI.X.SX32 R11, R7, R17, 0x1, P1 ;  /* 0x00000011070b7211 */ /* 0x000fe400008f0eff */
[----:B------:R1:W-:Y:S01]  /*c0f0*/  STL.64 [R1+0xfd8], R18 ;  /* 0x000fd81201007387 */ /* 0x0003e20000100a00 */
[----:B------:R-:W-:Y:S01]  /*c100*/  IMAD R9, R3, 0xa0, RZ ;  /* 0x000000a003097824 */ /* 0x000fe200078e02ff */
[----:B0-----:R-:W-:-:S02]  /*c110*/  IADD3 R14, P4, R6, R16, RZ ;  /* 0x00000010060e7210 */ /* 0x001fc40007f9e0ff */
[----:B-1----:R-:W-:Y:S02]  /*c120*/  IADD3 R18, P5, R8, R16, RZ ;  /* 0x0000001008127210 */ /* 0x002fe40007fbe0ff */
[-C--:B------:R-:W-:Y:S01]  /*c130*/  LEA.HI.X.SX32 R15, R25, R17.reuse, 0x1, P4 ;  /* 0x00000011190f7211 */ /* 0x080fe200020f0eff */
[----:B------:R0:W-:Y:S01]  /*c140*/  STL.64 [R1+0xfd0], R10 ;  /* 0x000fd00a01007387 */ /* 0x0001e20000100a00 */
[----:B------:R-:W-:Y:S01]  /*c150*/  LEA.HI.X.SX32 R19, R6, R17, 0x1, P5 ;  /* 0x0000001106137211 */ /* 0x000fe200028f0eff */
[C---:B------:R-:W-:Y:S02]  /*c160*/  IMAD R7, R3.reuse, 0x50, RZ ;  /* 0x0000005003077824 */ /* 0x040fe400078e02ff */
[----:B------:R1:W-:Y:S01]  /*c170*/  STL.64 [R1+0x1498], R14 ;  /* 0x0014980e01007387 */ /* 0x0003e20000100a00 */
[----:B------:R-:W-:-:S03]  /*c180*/  IMAD R6, R3, 0x146, RZ ;  /* 0x0000014603067824 */ /* 0x000fc600078e02ff */
[----:B------:R3:W-:Y:S01]  /*c190*/  STL.64 [R1+0x1470], R18 ;  /* 0x0014701201007387 */ /* 0x0007e20000100a00 */
[----:B0-----:R-:W-:-:S04]  /*c1a0*/  IADD3 R10, P1, R24, R16, RZ ;  /* 0x00000010180a7210 */ /* 0x001fc80007f3e0ff */
[-C--:B------:R-:W-:Y:S02]  /*c1b0*/  LEA.HI.X.SX32 R11, R8, R17.reuse, 0x1, P1 ;  /* 0x00000011080b7211 */ /* 0x080fe400008f0eff */
[-C--:B-1----:R-:W-:Y:S02]  /*c1c0*/  IADD3 R14, P4, R7, R16.reuse, RZ ;  /* 0x00000010070e7210 */ /* 0x082fe40007f9e0ff */
[-C--:B---3--:R-:W-:Y:S01]  /*c1d0*/  IADD3 R18, P5, R9, R16.reuse, RZ ;  /* 0x0000001009127210 */ /* 0x088fe20007fbe0ff */
[----:B------:R0:W-:Y:S01]  /*c1e0*/  STL.64 [R1+0x1420], R10 ;  /* 0x0014200a01007387 */ /* 0x0001e20000100a00 */
[-C--:B------:R-:W-:Y:S02]  /*c1f0*/  LEA.HI.X.SX32 R15, R24, R17.reuse, 0x1, P4 ;  /* 0x00000011180f7211 */ /* 0x080fe400020f0eff */
[-C--:B------:R-:W-:Y:S01]  /*c200*/  LEA.HI.X.SX32 R19, R7, R17.reuse, 0x1, P5 ;  /* 0x0000001107137211 */ /* 0x080fe200028f0eff */
[C---:B------:R-:W-:Y:S02]  /*c210*/  IMAD R7, R3.reuse, 0xa1, RZ ;  /* 0x000000a103077824 */ /* 0x040fe400078e02ff */
[C---:B------:R-:W-:Y:S01]  /*c220*/  IMAD R8, R3.reuse, 0x148, RZ ;  /* 0x0000014803087824 */ /* 0x040fe200078e02ff */
[----:B------:R1:W-:Y:S01]  /*c230*/  STL.64 [R1+0x1380], R14 ;  /* 0x0013800e01007387 */ /* 0x0003e20000100a00 */
[----:B0-----:R-:W-:Y:S01]  /*c240*/  IADD3 R10, P1, R6, R16, RZ ;  /* 0x00000010060a7210 */ /* 0x001fe20007f3e0ff */
[----:B------:R-:W-:Y:S01]  /*c250*/  IMAD R6, R3, 0xa2, RZ ;  /* 0x000000a203067824 */ /* 0x000fe200078e02ff */
[-C--:B------:R-:W-:Y:S01]  /*c260*/  LEA.HI.X.SX32 R23, R7, R17.reuse, 0x1, P2 ;  /* 0x0000001107177211 */ /* 0x080fe200010f0eff */
[----:B------:R0:W-:Y:S01]  /*c270*/  STL.64 [R1+0x1240], R18 ;  /* 0x0012401201007387 */ /* 0x0001e20000100a00 */
[----:B------:R-:W-:Y:S01]  /*c280*/  IMAD R7, R3, 0x51, RZ ;  /* 0x0000005103077824 */ /* 0x000fe200078e02ff */
[----:B------:R-:W-:-:S02]  /*c290*/  LEA.HI.X.SX32 R21, R9, R17, 0x1, P3 ;  /* 0x0000001109157211 */ /* 0x000fc400018f0eff */
[-C--:B-1----:R-:W-:Y:S01]  /*c2a0*/  IADD3 R14, P4, R8, R16.reuse, RZ ;  /* 0x00000010080e7210 */ /* 0x082fe20007f9e0ff */
[C---:B------:R-:W-:Y:S02]  /*c2b0*/  IMAD R8, R3.reuse, 0x14a, RZ ;  /* 0x0000014a03087824 */ /* 0x040fe400078e02ff */
[----:B------:R-:W-:Y:S01]  /*c2c0*/  IMAD R9, R3, 0x14c, RZ ;  /* 0x0000014c03097824 */ /* 0x000fe200078e02ff */
[CC--:B0-----:R-:W-:Y:S01]  /*c2d0*/  IADD3 R18, P5, R6.reuse, R16.reuse, RZ ;  /* 0x0000001006127210 */ /* 0x0c1fe20007fbe0ff */
[----:B------:R0:W-:Y:S03]  /*c2e0*/  STL.64 [R1+0xfc8], R20 ;  /* 0x000fc81401007387 */ /* 0x0001e60000100a00 */
[-C--:B------:R-:W-:Y:S01]  /*c2f0*/  LEA.HI.X.SX32 R19, R7, R17.reuse, 0x1, P5 ;  /* 0x0000001107137211 */ /* 0x080fe200028f0eff */
[----:B------:R-:W-:Y:S01]  /*c300*/  IMAD R7, R3, 0xa3, RZ ;  /* 0x000000a303077824 */ /* 0x000fe200078e02ff */
[----:B------:R-:W-:Y:S01]  /*c310*/  IADD3 R24, P2, R9, R16, RZ ;  /* 0x0000001009187210 */ /* 0x000fe20007f5e0ff */
[----:B------:R-:W-:Y:S01]  /*c320*/  IMAD R9, R3, 0xa4, RZ ;  /* 0x000000a403097824 */ /* 0x000fe200078e02ff */
[-C--:B------:R-:W-:Y:S01]  /*c330*/  LEA.HI.X.SX32 R13, R6, R17.reuse, 0x1, P6 ;  /* 0x00000011060d7211 */ /* 0x080fe200030f0eff */
[----:B------:R1:W-:Y:S01]  /*c340*/  STL.64 [R1+0xfc0], R22 ;  /* 0x000fc01601007387 */ /* 0x0003e20000100a00 */
[----:B------:R-:W-:-:S02]  /*c350*/  LEA.HI.X.SX32 R11, R7, R17, 0x1, P1 ;  /* 0x00000011070b7211 */ /* 0x000fc400008f0eff */
[----:B0-----:R-:W-:Y:S01]  /*c360*/  IADD3 R20, P3, R8, R16, RZ ;  /* 0x0000001008147210 */ /* 0x001fe20007f7e0ff */
[C---:B------:R-:W-:Y:S01]  /*c370*/  IMAD R8, R3.reuse, 0x52, RZ ;  /* 0x0000005203087824 */ /* 0x040fe200078e02ff */
[----:B------:R0:W-:Y:S04]  /*c380*/  STL.64 [R1+0x1238], R18 ;  /* 0x0012381201007387 */ /* 0x0001e80000100a00 */
[----:B------:R3:W-:Y:S01]  /*c390*/  STL.64 [R1+0xfb8], R12 ;  /* 0x000fb80c01007387 */ /* 0x0007e20000100a00 */
[----:B-1----:R-:W-:-:S03]  /*c3a0*/  IMAD R22, R3, 0x29, RZ ;  /* 0x0000002903167824 */ /* 0x002fc600078e02ff */
[----:B------:R1:W-:Y:S01]  /*c3b0*/  STL.64 [R1+0xfb0], R10 ;  /* 0x000fb00a01007387 */ /* 0x0003e20000100a00 */
[-C--:B0-----:R-:W-:Y:S02]  /*c3c0*/  IADD3 R18, P5, R8, R16.reuse, RZ ;  /* 0x0000001008127210 */ /* 0x081fe40007fbe0ff */
[-C--:B---3--:R-:W-:Y:S02]  /*c3d0*/  IADD3 R12, P6, R9, R16.reuse, RZ ;  /* 0x00000010090c7210 */ /* 0x088fe40007fde0ff */
[-C--:B------:R-:W-:Y:S01]  /*c3e0*/  LEA.HI.X.SX32 R19, R22, R17.reuse, 0x1, P5 ;  /* 0x0000001116137211 */ /* 0x080fe200028f0eff */
[C---:B-1----:R-:W-:Y:S01]  /*c3f0*/  IMAD R11, R3.reuse, 0x150, RZ ;  /* 0x00000150030b7824 */ /* 0x042fe200078e02ff */
[----:B------:R-:W-:Y:S01]  /*c400*/  LEA.HI.X.SX32 R13, R8, R17, 0x1, P6 ;  /* 0x00000011080d7211 */ /* 0x000fe200030f0eff */
[----:B------:R-:W-:Y:S02]  /*c410*/  IMAD R10, R3, 0xa6, RZ ;  /* 0x000000a6030a7824 */ /* 0x000fe400078e02ff */
[----:B------:R0:W-:Y:S01]  /*c420*/  STL.64 [R1+0x1378], R18 ;  /* 0x0013781201007387 */ /* 0x0001e20000100a00 */
[----:B------:R-:W-:Y:S01]  /*c430*/  IADD3 R22, P5, R11, R16, RZ ;  /* 0x000000100b167210 */ /* 0x000fe20007fbe0ff */
[----:B------:R-:W-:-:S02]  /*c440*/  IMAD R11, R3, 0xa5, RZ ;  /* 0x000000a5030b7824 */ /* 0x000fc400078e02ff */
[----:B------:R1:W-:Y:S01]  /*c450*/  STL.64 [R1+0x1230], R12 ;  /* 0x0012300c01007387 */ /* 0x0003e20000100a00 */
[-C--:B------:R-:W-:Y:S02]  /*c460*/  LEA.HI.X.SX32 R15, R9, R17.reuse, 0x1, P4 ;  /* 0x00000011090f7211 */ /* 0x080fe400020f0eff */
[----:B------:R-:W-:Y:S01]  /*c470*/  LEA.HI.X.SX32 R21, R11, R17, 0x1, P3 ;  /* 0x000000110b157211 */ /* 0x000fe200018f0eff */
[C---:B0-----:R-:W-:Y:S01]  /*c480*/  IMAD R18, R3.reuse, 0x53, RZ ;  /* 0x0000005303127824 */ /* 0x041fe200078e02ff */
[----:B-1----:R-:W-:Y:S01]  /*c490*/  IADD3 R12, P6, R10, R16, RZ ;  /* 0x000000100a0c7210 */ /* 0x002fe20007fde0ff */
[----:B------:R-:W-:-:S03]  /*c4a0*/  IMAD R6, R3, 0x14e, RZ ;  /* 0x0000014e03067824 */ /* 0x000fc600078e02ff */
[----:B------:R-:W-:Y:S01]  /*c4b0*/  LEA.HI.X.SX32 R13, R18, R17, 0x1, P6 ;  /* 0x00000011120d7211 */ /* 0x000fe200030f0eff */
[----:B------:R-:W-:Y:S01]  /*c4c0*/  STL.64 [R1+0xfa8], R14 ;  /* 0x000fa80e01007387 */ /* 0x000fe20000100a00 */
[----:B------:R-:W-:-:S03]  /*c4d0*/  IADD3 R6, P1, R6, R16, RZ ;  /* 0x0000001006067210 */ /* 0x000fc60007f3e0ff */
[----:B------:R-:W-:Y:S04]  /*c4e0*/  STL.64 [R1+0xfa0], R20 ;  /* 0x000fa01401007387 */ /* 0x000fe80000100a00 */
[----:B------:R0:W-:Y:S01]  /*c4f0*/  STL.64 [R1+0x1228], R12 ;  /* 0x0012280c01007387 */ /* 0x0001e20000100a00 */
[----:B------:R-:W-:Y:S01]  /*c500*/  LEA.HI.X.SX32 R25, R10, R17, 0x1, P2 ;  /* 0x000000110a197211 */ /* 0x000fe200010f0eff */
[C---:B------:R-:W-:Y:S02]  /*c510*/  IMAD R11, R3.reuse, 0x2a, RZ ;  /* 0x0000002a030b7824 */ /* 0x040fe400078e02ff */
[C---:B0-----:R-:W-:Y:S02]  /*c520*/  IMAD R12, R3.reuse, 0xa7, RZ ;  /* 0x000000a7030c7824 */ /* 0x041fe400078e02ff */
[----:B------:R-:W-:-:S03]  /*c530*/  IMAD R21, R3, 0xa8, RZ ;  /* 0x000000a803157824 */ /* 0x000fc600078e02ff */
[-C--:B------:R-:W-:Y:S01]  /*c540*/  LEA.HI.X.SX32 R7, R12, R17.reuse, 0x1, P1 ;  /* 0x000000110c077211 */ /* 0x080fe200008f0eff */
[----:B------:R0:W-:Y:S01]  /*c550*/  STL.64 [R1+0xf98], R24 ;  /* 0x000f981801007387 */ /* 0x0001e20000100a00 */
[----:B------:R-:W-:Y:S01]  /*c560*/  IMAD R10, R3, 0x15, RZ ;  /* 0x00000015030a7824 */ /* 0x000fe200078e02ff */
[-C--:B------:R-:W-:Y:S01]  /*c570*/  IADD3 R26, P6, R11, R16.reuse, RZ ;  /* 0x000000100b1a7210 */ /* 0x080fe20007fde0ff */
[C---:B------:R-:W-:Y:S01]  /*c580*/  IMAD R18, R3.reuse, 0x54, RZ ;  /* 0x0000005403127824 */ /* 0x040fe200078e02ff */
[----:B------:R1:W-:Y:S01]  /*c590*/  STL.64 [R1+0xf90], R6 ;  /* 0x000f900601007387 */ /* 0x0003e20000100a00 */
[C---:B------:R-:W-:Y:S01]  /*c5a0*/  IMAD R20, R3.reuse, 0xaa, RZ ;  /* 0x000000aa03147824 */ /* 0x040fe200078e02ff */
[-C--:B------:R-:W-:Y:S01]  /*c5b0*/  LEA.HI.X.SX32 R27, R10, R17.reuse, 0x1, P6 ;  /* 0x000000110a1b7211 */ /* 0x080fe200030f0eff */
[----:B------:R-:W-:Y:S01]  /*c5c0*/  IMAD R8, R3, 0x152, RZ ;  /* 0x0000015203087824 */ /* 0x000fe200078e02ff */
[----:B------:R-:W-:Y:S02]  /*c5d0*/  LEA.HI.X.SX32 R23, R21, R17, 0x1, P5 ;  /* 0x0000001115177211 */ /* 0x000fe400028f0eff */
[----:B0-----:R-:W-:-:S02]  /*c5e0*/  IADD3 R24, P2, R18, R16, RZ ;  /* 0x0000001012187210 */ /* 0x001fc40007f5e0ff */
[----:B-1----:R-:W-:-:S04]  /*c5f0*/  IADD3 R6, P1, R21, R16, RZ ;  /* 0x0000001015067210 */ /* 0x002fc80007f3e0ff */
[-C--:B------:R-:W-:Y:S01]  /*c600*/  LEA.HI.X.SX32 R7, R18, R17.reuse, 0x1, P1 ;  /* 0x0000001112077211 */ /* 0x080fe200008f0eff */
[----:B------:R-:W-:Y:S01]  /*c610*/  STL.64 [R1+0x1418], R26 ;  /* 0x0014181a01007387 */ /* 0x000fe20000100a00 */
[-C--:B------:R-:W-:Y:S01]  /*c620*/  LEA.HI.X.SX32 R25, R11, R17.reuse, 0x1, P2 ;  /* 0x000000110b197211 */ /* 0x080fe200010f0eff */
[C---:B------:R-:W-:Y:S01]  /*c630*/  IMAD R21, R3.reuse, 0x55, RZ ;  /* 0x0000005503157824 */ /* 0x040fe200078e02ff */
[-C--:B------:R-:W-:Y:S01]  /*c640*/  IADD3 R18, P1, R20, R16.reuse, RZ ;  /* 0x0000001014127210 */ /* 0x080fe20007f3e0ff */
[C---:B------:R-:W-:Y:S01]  /*c650*/  IMAD R14, R3.reuse, 0x154, RZ ;  /* 0x00000154030e7824 */ /* 0x040fe200078e02ff */
[----:B------:R0:W-:Y:S01]  /*c660*/  STL.64 [R1+0x1220], R6 ;  /* 0x0012200601007387 */ /* 0x0001e20000100a00 */
[----:B------:R-:W-:Y:S01]  /*c670*/  IMAD R12, R3, 0x156, RZ ;  /* 0x00000156030c7824 */ /* 0x000fe200078e02ff */
[-C--:B------:R-:W-:Y:S02]  /*c680*/  IADD3 R8, P4, R8, R16.reuse, RZ ;  /* 0x0000001008087210 */ /* 0x080fe40007f9e0ff */
[----:B------:R-:W-:Y:S01]  /*c690*/  STL.64 [R1+0x1370], R24 ;  /* 0x0013701801007387 */ /* 0x000fe20000100a00 */
[----:B------:R-:W-:Y:S01]  /*c6a0*/  LEA.HI.X.SX32 R19, R21, R17, 0x1, P1 ;  /* 0x0000001115137211 */ /* 0x000fe200008f0eff */
[C---:B------:R-:W-:Y:S01]  /*c6b0*/  IMAD R21, R3.reuse, 0xab, RZ ;  /* 0x000000ab03157824 */ /* 0x040fe200078e02ff */
[----:B------:R-:W-:Y:S01]  /*c6c0*/  IADD3 R14, P3, R14, R16, RZ ;  /* 0x000000100e0e7210 */ /* 0x000fe20007f7e0ff */
[----:B------:R1:W-:Y:S01]  /*c6d0*/  STL.64 [R1+0xf88], R22 ;  /* 0x000f881601007387 */ /* 0x0003e20000100a00 */
[----:B0-----:R-:W-:-:S02]  /*c6e0*/  IMAD R7, R3, 0x15a, RZ ;  /* 0x0000015a03077824 */ /* 0x001fc400078e02ff */
[----:B------:R-:W-:Y:S01]  /*c6f0*/  IMAD R6, R3, 0xa9, RZ ;  /* 0x000000a903067824 */ /* 0x000fe200078e02ff */
[----:B------:R-:W-:-:S04]  /*c700*/  IADD3 R12, P6, R12, R16, RZ ;  /* 0x000000100c0c7210 */ /* 0x000fc80007fde0ff */
[-C--:B------:R-:W-:Y:S02]  /*c710*/  LEA.HI.X.SX32 R9, R6, R17.reuse, 0x1, P4 ;  /* 0x0000001106097211 */ /* 0x080fe400020f0eff */
[----:B-1----:R-:W-:Y:S01]  /*c720*/  IADD3 R22, P5, R7, R16, RZ ;  /* 0x0000001007167210 */ /* 0x002fe20007fbe0ff */
[----:B------:R-:W-:Y:S01]  /*c730*/  IMAD R7, R3, 0x15c, RZ ;  /* 0x0000015c03077824 */ /* 0x000fe200078e02ff */
[-C--:B------:R-:W-:Y:S01]  /*c740*/  LEA.HI.X.SX32 R15, R20, R17.reuse, 0x1, P3 ;  /* 0x00000011140f7211 */ /* 0x080fe200018f0eff */
[----:B------:R0:W-:Y:S01]  /*c750*/  STL.64 [R1+0xf80], R8 ;  /* 0x000f800801007387 */ /* 0x0001e20000100a00 */
[----:B------:R-:W-:Y:S01]  /*c760*/  LEA.HI.X.SX32 R13, R21, R17, 0x1, P6 ;  /* 0x00000011150d7211 */ /* 0x000fe200030f0eff */
[C---:B------:R-:W-:Y:S02]  /*c770*/  IMAD R6, R3.reuse, 0x56, RZ ;  /* 0x0000005603067824 */ /* 0x040fe400078e02ff */
[----:B------:R1:W-:Y:S01]  /*c780*/  STL.64 [R1+0x1218], R18 ;  /* 0x0012181201007387 */ /* 0x0003e20000100a00 */
[----:B------:R-:W-:-:S03]  /*c790*/  IMAD R10, R3, 0x158, RZ ;  /* 0x00000158030a7824 */ /* 0x000fc600078e02ff */
[----:B------:R3:W-:Y:S01]  /*c7a0*/  STL.64 [R1+0xf78], R14 ;  /* 0x000f780e01007387 */ /* 0x0007e20000100a00 */
[-C--:B0-----:R-:W-:Y:S01]  /*c7b0*/  IADD3 R8, P4, R7, R16.reuse, RZ ;  /* 0x0000001007087210 */ /* 0x081fe20007f9e0ff */
[C---:B------:R-:W-:Y:S02]  /*c7c0*/  IMAD R7, R3.reuse, 0xac, RZ ;  /* 0x000000ac03077824 */ /* 0x040fe400078e02ff */
[----:B------:R0:W-:Y:S01]  /*c7d0*/  STL.64 [R1+0xf70], R12 ;  /* 0x000f700c01007387 */ /* 0x0001e20000100a00 */
[----:B------:R-:W-:Y:S01]  /*c7e0*/  IMAD R20, R3, 0x15e, RZ ;  /* 0x0000015e03147824 */ /* 0x000fe200078e02ff */
[-C--:B-1----:R-:W-:Y:S02]  /*c7f0*/  IADD3 R18, P1, R6, R16.reuse, RZ ;  /* 0x0000001006127210 */ /* 0x082fe40007f3e0ff */
[-C--:B---3--:R-:W-:Y:S01]  /*c800*/  IADD3 R14, P3, R7, R16.reuse, RZ ;  /* 0x00000010070e7210 */ /* 0x088fe20007f7e0ff */
[----:B0-----:R-:W-:Y:S01]  /*c810*/  IMAD R13, R3, 0x2b, RZ ;  /* 0x0000002b030d7824 */ /* 0x001fe200078e02ff */
[----:B------:R-:W-:-:S02]  /*c820*/  IADD3 R10, P2, R10, R16, RZ ;  /* 0x000000100a0a7210 */ /* 0x000fc40007f5e0ff */
[----:B------:R-:W-:Y:S02]  /*c830*/  IADD3 R24, P6, R20, R16, RZ ;  /* 0x0000001014187210 */ /* 0x000fe40007fde0ff */
[-C--:B------:R-:W-:Y:S01]  /*c840*/  LEA.HI.X.SX32 R19, R13, R17.reuse, 0x1, P1 ;  /* 0x000000110d137211 */ /* 0x080fe200008f0eff */
[----:B------:R-:W-:Y:S01]  /*c850*/  IMAD R20, R3, 0xae, RZ ;  /* 0x000000ae03147824 */ /* 0x000fe200078e02ff */
[-C--:B------:R-:W-:Y:S02]  /*c860*/  LEA.HI.X.SX32 R15, R6, R17.reuse, 0x1, P3 ;  /* 0x00000011060f7211 */ /* 0x080fe400018f0eff */
[----:B------:R-:W-:Y:S01]  /*c870*/  LEA.HI.X.SX32 R11, R7, R17, 0x1, P2 ;  /* 0x00000011070b7211 */ /* 0x000fe200010f0eff */
[----:B------:R0:W-:Y:S01]  /*c880*/  STL.64 [R1+0x1368], R18 ;  /* 0x0013681201007387 */ /* 0x0001e20000100a00 */
[----:B------:R-:W-:-:S03]  /*c890*/  IMAD R7, R3, 0xad, RZ ;  /* 0x000000ad03077824 */ /* 0x000fc600078e02ff */
[----:B------:R1:W-:Y:S02]  /*c8a0*/  STL.64 [R1+0x1210], R14 ;  /* 0x0012100e01007387 */ /* 0x0003e40000100a00 */
[-C--:B------:R-:W-:Y:S01]  /*c8b0*/  LEA.HI.X.SX32 R23, R7, R17.reuse, 0x1, P5 ;  /* 0x0000001107177211 */ /* 0x080fe200028f0eff */
[----:B0-----:R-:W-:Y:S01]  /*c8c0*/  IMAD R19, R3, 0x57, RZ ;  /* 0x0000005703137824 */ /* 0x001fe200078e02ff */
[C---:B-1----:R-:W-:Y:S02]  /*c8d0*/  IADD3 R14, P3, R20.reuse, R16, RZ ;  /* 0x00000010140e7210 */ /* 0x042fe40007f7e0ff */
[-C--:B------:R-:W-:Y:S02]  /*c8e0*/  LEA.HI.X.SX32 R9, R20, R17.reuse, 0x1, P4 ;  /* 0x0000001114097211 */ /* 0x080fe400020f0eff */
[----:B------:R-:W-:Y:S01]  /*c8f0*/  LEA.HI.X.SX32 R15, R19, R17, 0x1, P3 ;  /* 0x00000011130f7211 */ /* 0x000fe200018f0eff */
[----:B------:R-:W-:Y:S01]  /*c900*/  STL.64 [R1+0xf68], R10 ;  /* 0x000f680a01007387 */ /* 0x000fe20000100a00 */
[----:B------:R-:W-:-:S03]  /*c910*/  IMAD R18, R3, 0x16, RZ ;  /* 0x0000001603127824 */ /* 0x000fc600078e02ff */
[----:B------:R0:W-:Y:S04]  /*c920*/  STL.64 [R1+0xf60], R22 ;  /* 0x000f601601007387 */ /* 0x0001e80000100a00 */
[----:B------:R1:W-:Y:S04]  /*c930*/  STL.64 [R1+0x1208], R14 ;  /* 0x0012080e01007387 */ /* 0x0003e80000100a00 */
[----:B------:R3:W-:Y:S01]  /*c940*/  STL.64 [R1+0xf58], R8 ;  /* 0x000f580801007387 */ /* 0x0007e20000100a00 */
[C---:B0-----:R-:W-:Y:S02]  /*c950*/  IMAD R22, R3.reuse, 0xaf, RZ ;  /* 0x000000af03167824 */ /* 0x041fe400078e02ff */
[C---:B------:R-:W-:Y:S01]  /*c960*/  IMAD R19, R3.reuse, 0x2c, RZ ;  /* 0x0000002c03137824 */ /* 0x040fe200078e02ff */
[----:B-1----:R-:W-:Y:S01]  /*c970*/  IADD3 R14, P3, R18, R16, RZ ;  /* 0x00000010120e7210 */ /* 0x002fe20007f7e0ff */
[C---:B---3--:R-:W-:Y:S01]  /*c980*/  IMAD R8, R3.reuse, 0xb, RZ ;  /* 0x0000000b03087824 */ /* 0x048fe200078e02ff */
[----:B------:R-:W-:Y:S01]  /*c990*/  LEA.HI.X.SX32 R25, R22, R17, 0x1, P6 ;  /* 0x0000001116197211 */ /* 0x000fe200030f0eff */
[----:B------:R-:W-:-:S02]  /*c9a0*/  IMAD R9, R3, 0x58, RZ ;  /* 0x0000005803097824 */ /* 0x000fc400078e02ff */
[C---:B------:R-:W-:Y:S01]  /*c9b0*/  IMAD R23, R3.reuse, 0xb0, RZ ;  /* 0x000000b003177824 */ /* 0x040fe200078e02ff */
[-C--:B------:R-:W-:Y:S01]  /*c9c0*/  LEA.HI.X.SX32 R15, R8, R17.reuse, 0x1, P3 ;  /* 0x00000011080f7211 */ /* 0x080fe200018f0eff */
[----:B------:R-:W-:Y:S01]  /*c9d0*/  IMAD R12, R3, 0x160, RZ ;  /* 0x00000160030c7824 */ /* 0x000fe200078e02ff */
[-C--:B------:R-:W-:Y:S01]  /*c9e0*/  IADD3 R20, P4, R19, R16.reuse, RZ ;  /* 0x0000001013147210 */ /* 0x080fe20007f9e0ff */
[C---:B------:R-:W-:Y:S01]  /*c9f0*/  IMAD R6, R3.reuse, 0x162, RZ ;  /* 0x0000016203067824 */ /* 0x040fe200078e02ff */
[----:B------:R0:W-:Y:S01]  /*ca00*/  STL.64 [R1+0xf50], R24 ;  /* 0x000f501801007387 */ /* 0x0001e20000100a00 */
[C---:B------:R-:W-:Y:S01]  /*ca10*/  IMAD R22, R3.reuse, 0xb1, RZ ;  /* 0x000000b103167824 */ /* 0x040fe200078e02ff */
[-C--:B------:R-:W-:Y:S02]  /*ca20*/  IADD3 R12, P1, R12, R16.reuse, RZ ;  /* 0x000000100c0c7210 */ /* 0x080fe40007f3e0ff */
[----:B------:R1:W-:Y:S01]  /*ca30*/  STL.64 [R1+0x1468], R14 ;  /* 0x0014680e01007387 */ /* 0x0003e20000100a00 */
[----:B------:R-:W-:Y:S01]  /*ca40*/  LEA.HI.X.SX32 R21, R18, R17, 0x1, P4 ;  /* 0x0000001112157211 */ /* 0x000fe200020f0eff */
[----:B------:R-:W-:Y:S01]  /*ca50*/  IMAD R8, R3, 0x166, RZ ;  /* 0x0000016603087824 */ /* 0x000fe200078e02ff */
[----:B------:R-:W-:-:S02]  /*ca60*/  IADD3 R10, P2, R6, R16, RZ ;  /* 0x00000010060a7210 */ /* 0x000fc40007f5e0ff */
[-C--:B0-----:R-:W-:Y:S02]  /*ca70*/  IADD3 R24, P6, R9, R16.reuse, RZ ;  /* 0x0000001009187210 */ /* 0x081fe40007fde0ff */
[----:B-1----:R-:W-:Y:S02]  /*ca80*/  IADD3 R14, P3, R23, R16, RZ ;  /* 0x00000010170e7210 */ /* 0x002fe40007f7e0ff */
[-C--:B------:R-:W-:Y:S02]  /*ca90*/  LEA.HI.X.SX32 R25, R19, R17.reuse, 0x1, P6 ;  /* 0x0000001113197211 */ /* 0x080fe400030f0eff */
[-C--:B------:R-:W-:Y:S01]  /*caa0*/  LEA.HI.X.SX32 R15, R9, R17.reuse, 0x1, P3 ;  /* 0x00000011090f7211 */ /* 0x080fe200018f0eff */
[----:B------:R0:W-:Y:S01]  /*cab0*/  STL.64 [R1+0x1410], R20 ;  /* 0x0014101401007387 */ /* 0x0001e20000100a00 */
[-C--:B------:R-:W-:Y:S02]  /*cac0*/  LEA.HI.X.SX32 R13, R23, R17.reuse, 0x1, P1 ;  /* 0x00000011170d7211 */ /* 0x080fe400008f0eff */
[----:B------:R-:W-:Y:S01]  /*cad0*/  LEA.HI.X.SX32 R11, R22, R17, 0x1, P2 ;  /* 0x00000011160b7211 */ /* 0x000fe200010f0eff */
[----:B------:R-:W-:Y:S01]  /*cae0*/  STL.64 [R1+0x1360], R24 ;  /* 0x0013601801007387 */ /* 0x000fe20000100a00 */
[----:B------:R-:W-:-:S03]  /*caf0*/  IMAD R9, R3, 0x16a, RZ ;  /* 0x0000016a03097824 */ /* 0x000fc600078e02ff */
[----:B------:R1:W-:Y:S01]  /*cb00*/  STL.64 [R1+0x1200], R14 ;  /* 0x0012000e01007387 */ /* 0x0003e20000100a00 */
[----:B0-----:R-:W-:Y:S01]  /*cb10*/  IADD3 R20, P4, R8, R16, RZ ;  /* 0x0000001008147210 */ /* 0x001fe20007f9e0ff */
[C---:B------:R-:W-:Y:S02]  /*cb20*/  IMAD R8, R3.reuse, 0xb2, RZ ;  /* 0x000000b203087824 */ /* 0x040fe400078e02ff */
[----:B------:R-:W-:Y:S01]  /*cb30*/  STL.64 [R1+0xf48], R12 ;  /* 0x000f480c01007387 */ /* 0x000fe20000100a00 */
[----:B------:R-:W-:-:S03]  /*cb40*/  IMAD R6, R3, 0x164, RZ ;  /* 0x0000016403067824 */ /* 0x000fc600078e02ff */
[----:B------:R0:W-:Y:S01]  /*cb50*/  STL.64 [R1+0xf40], R10 ;  /* 0x000f400a01007387 */ /* 0x0001e20000100a00 */
[-C--:B-1----:R-:W-:Y:S02]  /*cb60*/  IADD3 R14, P3, R8, R16.reuse, RZ ;  /* 0x00000010080e7210 */ /* 0x082fe40007f7e0ff */
[-C--:B------:R-:W-:Y:S01]  /*cb70*/  IADD3 R6, P5, R6, R16.reuse, RZ ;  /* 0x0000001006067210 */ /* 0x080fe20007fbe0ff */
[----:B0-----:R-:W-:Y:S01]  /*cb80*/  IMAD R11, R3, 0x59, RZ ;  /* 0x00000059030b7824 */ /* 0x001fe200078e02ff */
[----:B------:R-:W-:Y:S01]  /*cb90*/  IADD3 R12, P1, R9, R16, RZ ;  /* 0x00000010090c7210 */ /* 0x000fe20007f3e0ff */
[----:B------:R-:W-:-:S03]  /*cba0*/  IMAD R9, R3, 0x16c, RZ ;  /* 0x0000016c03097824 */ /* 0x000fc600078e02ff */
[-C--:B------:R-:W-:Y:S01]  /*cbb0*/  LEA.HI.X.SX32 R15, R11, R17.reuse, 0x1, P3 ;  /* 0x000000110b0f7211 */ /* 0x080fe200018f0eff */
[----:B------:R-:W-:Y:S01]  /*cbc0*/  IMAD R11, R3, 0xb3, RZ ;  /* 0x000000b3030b7824 */ /* 0x000fe200078e02ff */
[-C--:B------:R-:W-:Y:S02]  /*cbd0*/  LEA.HI.X.SX32 R7, R8, R17.reuse, 0x1, P5 ;  /* 0x0000001108077211 */ /* 0x080fe400028f0eff */
[----:B------:R-:W-:Y:S01]  /*cbe0*/  IADD3 R24, P2, R9, R16, RZ ;  /* 0x0000001009187210 */ /* 0x000fe20007f5e0ff */
[----:B------:R-:W-:Y:S01]  /*cbf0*/  IMAD R9, R3, 0xb4, RZ ;  /* 0x000000b403097824 */ /* 0x000fe200078e02ff */
[----:B------:R-:W-:Y:S01]  /*cc00*/  LEA.HI.X.SX32 R21, R11, R17, 0x1, P4 ;  /* 0x000000110b157211 */ /* 0x000fe200020f0eff */
[C---:B------:R-:W-:Y:S01]  /*cc10*/  IMAD R10, R3.reuse, 0x5a, RZ ;  /* 0x0000005a030a7824 */ /* 0x040fe200078e02ff */
[----:B------:R0:W-:Y:S01]  /*cc20*/  STL.64 [R1+0x11f8], R14 ;  /* 0x0011f80e01007387 */ /* 0x0001e20000100a00 */
[----:B------:R-:W-:-:S03]  /*cc30*/  IMAD R18, R3, 0x168, RZ ;  /* 0x0000016803127824 */ /* 0x000fc600078e02ff */
[----:B------:R1:W-:Y:S01]  /*cc40*/  STL.64 [R1+0xf38], R6 ;  /* 0x000f380601007387 */ /* 0x0003e20000100a00 */
[----:B------:R-:W-:-:S03]  /*cc50*/  IMAD R8, R3, 0x16e, RZ ;  /* 0x0000016e03087824 */ /* 0x000fc600078e02ff */
[----:B------:R3:W-:Y:S01]  /*cc60*/  STL.64 [R1+0xf30], R20 ;  /* 0x000f301401007387 */ /* 0x0007e20000100a00 */
[-C--:B0-----:R-:W-:Y:S02]  /*cc70*/  IADD3 R14, P3, R10, R16.reuse, RZ ;  /* 0x000000100a0e7210 */ /* 0x081fe40007f7e0ff */
[----:B-1----:R-:W-:Y:S01]  /*cc80*/  IADD3 R6, P5, R9, R16, RZ ;  /* 0x0000001009067210 */ /* 0x002fe20007fbe0ff */
[----:B---3--:R-:W-:-:S03]  /*cc90*/  IMAD R20, R3, 0x2d, RZ ;  /* 0x0000002d03147824 */ /* 0x008fc600078e02ff */
[-C--:B------:R-:W-:Y:S01]  /*cca0*/  LEA.HI.X.SX32 R7, R10, R17.reuse, 0x1, P5 ;  /* 0x000000110a077211 */ /* 0x080fe200028f0eff */
[C---:B------:R-:W-:Y:S01]  /*ccb0*/  IMAD R10, R3.reuse, 0x172, RZ ;  /* 0x00000172030a7824 */ /* 0x040fe200078e02ff */
[-C--:B------:R-:W-:Y:S02]  /*ccc0*/  IADD3 R18, P6, R18, R16.reuse, RZ ;  /* 0x0000001012127210 */ /* 0x080fe40007fde0ff */
[-C--:B------:R-:W-:Y:S02]  /*ccd0*/  LEA.HI.X.SX32 R15, R20, R17.reuse, 0x1, P3 ;  /* 0x00000011140f7211 */ /* 0x080fe400018f0eff */
[-C--:B------:R-:W-:Y:S01]  /*cce0*/  IADD3 R22, P4, R8, R16.reuse, RZ ;  /* 0x0000001008167210 */ /* 0x080fe20007f9e0ff */
[----:B------:R-:W-:Y:S01]  /*ccf0*/  IMAD R8, R3, 0xb6, RZ ;  /* 0x000000b603087824 */ /* 0x000fe200078e02ff */
[-C--:B------:R-:W-:Y:S01]  /*cd00*/  LEA.HI.X.SX32 R19, R9, R17.reuse, 0x1, P6 ;  /* 0x0000001109137211 */ /* 0x080fe200030f0eff */
[----:B------:R-:W-:Y:S01]  /*cd10*/  STL.64 [R1+0x1358], R14 ;  /* 0x0013580e01007387 */ /* 0x000fe20000100a00 */
[C---:B------:R-:W-:Y:S01]  /*cd20*/  IMAD R9, R3.reuse, 0xb5, RZ ;  /* 0x000000b503097824 */ /* 0x040fe200078e02ff */
[----:B------:R-:W-:Y:S01]  /*cd30*/  IADD3 R20, P6, R10, R16, RZ ;  /* 0x000000100a147210 */ /* 0x000fe20007fde0ff */
[C---:B------:R-:W-:Y:S01]  /*cd40*/  IMAD R10, R3.reuse, 0x5b, RZ ;  /* 0x0000005b030a7824 */ /* 0x040fe200078e02ff */
[----:B------:R0:W-:Y:S01]  /*cd50*/  STL.64 [R1+0x11f0], R6 ;  /* 0x0011f00601007387 */ /* 0x0001e20000100a00 */
[----:B------:R-:W-:Y:S01]  /*cd60*/  IMAD R11, R3, 0x170, RZ ;  /* 0x00000170030b7824 */ /* 0x000fe200078e02ff */
[----:B------:R-:W-:-:S02]  /*cd70*/  LEA.HI.X.SX32 R13, R9, R17, 0x1, P1 ;  /* 0x00000011090d7211 */ /* 0x000fc400008f0eff */
[----:B------:R-:W-:Y:S01]  /*cd80*/  STL.64 [R1+0xf28], R18 ;  /* 0x000f281201007387 */ /* 0x000fe20000100a00 */
[----:B0-----:R-:W-:-:S04]  /*cd90*/  IADD3 R6, P5, R8, R16, RZ ;  /* 0x0000001008067210 */ /* 0x001fc80007fbe0ff */
[-C--:B------:R-:W-:Y:S01]  /*cda0*/  LEA.HI.X.SX32 R7, R10, R17.reuse, 0x1, P5 ;  /* 0x000000110a077211 */ /* 0x080fe200028f0eff */
[----:B------:R-:W-:Y:S01]  /*cdb0*/  STL.64 [R1+0xf20], R12 ;  /* 0x000f200c01007387 */ /* 0x000fe20000100a00 */
[-C--:B------:R-:W-:Y:S01]  /*cdc0*/  IADD3 R14, P3, R11, R16.reuse, RZ ;  /* 0x000000100b0e7210 */ /* 0x080fe20007f7e0ff */
[C---:B------:R-:W-:Y:S02]  /*cdd0*/  IMAD R11, R3.reuse, 0x174, RZ ;  /* 0x00000174030b7824 */ /* 0x040fe400078e02ff */
[----:B------:R0:W-:Y:S01]  /*cde0*/  STL.64 [R1+0x11e8], R6 ;  /* 0x0011e80601007387 */ /* 0x0001e20000100a00 */
[----:B------:R-:W-:Y:S01]  /*cdf0*/  LEA.HI.X.SX32 R25, R8, R17, 0x1, P2 ;  /* 0x0000001108197211 */ /* 0x000fe200010f0eff */
[C---:B------:R-:W-:Y:S02]  /*ce00*/  IMAD R9, R3.reuse, 0x2e, RZ ;  /* 0x0000002e03097824 */ /* 0x040fe400078e02ff */
[----:B0-----:R-:W-:Y:S01]  /*ce10*/  IMAD R7, R3, 0xb7, RZ ;  /* 0x000000b703077824 */ /* 0x001fe200078e02ff */
[----:B------:R-:W-:Y:S01]  /*ce20*/  IADD3 R12, P1, R11, R16, RZ ;  /* 0x000000100b0c7210 */ /* 0x000fe20007f3e0ff */
[----:B------:R-:W-:-:S03]  /*ce30*/  IMAD R11, R3, 0xb8, RZ ;  /* 0x000000b8030b7824 */ /* 0x000fc600078e02ff */
[-C--:B------:R-:W-:Y:S01]  /*ce40*/  LEA.HI.X.SX32 R23, R7, R17.reuse, 0x1, P4 ;  /* 0x0000001107177211 */ /* 0x080fe200020f0eff */
[C---:B------:R-:W-:Y:S01]  /*ce50*/  IMAD R6, R3.reuse, 0x5c, RZ ;  /* 0x0000005c03067824 */ /* 0x040fe200078e02ff */
[----:B------:R0:W-:Y:S01]  /*ce60*/  STL.64 [R1+0xf18], R24 ;  /* 0x000f181801007387 */ /* 0x0001e20000100a00 */
[----:B------:R-:W-:Y:S01]  /*ce70*/  IMAD R8, R3, 0x17, RZ ;  /* 0x0000001703087824 */ /* 0x000fe200078e02ff */
[-C--:B------:R-:W-:Y:S02]  /*ce80*/  IADD3 R18, P5, R9, R16.reuse, RZ ;  /* 0x0000001009127210 */ /* 0x080fe40007fbe0ff */
[----:B------:R1:W-:Y:S01]  /*ce90*/  STL.64 [R1+0xf10], R22 ;  /* 0x000f101601007387 */ /* 0x0003e20000100a00 */
[----:B------:R-:W-:Y:S01]  /*cea0*/  IMAD R7, R3, 0x176, RZ ;  /* 0x0000017603077824 */ /* 0x000fe200078e02ff */
[----:B------:R-:W-:Y:S02]  /*ceb0*/  LEA.HI.X.SX32 R19, R8, R17, 0x1, P5 ;  /* 0x0000001108137211 */ /* 0x000fe400028f0eff */
[----:B0-----:R-:W-:-:S02]  /*cec0*/  IADD3 R24, P2, R6, R16, RZ ;  /* 0x0000001006187210 */ /* 0x001fc40007f5e0ff */
[----:B-1----:R-:W-:-:S04]  /*ced0*/  IADD3 R22, P4, R11, R16, RZ ;  /* 0x000000100b167210 */ /* 0x002fc80007f9e0ff */
[-C--:B------:R-:W-:Y:S01]  /*cee0*/  LEA.HI.X.SX32 R23, R6, R17.reuse, 0x1, P4 ;  /* 0x0000001106177211 */ /* 0x080fe200020f0eff */
[----:B------:R-:W-:Y:S01]  /*cef0*/  IMAD R6, R3, 0xb9, RZ ;  /* 0x000000b903067824 */ /* 0x000fe200078e02ff */
[-C--:B------:R-:W-:Y:S01]  /*cf00*/  LEA.HI.X.SX32 R25, R9, R17.reuse, 0x1, P2 ;  /* 0x0000001109197211 */ /* 0x080fe200010f0eff */
[----:B------:R0:W-:Y:S01]  /*cf10*/  STL.64 [R1+0x1408], R18 ;  /* 0x0014081201007387 */ /* 0x0001e20000100a00 */
[-C--:B------:R-:W-:Y:S02]  /*cf20*/  LEA.HI.X.SX32 R15, R11, R17.reuse, 0x1, P3 ;  /* 0x000000110b0f7211 */ /* 0x080fe400018f0eff */
[----:B------:R-:W-:Y:S01]  /*cf30*/  LEA.HI.X.SX32 R21, R6, R17, 0x1, P6 ;  /* 0x0000001106157211 */ /* 0x000fe200030f0eff */
[----:B------:R-:W-:Y:S04]  /*cf40*/  STL.64 [R1+0x1350], R24 ;  /* 0x0013501801007387 */ /* 0x000fe80000100a00 */
[----:B------:R1:W-:Y:S01]  /*cf50*/  STL.64 [R1+0x11e0], R22 ;  /* 0x0011e01601007387 */ /* 0x0003e20000100a00 */
[----:B0-----:R-:W-:Y:S01]  /*cf60*/  IADD3 R18, P5, R7, R16, RZ ;  /* 0x0000001007127210 */ /* 0x001fe20007fbe0ff */
[----:B------:R-:W-:-:S02]  /*cf70*/  IMAD R7, R3, 0xba, RZ ;  /* 0x000000ba03077824 */ /* 0x000fc400078e02ff */
[----:B------:R-:W-:Y:S04]  /*cf80*/  STL.64 [R1+0xf08], R14 ;  /* 0x000f080e01007387 */ /* 0x000fe80000100a00 */
[----:B------:R0:W-:Y:S01]  /*cf90*/  STL.64 [R1+0xf00], R20 ;  /* 0x000f001401007387 */ /* 0x0001e20000100a00 */
[----:B-1----:R-:W-:Y:S01]  /*cfa0*/  IADD3 R22, P4, R7, R16, RZ ;  /* 0x0000001007167210 */ /* 0x002fe20007f9e0ff */
[----:B------:R-:W-:Y:S01]  /*cfb0*/  IMAD R6, R3, 0x5e, RZ ;  /* 0x0000005e03067824 */ /* 0x000fe200078e02ff */
[----:B------:R-:W-:Y:S01]  /*cfc0*/  LEA.HI.X.SX32 R13, R7, R17, 0x1, P1 ;  /* 0x00000011070d7211 */ /* 0x000fe200008f0eff */
[C---:B0-----:R-:W-:Y:S02]  /*cfd0*/  IMAD R21, R3.reuse, 0x5d, RZ ;  /* 0x0000005d03157824 */ /* 0x041fe400078e02ff */
[----:B------:R-:W-:-:S03]  /*cfe0*/  IMAD R20, R3, 0xbc, RZ ;  /* 0x000000bc03147824 */ /* 0x000fc600078e02ff */
[-C--:B------:R-:W-:Y:S01]  /*cff0*/  LEA.HI.X.SX32 R23, R21, R17.reuse, 0x1, P4 ;  /* 0x0000001115177211 */ /* 0x080fe200020f0eff */
[C---:B------:R-:W-:Y:S02]  /*d000*/  IMAD R8, R3.reuse, 0x178, RZ ;  /* 0x0000017803087824 */ /* 0x040fe400078e02ff */
[C---:B------:R-:W-:Y:S02]  /*d010*/  IMAD R21, R3.reuse, 0xbb, RZ ;  /* 0x000000bb03157824 */ /* 0x040fe400078e02ff */
[----:B------:R0:W-:Y:S01]  /*d020*/  STL.64 [R1+0x11d8], R22 ;  /* 0x0011d81601007387 */ /* 0x0001e20000100a00 */
[----:B------:R-:W-:Y:S01]  /*d030*/  IMAD R24, R3, 0x2f, RZ ;  /* 0x0000002f03187824 */ /* 0x000fe200078e02ff */
[----:B------:R-:W-:Y:S02]  /*d040*/  IADD3 R8, P2, R8, R16, RZ ;  /* 0x0000001008087210 */ /* 0x000fe40007f5e0ff */
[----:B------:R1:W-:Y:S01]  /*d050*/  STL.64 [R1+0xef8], R12 ;  /* 0x000ef80c01007387 */ /* 0x0003e20000100a00 */
[----:B------:R-:W-:Y:S01]  /*d060*/  LEA.HI.X.SX32 R19, R21, R17, 0x1, P5 ;  /* 0x0000001115137211 */ /* 0x000fe200028f0eff */
[----:B------:R-:W-:-:S02]  /*d070*/  IMAD R7, R3, 0x17e, RZ ;  /* 0x0000017e03077824 */ /* 0x000fc400078e02ff */
[C---:B------:R-:W-:Y:S01]  /*d080*/  IMAD R10, R3.reuse, 0x17a, RZ ;  /* 0x0000017a030a7824 */ /* 0x040fe200078e02ff */
[-C--:B0-----:R-:W-:Y:S02]  /*d090*/  IADD3 R22, P4, R6, R16.reuse, RZ ;  /* 0x0000001006167210 */ /* 0x081fe40007f9e0ff */
[-C--:B-1----:R-:W-:Y:S02]  /*d0a0*/  IADD3 R12, P1, R20, R16.reuse, RZ ;  /* 0x00000010140c7210 */ /* 0x082fe40007f3e0ff */
[-C--:B------:R-:W-:Y:S02]  /*d0b0*/  LEA.HI.X.SX32 R23, R24, R17.reuse, 0x1, P4 ;  /* 0x0000001118177211 */ /* 0x080fe400020f0eff */
[-C--:B------:R-:W-:Y:S01]  /*d0c0*/  LEA.HI.X.SX32 R13, R6, R17.reuse, 0x1, P1 ;  /* 0x00000011060d7211 */ /* 0x080fe200008f0eff */
[----:B------:R0:W-:Y:S01]  /*d0d0*/  STL.64 [R1+0xef0], R18 ;  /* 0x000ef01201007387 */ /* 0x0001e20000100a00 */
[----:B------:R-:W-:Y:S01]  /*d0e0*/  LEA.HI.X.SX32 R9, R20, R17, 0x1, P2 ;  /* 0x0000001114097211 */ /* 0x000fe200010f0eff */
[C---:B------:R-:W-:Y:S01]  /*d0f0*/  IMAD R6, R3.reuse, 0x182, RZ ;  /* 0x0000018203067824 */ /* 0x040fe200078e02ff */
[----:B------:R-:W-:Y:S01]  /*d100*/  IADD3 R14, P3, R10, R16, RZ ;  /* 0x000000100a0e7210 */ /* 0x000fe20007f7e0ff */
[----:B------:R-:W-:Y:S01]  /*d110*/  STL.64 [R1+0x1348], R22 ;  /* 0x0013481601007387 */ /* 0x000fe20000100a00 */
[----:B------:R-:W-:-:S03]  /*d120*/  IMAD R10, R3, 0x17c, RZ ;  /* 0x0000017c030a7824 */ /* 0x000fc600078e02ff */
[----:B------:R1:W-:Y:S01]  /*d130*/  STL.64 [R1+0x11d0], R12 ;  /* 0x0011d00c01007387 */ /* 0x0003e20000100a00 */
[-C--:B0-----:R-:W-:Y:S01]  /*d140*/  IADD3 R18, P5, R7, R16.reuse, RZ ;  /* 0x0000001007127210 */ /* 0x081fe20007fbe0ff */
[C---:B------:R-:W-:Y:S02]  /*d150*/  IMAD R7, R3.reuse, 0xbe, RZ ;  /* 0x000000be03077824 */ /* 0x040fe400078e02ff */
[----:B------:R0:W-:Y:S01]  /*d160*/  STL.64 [R1+0xee8], R8 ;  /* 0x000ee80801007387 */ /* 0x0001e20000100a00 */
[-C--:B------:R-:W-:Y:S01]  /*d170*/  IADD3 R20, P2, R6, R16.reuse, RZ ;  /* 0x0000001006147210 */ /* 0x080fe20007f5e0ff */
[----:B------:R-:W-:Y:S01]  /*d180*/  IMAD R6, R3, 0x5f, RZ ;  /* 0x0000005f03067824 */ /* 0x000fe200078e02ff */
[-C--:B------:R-:W-:Y:S02]  /*d190*/  IADD3 R10, P6, R10, R16.reuse, RZ ;  /* 0x000000100a0a7210 */ /* 0x080fe40007fde0ff */
[----:B-1----:R-:W-:Y:S01]  /*d1a0*/  IADD3 R12, P1, R7, R16, RZ ;  /* 0x00000010070c7210 */ /* 0x002fe20007f3e0ff */
[----:B0-----:R-:W-:-:S03]  /*d1b0*/  IMAD R9, R3, 0xbd, RZ ;  /* 0x000000bd03097824 */ /* 0x001fc600078e02ff */
[-C--:B------:R-:W-:Y:S02]  /*d1c0*/  LEA.HI.X.SX32 R13, R6, R17.reuse, 0x1, P1 ;  /* 0x00000011060d7211 */ /* 0x080fe400008f0eff */
[-C--:B------:R-:W-:Y:S02]  /*d1d0*/  LEA.HI.X.SX32 R11, R7, R17.reuse, 0x1, P6 ;  /* 0x00000011070b7211 */ /* 0x080fe400030f0eff */
[----:B------:R-:W-:-:S05]  /*d1e0*/  LEA.HI.X.SX32 R15, R9, R17, 0x1, P3 ;  /* 0x00000011090f7211 */ /* 0x000fca00018f0eff */
[----:B------:R0:W-:Y:S04]  /*d1f0*/  STL.64 [R1+0xee0], R14 ;  /* 0x000ee00e01007387 */ /* 0x0001e80000100a00 */
[----:B------:R-:W-:Y:S01]  /*d200*/  STL.64 [R1+0x11c8], R12 ;  /* 0x0011c80c01007387 */ /* 0x000fe20000100a00 */
[----:B------:R-:W-:-:S03]  /*d210*/  IMAD R25, R3, 0x6, RZ ;  /* 0x0000000603197824 */ /* 0x000fc600078e02ff */
[----:B------:R1:W-:Y:S01]  /*d220*/  STL.64 [R1+0xed8], R10 ;  /* 0x000ed80a01007387 */ /* 0x0003e20000100a00 */
[C---:B------:R-:W-:Y:S02]  /*d230*/  IMAD R6, R3.reuse, 0xc, RZ ;  /* 0x0000000c03067824 */ /* 0x040fe400078e02ff */
[----:B------:R-:W-:Y:S01]  /*d240*/  IMAD R7, R3, 0x3, RZ ;  /* 0x0000000303077824 */ /* 0x000fe200078e02ff */
[----:B0-----:R-:W-:Y:S01]  /*d250*/  IADD3 R14, P1, R25, R16, RZ ;  /* 0x00000010190e7210 */ /* 0x001fe20007f3e0ff */
[C---:B-1----:R-:W-:Y:S02]  /*d260*/  IMAD R11, R3.reuse, 0xbf, RZ ;  /* 0x000000bf030b7824 */ /* 0x042fe400078e02ff */
[----:B------:R-:W-:-:S03]  /*d270*/  IMAD R10, R3, 0x18, RZ ;  /* 0x00000018030a7824 */ /* 0x000fc600078e02ff */
[-C--:B------:R-:W-:Y:S02]  /*d280*/  LEA.HI.X.SX32 R19, R11, R17.reuse, 0x1, P5 ;  /* 0x000000110b137211 */ /* 0x080fe400028f0eff */
[-C--:B------:R-:W-:Y:S01]  /*d290*/  IADD3 R12, P6, R6, R16.reuse, RZ ;  /* 0x00000010060c7210 */ /* 0x080fe20007fde0ff */
[----:B------:R-:W-:Y:S01]  /*d2a0*/  IMAD R24, R3, 0x30, RZ ;  /* 0x0000003003187824 */ /* 0x000fe200078e02ff */
[-C--:B------:R-:W-:Y:S01]  /*d2b0*/  LEA.HI.X.SX32 R15, R7, R17.reuse, 0x1, P1 ;  /* 0x00000011070f7211 */ /* 0x080fe200008f0eff */
[----:B------:R0:W-:Y:S01]  /*d2c0*/  STL.64 [R1+0xed0], R18 ;  /* 0x000ed01201007387 */ /* 0x0001e20000100a00 */
[----:B------:R-:W-:Y:S01]  /*d2d0*/  LEA.HI.X.SX32 R13, R25, R17, 0x1, P6 ;  /* 0x00000011190d7211 */ /* 0x000fe200030f0eff */
[C---:B------:R-:W-:Y:S02]  /*d2e0*/  IMAD R11, R3.reuse, 0xc0, RZ ;  /* 0x000000c0030b7824 */ /* 0x040fe400078e02ff */
[----:B------:R1:W-:Y:S01]  /*d2f0*/  STL.64 [R1+0x14a8], R14 ;  /* 0x0014a80e01007387 */ /* 0x0003e20000100a00 */
[----:B------:R-:W-:Y:S01]  /*d300*/  IMAD R7, R3, 0x60, RZ ;  /* 0x0000006003077824 */ /* 0x000fe200078e02ff */
[----:B0-----:R-:W-:-:S04]  /*d310*/  IADD3 R18, P5, R10, R16, RZ ;  /* 0x000000100a127210 */ /* 0x001fc80007fbe0ff */
[-C--:B------:R-:W-:Y:S02]  /*d320*/  LEA.HI.X.SX32 R19, R6, R17.reuse, 0x1, P5 ;  /* 0x0000001106137211 */ /* 0x080fe400028f0eff */
[----:B-1----:R-:W-:Y:S01]  /*d330*/  IADD3 R14, P1, R24, R16, RZ ;  /* 0x00000010180e7210 */ /* 0x002fe20007f3e0ff */
[----:B------:R0:W-:Y:S01]  /*d340*/  STL.64 [R1+0x1490], R12 ;  /* 0x0014900c01007387 */ /* 0x0001e20000100a00 */
[C---:B------:R-:W-:Y:S02]  /*d350*/  IMAD R6, R3.reuse, 0x186, RZ ;  /* 0x0000018603067824 */ /* 0x040fe400078e02ff */
[----:B------:R-:W-:Y:S01]  /*d360*/  LEA.HI.X.SX32 R15, R10, R17, 0x1, P1 ;  /* 0x000000110a0f7211 */ /* 0x000fe200008f0eff */
[----:B------:R1:W-:Y:S01]  /*d370*/  STL.64 [R1+0x1460], R18 ;  /* 0x0014601201007387 */ /* 0x0003e20000100a00 */
[----:B------:R-:W-:-:S03]  /*d380*/  IMAD R21, R3, 0x180, RZ ;  /* 0x0000018003157824 */ /* 0x000fc600078e02ff */
[----:B------:R3:W-:Y:S01]  /*d390*/  STL.64 [R1+0x1400], R14 ;  /* 0x0014000e01007387 */ /* 0x0007e20000100a00 */
[-C--:B0-----:R-:W-:Y:S02]  /*d3a0*/  IADD3 R12, P6, R7, R16.reuse, RZ ;  /* 0x00000010070c7210 */ /* 0x081fe40007fde0ff */
[-C--:B-1----:R-:W-:Y:S02]  /*d3b0*/  IADD3 R18, P5, R11, R16.reuse, RZ ;  /* 0x000000100b127210 */ /* 0x082fe40007fbe0ff */
[-C--:B------:R-:W-:Y:S02]  /*d3c0*/  LEA.HI.X.SX32 R13, R24, R17.reuse, 0x1, P6 ;  /* 0x00000011180d7211 */ /* 0x080fe400030f0eff */
[-C--:B------:R-:W-:Y:S01]  /*d3d0*/  LEA.HI.X.SX32 R19, R7, R17.reuse, 0x1, P5 ;  /* 0x0000001107137211 */ /* 0x080fe200028f0eff */
[C---:B------:R-:W-:Y:S01]  /*d3e0*/  IMAD R7, R3.reuse, 0xc1, RZ ;  /* 0x000000c103077824 */ /* 0x040fe200078e02ff */
[-C--:B---3--:R-:W-:Y:S01]  /*d3f0*/  IADD3 R14, P1, R6, R16.reuse, RZ ;  /* 0x00000010060e7210 */ /* 0x088fe20007f3e0ff */
[----:B------:R-:W-:Y:S01]  /*d400*/  IMAD R6, R3, 0xc2, RZ ;  /* 0x000000c203067824 */ /* 0x000fe200078e02ff */
[----:B------:R-:W-:Y:S01]  /*d410*/  IADD3 R22, P4, R21, R16, RZ ;  /* 0x0000001015167210 */ /* 0x000fe20007f9e0ff */
[----:B------:R-:W-:Y:S01]  /*d420*/  STL.64 [R1+0x1340], R12 ;  /* 0x0013400c01007387 */ /* 0x000fe20000100a00 */
[----:B------:R-:W-:Y:S01]  /*d430*/  LEA.HI.X.SX32 R21, R7, R17, 0x1, P2 ;  /* 0x0000001107157211 */ /* 0x000fe200010f0eff */
[----:B------:R-:W-:-:S02]  /*d440*/  IMAD R7, R3, 0x61, RZ ;  /* 0x0000006103077824 */ /* 0x000fc400078e02ff */
[----:B------:R0:W-:Y:S01]  /*d450*/  STL.64 [R1+0x11c0], R18 ;  /* 0x0011c01201007387 */ /* 0x0001e20000100a00 */
[C---:B------:R-:W-:Y:S02]  /*d460*/  IMAD R8, R3.reuse, 0x184, RZ ;  /* 0x0000018403087824 */ /* 0x040fe400078e02ff */
[----:B------:R-:W-:Y:S01]  /*d470*/  IMAD R10, R3, 0x188, RZ ;  /* 0x00000188030a7824 */ /* 0x000fe200078e02ff */
[----:B------:R-:W-:Y:S02]  /*d480*/  LEA.HI.X.SX32 R23, R11, R17, 0x1, P4 ;  /* 0x000000110b177211 */ /* 0x000fe400020f0eff */
[-C--:B------:R-:W-:Y:S02]  /*d490*/  IADD3 R8, P3, R8, R16.reuse, RZ ;  /* 0x0000001008087210 */ /* 0x080fe40007f7e0ff */
[-C--:B0-----:R-:W-:Y:S02]  /*d4a0*/  IADD3 R18, P5, R6, R16.reuse, RZ ;  /* 0x0000001006127210 */ /* 0x081fe40007fbe0ff */
[----:B------:R-:W-:-:S02]  /*d4b0*/  IADD3 R12, P6, R10, R16, RZ ;  /* 0x000000100a0c7210 */ /* 0x000fc40007fde0ff */
[-C--:B------:R-:W-:Y:S01]  /*d4c0*/  LEA.HI.X.SX32 R19, R7, R17.reuse, 0x1, P5 ;  /* 0x0000001107137211 */ /* 0x080fe200028f0eff */
[C---:B------:R-:W-:Y:S02]  /*d4d0*/  IMAD R7, R3.reuse, 0xc3, RZ ;  /* 0x000000c303077824 */ /* 0x040fe400078e02ff */
[C---:B------:R-:W-:Y:S01]  /*d4e0*/  IMAD R10, R3.reuse, 0x18a, RZ ;  /* 0x0000018a030a7824 */ /* 0x040fe200078e02ff */
[-C--:B------:R-:W-:Y:S01]  /*d4f0*/  LEA.HI.X.SX32 R9, R6, R17.reuse, 0x1, P3 ;  /* 0x0000001106097211 */ /* 0x080fe200018f0eff */
[----:B------:R-:W-:Y:S01]  /*d500*/  IMAD R11, R3, 0x18c, RZ ;  /* 0x0000018c030b7824 */ /* 0x000fe200078e02ff */
[----:B------:R-:W-:Y:S01]  /*d510*/  LEA.HI.X.SX32 R15, R7, R17, 0x1, P1 ;  /* 0x00000011070f7211 */ /* 0x000fe200008f0eff */
[----:B------:R-:W-:Y:S01]  /*d520*/  STL.64 [R1+0xec8], R22 ;  /* 0x000ec81601007387 */ /* 0x000fe20000100a00 */
[-C--:B------:R-:W-:Y:S01]  /*d530*/  IADD3 R24, P4, R10, R16.reuse, RZ ;  /* 0x000000100a187210 */ /* 0x080fe20007f9e0ff */
[----:B------:R-:W-:Y:S02]  /*d540*/  IMAD R10, R3, 0x62, RZ ;  /* 0x00000062030a7824 */ /* 0x000fe400078e02ff */
[----:B------:R0:W-:Y:S04]  /*d550*/  STL.64 [R1+0xec0], R20 ;  /* 0x000ec01401007387 */ /* 0x0001e80000100a00 */
[----:B------:R-:W-:Y:S04]  /*d560*/  STL.64 [R1+0x11b8], R18 ;  /* 0x0011b81201007387 */ /* 0x000fe80000100a00 */
[----:B------:R1:W-:Y:S01]  /*d570*/  STL.64 [R1+0xeb8], R8 ;  /* 0x000eb80801007387 */ /* 0x0003e20000100a00 */
[----:B0-----:R-:W-:Y:S01]  /*d580*/  IADD3 R20, P2, R11, R16, RZ ;  /* 0x000000100b147210 */ /* 0x001fe20007f5e0ff */
[----:B------:R-:W-:-:S02]  /*d590*/  IMAD R11, R3, 0xc4, RZ ;  /* 0x000000c4030b7824 */ /* 0x000fc400078e02ff */
[----:B------:R0:W-:Y:S01]  /*d5a0*/  STL.64 [R1+0xeb0], R14 ;  /* 0x000eb00e01007387 */ /* 0x0001e20000100a00 */
[-C--:B------:R-:W-:Y:S02]  /*d5b0*/  IADD3 R22, P5, R10, R16.reuse, RZ ;  /* 0x000000100a167210 */ /* 0x080fe40007fbe0ff */
[----:B-1----:R-:W-:Y:S01]  /*d5c0*/  IADD3 R8, P3, R11, R16, RZ ;  /* 0x000000100b087210 */ /* 0x002fe20007f7e0ff */
[----:B0-----:R-:W-:-:S03]  /*d5d0*/  IMAD R15, R3, 0x31, RZ ;  /* 0x00000031030f7824 */ /* 0x001fc600078e02ff */
[-C--:B------:R-:W-:Y:S01]  /*d5e0*/  LEA.HI.X.SX32 R9, R10, R17.reuse, 0x1, P3 ;  /* 0x000000110a097211 */ /* 0x080fe200018f0eff */
[----:B------:R-:W-:Y:S01]  /*d5f0*/  IMAD R14, R3, 0x190, RZ ;  /* 0x00000190030e7824 */ /* 0x000fe200078e02ff */
[-C--:B------:R-:W-:Y:S01]  /*d600*/  LEA.HI.X.SX32 R23, R15, R17.reuse, 0x1, P5 ;  /* 0x000000110f177211 */ /* 0x080fe200028f0eff */
[----:B------:R-:W-:Y:S01]  /*d610*/  IMAD R19, R3, 0xc6, RZ ;  /* 0x000000c603137824 */ /* 0x000fe200078e02ff */
[-C--:B------:R-:W-:Y:S01]  /*d620*/  LEA.HI.X.SX32 R13, R11, R17.reuse, 0x1, P6 ;  /* 0x000000110b0d7211 */ /* 0x080fe200030f0eff */
[----:B------:R-:W-:Y:S02]  /*d630*/  IMAD R11, R3, 0xc5, RZ ;  /* 0x000000c5030b7824 */ /* 0x000fe400078e02ff */
[----:B------:R0:W-:Y:S04]  /*d640*/  STL.64 [R1+0x1338], R22 ;  /* 0x0013381601007387 */ /* 0x0001e80000100a00 */
[----:B------:R1:W-:Y:S01]  /*d650*/  STL.64 [R1+0x11b0], R8 ;  /* 0x0011b00801007387 */ /* 0x0003e20000100a00 */
[----:B------:R-:W-:-:S02]  /*d660*/  LEA.HI.X.SX32 R25, R11, R17, 0x1, P4 ;  /* 0x000000110b197211 */ /* 0x000fc400020f0eff */
[-C--:B0-----:R-:W-:Y:S01]  /*d670*/  IADD3 R22, P5, R14, R16.reuse, RZ ;  /* 0x000000100e167210 */ /* 0x081fe20007fbe0ff */
[----:B------:R-:W-:Y:S01]  /*d680*/  IMAD R14, R3, 0x63, RZ ;  /* 0x00000063030e7824 */ /* 0x000fe200078e02ff */
[----:B-1----:R-:W-:Y:S01]  /*d690*/  IADD3 R8, P3, R19, R16, RZ ;  /* 0x0000001013087210 */ /* 0x002fe20007f7e0ff */
[----:B------:R-:W-:-:S03]  /*d6a0*/  IMAD R6, R3, 0x18e, RZ ;  /* 0x0000018e03067824 */ /* 0x000fc600078e02ff */
[----:B------:R-:W-:Y:S01]  /*d6b0*/  LEA.HI.X.SX32 R9, R14, R17, 0x1, P3 ;  /* 0x000000110e097211 */ /* 0x000fe200018f0eff */
[----:B------:R-:W-:Y:S01]  /*d6c0*/  STL.64 [R1+0xea8], R12 ;  /* 0x000ea80c01007387 */ /* 0x000fe20000100a00 */
[----:B------:R-:W-:-:S03]  /*d6d0*/  IADD3 R6, P1, R6, R16, RZ ;  /* 0x0000001006067210 */ /* 0x000fc60007f3e0ff */
[----:B------:R0:W-:Y:S04]  /*d6e0*/  STL.64 [R1+0xea0], R24 ;  /* 0x000ea01801007387 */ /* 0x0001e80000100a00 */
[----:B------:R1:W-:Y:S01]  /*d6f0*/  STL.64 [R1+0x11a8], R8 ;  /* 0x0011a80801007387 */ /* 0x0003e20000100a00 */
[----:B------:R-:W-:Y:S01]  /*d700*/  LEA.HI.X.SX32 R21, R19, R17, 0x1, P2 ;  /* 0x0000001113157211 */ /* 0x000fe200010f0eff */
[C---:B------:R-:W-:Y:S02]  /*d710*/  IMAD R18, R3.reuse, 0x64, RZ ;  /* 0x0000006403127824 */ /* 0x040fe400078e02ff */
[C---:B------:R-:W-:Y:S02]  /*d720*/  IMAD R19, R3.reuse, 0x19, RZ ;  /* 0x0000001903137824 */ /* 0x040fe400078e02ff */
[----:B0-----:R-:W-:-:S02]  /*d730*/  IMAD R24, R3, 0x32, RZ ;  /* 0x0000003203187824 */ /* 0x001fc400078e02ff */
[C---:B-1----:R-:W-:Y:S02]  /*d740*/  IMAD R9, R3.reuse, 0xc7, RZ ;  /* 0x000000c703097824 */ /* 0x042fe400078e02ff */
[----:B------:R-:W-:-:S03]  /*d750*/  IMAD R8, R3, 0xc8, RZ ;  /* 0x000000c803087824 */ /* 0x000fc600078e02ff */
[----:B------:R-:W-:Y:S01]  /*d760*/  LEA.HI.X.SX32 R7, R9, R17, 0x1, P1 ;  /* 0x0000001109077211 */ /* 0x000fe200008f0eff */
[----:B------:R0:W-:Y:S01]  /*d770*/  STL.64 [R1+0xe98], R20 ;  /* 0x000e981401007387 */ /* 0x0001e20000100a00 */
[----:B------:R-:W-:-:S03]  /*d780*/  IADD3 R14, P3, R24, R16, RZ ;  /* 0x00000010180e7210 */ /* 0x000fc60007f7e0ff */
[----:B------:R1:W-:Y:S01]  /*d790*/  STL.64 [R1+0xe90], R6 ;  /* 0x000e900601007387 */ /* 0x0003e20000100a00 */
[-C--:B------:R-:W-:Y:S02]  /*d7a0*/  LEA.HI.X.SX32 R15, R19, R17.reuse, 0x1, P3 ;  /* 0x00000011130f7211 */ /* 0x080fe400018f0eff */
[-C--:B0-----:R-:W-:Y:S02]  /*d7b0*/  IADD3 R20, P2, R18, R16.reuse, RZ ;  /* 0x0000001012147210 */ /* 0x081fe40007f5e0ff */
[----:B-1----:R-:W-:Y:S02]  /*d7c0*/  IADD3 R6, P1, R8, R16, RZ ;  /* 0x0000001008067210 */ /* 0x002fe40007f3e0ff */
[-C--:B------:R-:W-:Y:S02]  /*d7d0*/  LEA.HI.X.SX32 R21, R24, R17.reuse, 0x1, P2 ;  /* 0x0000001118157211 */ /* 0x080fe400010f0eff */
[----:B------:R-:W-:Y:S01]  /*d7e0*/  LEA.HI.X.SX32 R7, R18, R17, 0x1, P1 ;  /* 0x0000001112077211 */ /* 0x000fe200008f0eff */
[C---:B------:R-:W-:Y:S01]  /*d7f0*/  IMAD R10, R3.reuse, 0x192, RZ ;  /* 0x00000192030a7824 */ /* 0x040fe200078e02ff */
[----:B------:R0:W-:Y:S01]  /*d800*/  STL.64 [R1+0x13f8], R14 ;  /* 0x0013f80e01007387 */ /* 0x0001e20000100a00 */
[----:B------:R-:W-:-:S03]  /*d810*/  IMAD R9, R3, 0x196, RZ ;  /* 0x0000019603097824 */ /* 0x000fc600078e02ff */
[----:B------:R-:W-:Y:S01]  /*d820*/  STL.64 [R1+0x1330], R20 ;  /* 0x0013301401007387 */ /* 0x000fe20000100a00 */
[----:B------:R-:W-:-:S03]  /*d830*/  IADD3 R12, P6, R10, R16, RZ ;  /* 0x000000100a0c7210 */ /* 0x000fc60007fde0ff */
[----:B------:R1:W-:Y:S01]  /*d840*/  STL.64 [R1+0x11a0], R6 ;  /* 0x0011a00601007387 */ /* 0x0003e20000100a00 */
[-C--:B------:R-:W-:Y:S01]  /*d850*/  LEA.HI.X.SX32 R23, R8, R17.reuse, 0x1, P5 ;  /* 0x0000001108177211 */ /* 0x080fe200028f0eff */
[----:B------:R-:W-:Y:S01]  /*d860*/  IMAD R10, R3, 0x194, RZ ;  /* 0x00000194030a7824 */ /* 0x000fe200078e02ff */
[-C--:B0-----:R-:W-:Y:S01]  /*d870*/  IADD3 R14, P3, R9, R16.reuse, RZ ;  /* 0x00000010090e7210 */ /* 0x081fe20007f7e0ff */
[C---:B------:R-:W-:Y:S02]  /*d880*/  IMAD R9, R3.reuse, 0xca, RZ ;  /* 0x000000ca03097824 */ /* 0x040fe400078e02ff */
[----:B-1----:R-:W-:Y:S01]  /*d890*/  IMAD R7, R3, 0xc9, RZ ;  /* 0x000000c903077824 */ /* 0x002fe200078e02ff */
[----:B------:R-:W-:Y:S04]  /*d8a0*/  STL.64 [R1+0xe88], R22 ;  /* 0x000e881601007387 */ /* 0x000fe80000100a00 */
[----:B------:R-:W-:Y:S01]  /*d8b0*/  LEA.HI.X.SX32 R13, R7, R17, 0x1, P6 ;  /* 0x00000011070d7211 */ /* 0x000fe200030f0eff */
[----:B------:R-:W-:Y:S01]  /*d8c0*/  IMAD R19, R3, 0x198, RZ ;  /* 0x0000019803137824 */ /* 0x000fe200078e02ff */
[----:B------:R-:W-:-:S03]  /*d8d0*/  IADD3 R18, P1, R9, R16, RZ ;  /* 0x0000001009127210 */ /* 0x000fc60007f3e0ff */
[----:B------:R0:W-:Y:S01]  /*d8e0*/  STL.64 [R1+0xe80], R12 ;  /* 0x000e800c01007387 */ /* 0x0001e20000100a00 */
[-C--:B------:R-:W-:Y:S02]  /*d8f0*/  IADD3 R10, P4, R10, R16.reuse, RZ ;  /* 0x000000100a0a7210 */ /* 0x080fe40007f9e0ff */
[----:B------:R-:W-:Y:S01]  /*d900*/  IADD3 R20, P2, R19, R16, RZ ;  /* 0x0000001013147210 */ /* 0x000fe20007f5e0ff */
[----:B------:R-:W-:Y:S01]  /*d910*/  IMAD R8, R3, 0xcc, RZ ;  /* 0x000000cc03087824 */ /* 0x000fe200078e02ff */
[----:B------:R-:W-:Y:S01]  /*d920*/  LEA.HI.X.SX32 R11, R9, R17, 0x1, P4 ;  /* 0x00000011090b7211 */ /* 0x000fe200020f0eff */
[C---:B0-----:R-:W-:Y:S02]  /*d930*/  IMAD R13, R3.reuse, 0x65, RZ ;  /* 0x00000065030d7824 */ /* 0x041fe400078e02ff */
[----:B------:R-:W-:-:S03]  /*d940*/  IMAD R12, R3, 0x66, RZ ;  /* 0x00000066030c7824 */ /* 0x000fc600078e02ff */
[-C--:B------:R-:W-:Y:S01]  /*d950*/  LEA.HI.X.SX32 R19, R13, R17.reuse, 0x1, P1 ;  /* 0x000000110d137211 */ /* 0x080fe200008f0eff */
[C---:B------:R-:W-:Y:S02]  /*d960*/  IMAD R13, R3.reuse, 0xcb, RZ ;  /* 0x000000cb030d7824 */ /* 0x040fe400078e02ff */
[----:B------:R-:W-:Y:S02]  /*d970*/  IMAD R22, R3, 0x33, RZ ;  /* 0x0000003303167824 */ /* 0x000fe400078e02ff */
[----:B------:R0:W-:Y:S01]  /*d980*/  STL.64 [R1+0x1198], R18 ;  /* 0x0011981201007387 */ /* 0x0001e20000100a00 */
[-C--:B------:R-:W-:Y:S01]  /*d990*/  LEA.HI.X.SX32 R15, R13, R17.reuse, 0x1, P3 ;  /* 0x000000110d0f7211 */ /* 0x080fe200018f0eff */
[C---:B------:R-:W-:Y:S02]  /*d9a0*/  IMAD R9, R3.reuse, 0x19e, RZ ;  /* 0x0000019e03097824 */ /* 0x040fe400078e02ff */
[----:B------:R1:W-:Y:S01]  /*d9b0*/  STL.64 [R1+0xe78], R10 ;  /* 0x000e780a01007387 */ /* 0x0003e20000100a00 */
[----:B------:R-:W-:Y:S01]  /*d9c0*/  IMAD R6, R3, 0x19a, RZ ;  /* 0x0000019a03067824 */ /* 0x000fe200078e02ff */
[----:B------:R-:W-:-:S02]  /*d9d0*/  LEA.HI.X.SX32 R21, R8, R17, 0x1, P2 ;  /* 0x0000001108157211 */ /* 0x000fc400010f0eff */
[-C--:B0-----:R-:W-:Y:S02]  /*d9e0*/  IADD3 R18, P1, R12, R16.reuse, RZ ;  /* 0x000000100c127210 */ /* 0x081fe40007f3e0ff */
[-C--:B-1----:R-:W-:Y:S02]  /*d9f0*/  IADD3 R10, P4, R8, R16.reuse, RZ ;  /* 0x00000010080a7210 */ /* 0x082fe40007f9e0ff */
[-C--:B------:R-:W-:Y:S01]  /*da00*/  LEA.HI.X.SX32 R19, R22, R17.reuse, 0x1, P1 ;  /* 0x0000001116137211 */ /* 0x080fe200008f0eff */
[----:B------:R0:W-:Y:S01]  /*da10*/  STL.64 [R1+0xe70], R14 ;  /* 0x000e700e01007387 */ /* 0x0001e20000100a00 */
[----:B------:R-:W-:Y:S02]  /*da20*/  LEA.HI.X.SX32 R11, R12, R17, 0x1, P4 ;  /* 0x000000110c0b7211 */ /* 0x000fe400020f0eff */
[----:B------:R-:W-:Y:S01]  /*da30*/  IADD3 R24, P5, R6, R16, RZ ;  /* 0x0000001006187210 */ /* 0x000fe20007fbe0ff */
[C---:B------:R-:W-:Y:S01]  /*da40*/  IMAD R6, R3.reuse, 0x19c, RZ ;  /* 0x0000019c03067824 */ /* 0x040fe200078e02ff */
[----:B------:R-:W-:Y:S01]  /*da50*/  STL.64 [R1+0x1328], R18 ;  /* 0x0013281201007387 */ /* 0x000fe20000100a00 */
[----:B------:R-:W-:-:S03]  /*da60*/  IMAD R8, R3, 0xcd, RZ ;  /* 0x000000cd03087824 */ /* 0x000fc600078e02ff */
[----:B------:R1:W-:Y:S01]  /*da70*/  STL.64 [R1+0x1190], R10 ;  /* 0x0011900a01007387 */ /* 0x0003e20000100a00 */
[-C--:B0-----:R-:W-:Y:S01]  /*da80*/  IADD3 R14, P3, R9, R16.reuse, RZ ;  /* 0x00000010090e7210 */ /* 0x081fe20007f7e0ff */
[----:B------:R-:W-:Y:S02]  /*da90*/  IMAD R9, R3, 0xce, RZ ;  /* 0x000000ce03097824 */ /* 0x000fe400078e02ff */
[----:B------:R0:W-:Y:S01]  /*daa0*/  STL.64 [R1+0xe68], R20 ;  /* 0x000e681401007387 */ /* 0x0001e20000100a00 */
[-C--:B------:R-:W-:Y:S02]  /*dab0*/  IADD3 R6, P6, R6, R16.reuse, RZ ;  /* 0x0000001006067210 */ /* 0x080fe40007fde0ff */
[-C--:B------:R-:W-:Y:S02]  /*dac0*/  LEA.HI.X.SX32 R25, R8, R17.reuse, 0x1, P5 ;  /* 0x0000001108197211 */ /* 0x080fe400028f0eff */
[----:B-1----:R-:W-:Y:S01]  /*dad0*/  IADD3 R10, P4, R9, R16, RZ ;  /* 0x00000010090a7210 */ /* 0x002fe20007f9e0ff */
[----:B0-----:R-:W-:Y:S01]  /*dae0*/  IMAD R20, R3, 0x67, RZ ;  /* 0x0000006703147824 */ /* 0x001fe200078e02ff */
[----:B------:R-:W-:Y:S01]  /*daf0*/  LEA.HI.X.SX32 R7, R9, R17, 0x1, P6 ;  /* 0x0000001109077211 */ /* 0x000fe200030f0eff */
[----:B------:R-:W-:-:S03]  /*db00*/  IMAD R8, R3, 0x1a, RZ ;  /* 0x0000001a03087824 */ /* 0x000fc600078e02ff */
[----:B------:R-:W-:Y:S01]  /*db10*/  LEA.HI.X.SX32 R11, R20, R17, 0x1, P4 ;  /* 0x00000011140b7211 */ /* 0x000fe200020f0eff */
[----:B------:R0:W-:Y:S01]  /*db20*/  STL.64 [R1+0xe60], R24 ;  /* 0x000e601801007387 */ /* 0x0001e20000100a00 */
[----:B------:R-:W-:-:S03]  /*db30*/  IADD3 R20, P4, R8, R16, RZ ;  /* 0x0000001008147210 */ /* 0x000fc60007f9e0ff */
[----:B------:R-:W-:Y:S04]  /*db40*/  STL.64 [R1+0x1188], R10 ;  /* 0x0011880a01007387 */ /* 0x000fe80000100a00 */
[----:B------:R1:W-:Y:S01]  /*db50*/  STL.64 [R1+0xe58], R6 ;  /* 0x000e580601007387 */ /* 0x0003e20000100a00 */
[C---:B0-----:R-:W-:Y:S02]  /*db60*/  IMAD R25, R3.reuse, 0xcf, RZ ;  /* 0x000000cf03197824 */ /* 0x041fe400078e02ff */
[C---:B------:R-:W-:Y:S02]  /*db70*/  IMAD R24, R3.reuse, 0x34, RZ ;  /* 0x0000003403187824 */ /* 0x040fe400078e02ff */
[----:B-1----:R-:W-:Y:S01]  /*db80*/  IMAD R6, R3, 0xd, RZ ;  /* 0x0000000d03067824 */ /* 0x002fe200078e02ff */
[----:B------:R-:W-:Y:S01]  /*db90*/  LEA.HI.X.SX32 R15, R25, R17, 0x1, P3 ;  /* 0x00000011190f7211 */ /* 0x000fe200018f0eff */
[----:B------:R-:W-:Y:S01]  /*dba0*/  IMAD R9, R3, 0xd0, RZ ;  /* 0x000000d003097824 */ /* 0x000fe200078e02ff */
[----:B------:R-:W-:-:S02]  /*dbb0*/  IADD3 R10, P6, R24, R16, RZ ;  /* 0x00000010180a7210 */ /* 0x000fc40007fde0ff */
[-C--:B------:R-:W-:Y:S01]  /*dbc0*/  LEA.HI.X.SX32 R21, R6, R17.reuse, 0x1, P4 ;  /* 0x0000001106157211 */ /* 0x080fe200020f0eff */
[C---:B------:R-:W-:Y:S01]  /*dbd0*/  IMAD R7, R3.reuse, 0x68, RZ ;  /* 0x0000006803077824 */ /* 0x040fe200078e02ff */
[----:B------:R0:W-:Y:S01]  /*dbe0*/  STL.64 [R1+0xe50], R14 ;  /* 0x000e500e01007387 */ /* 0x0001e20000100a00 */
[----:B------:R-:W-:Y:S01]  /*dbf0*/  LEA.HI.X.SX32 R11, R8, R17, 0x1, P6 ;  /* 0x00000011080b7211 */ /* 0x000fe200030f0eff */
[C---:B------:R-:W-:Y:S02]  /*dc00*/  IMAD R12, R3.reuse, 0x1a2, RZ ;  /* 0x000001a2030c7824 */ /* 0x040fe400078e02ff */
[----:B------:R1:W-:Y:S01]  /*dc10*/  STL.64 [R1+0x1458], R20 ;  /* 0x0014581401007387 */ /* 0x0003e20000100a00 */
[C---:B------:R-:W-:Y:S02]  /*dc20*/  IMAD R6, R3.reuse, 0x1a6, RZ ;  /* 0x000001a603067824 */ /* 0x040fe400078e02ff */
[----:B------:R-:W-:Y:S01]  /*dc30*/  IMAD R13, R3, 0x1a0, RZ ;  /* 0x000001a0030d7824 */ /* 0x000fe200078e02ff */
[----:B------:R3:W-:Y:S01]  /*dc40*/  STL.64 [R1+0x13f0], R10 ;  /* 0x0013f00a01007387 */ /* 0x0007e20000100a00 */
[----:B0-----:R-:W-:-:S02]  /*dc50*/  IADD3 R14, P3, R7, R16, RZ ;  /* 0x00000010070e7210 */ /* 0x001fc40007f7e0ff */
[-C--:B-1----:R-:W-:Y:S01]  /*dc60*/  IADD3 R20, P4, R9, R16.reuse, RZ ;  /* 0x0000001009147210 */ /* 0x082fe20007f9e0ff */
[----:B------:R-:W-:Y:S01]  /*dc70*/  IMAD R8, R3, 0x1a8, RZ ;  /* 0x000001a803087824 */ /* 0x000fe200078e02ff */
[-C--:B------:R-:W-:Y:S02]  /*dc80*/  LEA.HI.X.SX32 R15, R24, R17.reuse, 0x1, P3 ;  /* 0x00000011180f7211 */ /* 0x080fe400018f0eff */
[-C--:B------:R-:W-:Y:S01]  /*dc90*/  LEA.HI.X.SX32 R21, R7, R17.reuse, 0x1, P4 ;  /* 0x0000001107157211 */ /* 0x080fe200020f0eff */
[C---:B------:R-:W-:Y:S01]  /*dca0*/  IMAD R7, R3.reuse, 0xd1, RZ ;  /* 0x000000d103077824 */ /* 0x040fe200078e02ff */
[-C--:B------:R-:W-:Y:S02]  /*dcb0*/  IADD3 R22, P2, R12, R16.reuse, RZ ;  /* 0x000000100c167210 */ /* 0x080fe40007f5e0ff */
[-C--:B---3--:R-:W-:Y:S01]  /*dcc0*/  IADD3 R10, P6, R6, R16.reuse, RZ ;  /* 0x00000010060a7210 */ /* 0x088fe20007fde0ff */
[----:B------:R-:W-:Y:S01]  /*dcd0*/  IMAD R6, R3, 0xd2, RZ ;  /* 0x000000d203067824 */ /* 0x000fe200078e02ff */
[-C--:B------:R-:W-:Y:S01]  /*dce0*/  IADD3 R18, P1, R13, R16.reuse, RZ ;  /* 0x000000100d127210 */ /* 0x080fe20007f3e0ff */
[----:B------:R-:W-:Y:S01]  /*dcf0*/  IMAD R12, R3, 0x1a4, RZ ;  /* 0x000001a4030c7824 */ /* 0x000fe200078e02ff */
[----:B------:R0:W-:Y:S01]  /*dd00*/  STL.64 [R1+0x1320], R14 ;  /* 0x0013200e01007387 */ /* 0x0001e20000100a00 */
[-C--:B------:R-:W-:Y:S01]  /*dd10*/  LEA.HI.X.SX32 R23, R7, R17.reuse, 0x1, P2 ;  /* 0x0000001107177211 */ /* 0x080fe200010f0eff */
[----:B------:R-:W-:Y:S01]  /*dd20*/  IMAD R7, R3, 0x69, RZ ;  /* 0x0000006903077824 */ /* 0x000fe200078e02ff */
[----:B------:R-:W-:Y:S01]  /*dd30*/  LEA.HI.X.SX32 R19, R9, R17, 0x1, P1 ;  /* 0x0000001109137211 */ /* 0x000fe200008f0eff */
[----:B------:R1:W-:Y:S01]  /*dd40*/  STL.64 [R1+0x1180], R20 ;  /* 0x0011801401007387 */ /* 0x0003e20000100a00 */
[----:B------:R-:W-:Y:S01]  /*dd50*/  IMAD R9, R3, 0x1ac, RZ ;  /* 0x000001ac03097824 */ /* 0x000fe200078e02ff */
[----:B------:R-:W-:-:S02]  /*dd60*/  IADD3 R12, P5, R12, R16, RZ ;  /* 0x000000100c0c7210 */ /* 0x000fc40007fbe0ff */
[-C--:B0-----:R-:W-:Y:S01]  /*dd70*/  IADD3 R14, P3, R8, R16.reuse, RZ ;  /* 0x00000010080e7210 */ /* 0x081fe20007f7e0ff */
[----:B------:R-:W-:Y:S01]  /*dd80*/  IMAD R8, R3, 0x1aa, RZ ;  /* 0x000001aa03087824 */ /* 0x000fe200078e02ff */
[CC--:B-1----:R-:W-:Y:S01]  /*dd90*/  IADD3 R20, P4, R6.reuse, R16.reuse, RZ ;  /* 0x0000001006147210 */ /* 0x0c2fe20007f9e0ff */
[----:B------:R0:W-:Y:S01]  /*dda0*/  STL.64 [R1+0xe48], R18 ;  /* 0x000e481201007387 */ /* 0x0001e20000100a00 */
[-C--:B------:R-:W-:Y:S02]  /*ddb0*/  IADD3 R24, P2, R9, R16.reuse, RZ ;  /* 0x0000001009187210 */ /* 0x080fe40007f5e0ff */
[-C--:B------:R-:W-:Y:S01]  /*ddc0*/  LEA.HI.X.SX32 R21, R7, R17.reuse, 0x1, P4 ;  /* 0x0000001107157211 */ /* 0x080fe200020f0eff */
[C---:B------:R-:W-:Y:S01]  /*ddd0*/  IMAD R7, R3.reuse, 0xd3, RZ ;  /* 0x000000d303077824 */ /* 0x040fe200078e02ff */
[----:B------:R-:W-:Y:S01]  /*dde0*/  LEA.HI.X.SX32 R13, R6, R17, 0x1, P5 ;  /* 0x00000011060d7211 */ /* 0x000fe200028f0eff */
[C---:B------:R-:W-:Y:S01]  /*ddf0*/  IMAD R9, R3.reuse, 0xd4, RZ ;  /* 0x000000d403097824 */ /* 0x040fe200078e02ff */
[----:B------:R1:W-:Y:S01]  /*de00*/  STL.64 [R1+0xe40], R22 ;  /* 0x000e401601007387 */ /* 0x0003e20000100a00 */
[----:B0-----:R-:W-:Y:S01]  /*de10*/  IADD3 R18, P1, R8, R16, RZ ;  /* 0x0000001008127210 */ /* 0x001fe20007f3e0ff */
[----:B------:R-:W-:-:S02]  /*de20*/  IMAD R8, R3, 0x6a, RZ ;  /* 0x0000006a03087824 */ /* 0x000fc400078e02ff */
[----:B------:R0:W-:Y:S01]  /*de30*/  STL.64 [R1+0x1178], R20 ;  /* 0x0011781401007387 */ /* 0x0001e20000100a00 */
[----:B------:R-:W-:-:S03]  /*de40*/  LEA.HI.X.SX32 R11, R7, R17, 0x1, P6 ;  /* 0x00000011070b7211 */ /* 0x000fc600030f0eff */
[----:B------:R3:W-:Y:S01]  /*de50*/  STL.64 [R1+0xe38], R12 ;  /* 0x000e380c01007387 */ /* 0x0007e20000100a00 */
[----:B-1----:R-:W-:Y:S01]  /*de60*/  IMAD R22, R3, 0x35, RZ ;  /* 0x0000003503167824 */ /* 0x002fe200078e02ff */
[CC--:B------:R-:W-:Y:S02]  /*de70*/  LEA.HI.X.SX32 R15, R9.reuse, R17.reuse, 0x1, P3 ;  /* 0x00000011090f7211 */ /* 0x0c0fe400018f0eff */
[----:B------:R1:W-:Y:S01]  /*de80*/  STL.64 [R1+0xe30], R10 ;  /* 0x000e300a01007387 */ /* 0x0003e20000100a00 */
[-C--:B0-----:R-:W-:Y:S02]  /*de90*/  IADD3 R20, P4, R8, R16.reuse, RZ ;  /* 0x0000001008147210 */ /* 0x081fe40007f9e0ff */
[----:B---3--:R-:W-:Y:S02]  /*dea0*/  IADD3 R12, P5, R9, R16, RZ ;  /* 0x00000010090c7210 */ /* 0x008fe40007fbe0ff */
[-C--:B------:R-:W-:Y:S01]  /*deb0*/  LEA.HI.X.SX32 R21, R22, R17.reuse, 0x1, P4 ;  /* 0x0000001116157211 */ /* 0x080fe200020f0eff */
[C---:B-1----:R-:W-:Y:S01]  /*dec0*/  IMAD R11, R3.reuse, 0x1b0, RZ ;  /* 0x000001b0030b7824 */ /* 0x042fe200078e02ff */
[----:B------:R-:W-:Y:S01]  /*ded0*/  LEA.HI.X.SX32 R13, R8, R17, 0x1, P5 ;  /* 0x00000011080d7211 */ /* 0x000fe200028f0eff */
[----:B------:R-:W-:-:S02]  /*dee0*/  IMAD R10, R3, 0xd6, RZ ;  /* 0x000000d6030a7824 */ /* 0x000fc400078e02ff */
[----:B------:R-:W-:Y:S01]  /*def0*/  STL.64 [R1+0x1318], R20 ;  /* 0x0013181401007387 */ /* 0x000fe20000100a00 */
[-C--:B------:R-:W-:Y:S01]  /*df00*/  IADD3 R22, P4, R11, R16.reuse, RZ ;  /* 0x000000100b167210 */ /* 0x080fe20007f9e0ff */
[----:B------:R-:W-:Y:S02]  /*df10*/  IMAD R11, R3, 0xd5, RZ ;  /* 0x000000d5030b7824 */ /* 0x000fe400078e02ff */
[----:B------:R0:W-:Y:S04]  /*df20*/  STL.64 [R1+0x1170], R12 ;  /* 0x0011700c01007387 */ /* 0x0001e80000100a00 */
[----:B------:R1:W-:Y:S01]  /*df30*/  STL.64 [R1+0xe28], R14 ;  /* 0x000e280e01007387 */ /* 0x0003e20000100a00 */
[----:B------:R-:W-:Y:S01]  /*df40*/  LEA.HI.X.SX32 R19, R11, R17, 0x1, P1 ;  /* 0x000000110b137211 */ /* 0x000fe200008f0eff */
[C---:B------:R-:W-:Y:S01]  /*df50*/  IMAD R6, R3.reuse, 0x1ae, RZ ;  /* 0x000001ae03067824 */ /* 0x040fe200078e02ff */
[----:B0-----:R-:W-:Y:S01]  /*df60*/  IADD3 R12, P5, R10, R16, RZ ;  /* 0x000000100a0c7210 */ /* 0x001fe20007fbe0ff */
[----:B-1----:R-:W-:-:S02]  /*df70*/  IMAD R14, R3, 0x6b, RZ ;  /* 0x0000006b030e7824 */ /* 0x002fc400078e02ff */
[----:B------:R-:W-:Y:S03]  /*df80*/  STL.64 [R1+0xe20], R18 ;  /* 0x000e201201007387 */ /* 0x000fe60000100a00 */
[----:B------:R-:W-:Y:S02]  /*df90*/  LEA.HI.X.SX32 R13, R14, R17, 0x1, P5 ;  /* 0x000000110e0d7211 */ /* 0x000fe400028f0eff */
[----:B------:R-:W-:-:S03]  /*dfa0*/  IADD3 R6, P6, R6, R16, RZ ;  /* 0x0000001006067210 */ /* 0x000fc60007fde0ff */
[----:B------:R0:W-:Y:S01]  /*dfb0*/  STL.64 [R1+0x1168], R12 ;  /* 0x0011680c01007387 */ /* 0x0001e20000100a00 */
[----:B------:R-:W-:Y:S01]  /*dfc0*/  LEA.HI.X.SX32 R25, R10, R17, 0x1, P2 ;  /* 0x000000110a197211 */ /* 0x000fe200010f0eff */
[C---:B------:R-:W-:Y:S02]  /*dfd0*/  IMAD R11, R3.reuse, 0x36, RZ ;  /* 0x00000036030b7824 */ /* 0x040fe400078e02ff */
[C---:B------:R-:W-:Y:S02]  /*dfe0*/  IMAD R15, R3.reuse, 0x1b4, RZ ;  /* 0x000001b4030f7824 */ /* 0x040fe400078e02ff */
[C---:B0-----:R-:W-:Y:S02]  /*dff0*/  IMAD R12, R3.reuse, 0xd7, RZ ;  /* 0x000000d7030c7824 */ /* 0x041fe400078e02ff */
[----:B------:R-:W-:-:S03]  /*e000*/  IMAD R13, R3, 0xd8, RZ ;  /* 0x000000d8030d7824 */ /* 0x000fc600078e02ff */
[-C--:B------:R-:W-:Y:S01]  /*e010*/  LEA.HI.X.SX32 R7, R12, R17.reuse, 0x1, P6 ;  /* 0x000000110c077211 */ /* 0x080fe200030f0eff */
[----:B------:R-:W-:Y:S01]  /*e020*/  STL.64 [R1+0xe18], R24 ;  /* 0x000e181801007387 */ /* 0x000fe20000100a00 */
[----:B------:R-:W-:Y:S01]  /*e030*/  IMAD R10, R3, 0x1b, RZ ;  /* 0x0000001b030a7824 */ /* 0x000fe200078e02ff */
[-C--:B------:R-:W-:Y:S01]  /*e040*/  IADD3 R14, P5, R11, R16.reuse, RZ ;  /* 0x000000100b0e7210 */ /* 0x080fe20007fbe0ff */
[----:B------:R-:W-:Y:S01]  /*e050*/  IMAD R20, R3, 0x6c, RZ ;  /* 0x0000006c03147824 */ /* 0x000fe200078e02ff */
[----:B------:R0:W-:Y:S01]  /*e060*/  STL.64 [R1+0xe10], R6 ;  /* 0x000e100601007387 */ /* 0x0001e20000100a00 */
[-C--:B------:R-:W-:Y:S01]  /*e070*/  IADD3 R18, P1, R15, R16.reuse, RZ ;  /* 0x000000100f127210 */ /* 0x080fe20007f3e0ff */
[C---:B------:R-:W-:Y:S01]  /*e080*/  IMAD R12, R3.reuse, 0x1b6, RZ ;  /* 0x000001b6030c7824 */ /* 0x040fe200078e02ff */
[----:B------:R-:W-:Y:S01]  /*e090*/  LEA.HI.X.SX32 R15, R10, R17, 0x1, P5 ;  /* 0x000000110a0f7211 */ /* 0x000fe200028f0eff */
[----:B------:R-:W-:Y:S01]  /*e0a0*/  IMAD R8, R3, 0x1b2, RZ ;  /* 0x000001b203087824 */ /* 0x000fe200078e02ff */
[----:B0-----:R-:W-:-:S04]  /*e0b0*/  IADD3 R6, P6, R13, R16, RZ ;  /* 0x000000100d067210 */ /* 0x001fc80007fde0ff */
[C---:B------:R-:W-:Y:S01]  /*e0c0*/  LEA.HI.X.SX32 R7, R20.reuse, R17, 0x1, P6 ;  /* 0x0000001114077211 */ /* 0x040fe200030f0eff */
[----:B------:R0:W-:Y:S01]  /*e0d0*/  STL.64 [R1+0x13e8], R14 ;  /* 0x0013e80e01007387 */ /* 0x0001e20000100a00 */
[----:B------:R-:W-:-:S03]  /*e0e0*/  IADD3 R24, P2, R20, R16, RZ ;  /* 0x0000001014187210 */ /* 0x000fc60007f5e0ff */
[----:B------:R1:W-:Y:S01]  /*e0f0*/  STL.64 [R1+0x1160], R6 ;  /* 0x0011600601007387 */ /* 0x0003e20000100a00 */
[-C--:B------:R-:W-:Y:S02]  /*e100*/  IADD3 R8, P3, R8, R16.reuse, RZ ;  /* 0x0000001008087210 */ /* 0x080fe40007f7e0ff */
[-C--:B------:R-:W-:Y:S02]  /*e110*/  LEA.HI.X.SX32 R25, R11, R17.reuse, 0x1, P2 ;  /* 0x000000110b197211 */ /* 0x080fe400010f0eff */
[-C--:B0-----:R-:W-:Y:S01]  /*e120*/  IADD3 R14, P5, R12, R16.reuse, RZ ;  /* 0x000000100c0e7210 */ /* 0x081fe20007fbe0ff */
[C---:B------:R-:W-:Y:S02]  /*e130*/  IMAD R12, R3.reuse, 0xda, RZ ;  /* 0x000000da030c7824 */ /* 0x040fe400078e02ff */
[----:B-1----:R-:W-:Y:S01]  /*e140*/  IMAD R7, R3, 0xd9, RZ ;  /* 0x000000d903077824 */ /* 0x002fe200078e02ff */
[----:B------:R-:W-:Y:S01]  /*e150*/  LEA.HI.X.SX32 R23, R13, R17, 0x1, P4 ;  /* 0x000000110d177211 */ /* 0x000fe200020f0eff */
[----:B------:R-:W-:Y:S01]  /*e160*/  IMAD R13, R3, 0x6d, RZ ;  /* 0x0000006d030d7824 */ /* 0x000fe200078e02ff */
[----:B------:R-:W-:-:S02]  /*e170*/  IADD3 R20, P6, R12, R16, RZ ;  /* 0x000000100c147210 */ /* 0x000fc40007fde0ff */
[-C--:B------:R-:W-:Y:S01]  /*e180*/  LEA.HI.X.SX32 R9, R7, R17.reuse, 0x1, P3 ;  /* 0x0000001107097211 */ /* 0x080fe200018f0eff */
[----:B------:R-:W-:Y:S01]  /*e190*/  STL.64 [R1+0x1310], R24 ;  /* 0x0013101801007387 */ /* 0x000fe20000100a00 */
[-C--:B------:R-:W-:Y:S02]  /*e1a0*/  LEA.HI.X.SX32 R21, R13, R17.reuse, 0x1, P6 ;  /* 0x000000110d157211 */ /* 0x080fe400030f0eff */
[----:B------:R-:W-:Y:S01]  /*e1b0*/  LEA.HI.X.SX32 R19, R12, R17, 0x1, P1 ;  /* 0x000000110c137211 */ /* 0x000fe200008f0eff */
[----:B------:R-:W-:Y:S01]  /*e1c0*/  STL.64 [R1+0xe08], R22 ;  /* 0x000e081601007387 */ /* 0x000fe20000100a00 */
[----:B------:R-:W-:-:S03]  /*e1d0*/  IMAD R13, R3, 0xdb, RZ ;  /* 0x000000db030d7824 */ /* 0x000fc600078e02ff */
[----:B------:R0:W-:Y:S01]  /*e1e0*/  STL.64 [R1+0xe00], R8 ;  /* 0x000e000801007387 */ /* 0x0001e20000100a00 */
[----:B------:R-:W-:-:S03]  /*e1f0*/  IMAD R10, R3, 0x1b8, RZ ;  /* 0x000001b8030a7824 */ /* 0x000fc600078e02ff */
[----:B------:R1:W-:Y:S01]  /*e200*/  STL.64 [R1+0x1158], R20 ;  /* 0x0011581401007387 */ /* 0x0003e20000100a00 */
[----:B------:R-:W-:-:S03]  /*e210*/  LEA.HI.X.SX32 R15, R13, R17, 0x1, P5 ;  /* 0x000000110d0f7211 */ /* 0x000fc600028f0eff */
[----:B------:R3:W-:Y:S01]  /*e220*/  STL.64 [R1+0xdf8], R18 ;  /* 0x000df81201007387 */ /* 0x0007e20000100a00 */
[C---:B0-----:R-:W-:Y:S02]  /*e230*/  IMAD R8, R3.reuse, 0xdc, RZ ;  /* 0x000000dc03087824 */ /* 0x041fe400078e02ff */
[C---:B------:R-:W-:Y:S02]  /*e240*/  IMAD R9, R3.reuse, 0x6e, RZ ;  /* 0x0000006e03097824 */ /* 0x040fe400078e02ff */
[C---:B------:R-:W-:Y:S02]  /*e250*/  IMAD R22, R3.reuse, 0x37, RZ ;  /* 0x0000003703167824 */ /* 0x040fe400078e02ff */
[----:B------:R-:W-:Y:S01]  /*e260*/  IMAD R6, R3, 0x1ba, RZ ;  /* 0x000001ba03067824 */ /* 0x000fe200078e02ff */
[-C--:B-1----:R-:W-:Y:S02]  /*e270*/  IADD3 R20, P6, R9, R16.reuse, RZ ;  /* 0x0000001009147210 */ /* 0x082fe40007fde0ff */
[-C--:B---3--:R-:W-:Y:S01]  /*e280*/  IADD3 R18, P1, R8, R16.reuse, RZ ;  /* 0x0000001008127210 */ /* 0x088fe20007f3e0ff */
[----:B------:R0:W-:Y:S01]  /*e290*/  STL.64 [R1+0xdf0], R14 ;  /* 0x000df00e01007387 */ /* 0x0001e20000100a00 */
[----:B------:R-:W-:-:S02]  /*e2a0*/  IADD3 R10, P2, R10, R16, RZ ;  /* 0x000000100a0a7210 */ /* 0x000fc40007f5e0ff */
[-C--:B------:R-:W-:Y:S01]  /*e2b0*/  LEA.HI.X.SX32 R19, R9, R17.reuse, 0x1, P1 ;  /* 0x0000001109137211 */ /* 0x080fe200008f0eff */
[C---:B------:R-:W-:Y:S01]  /*e2c0*/  IMAD R9, R3.reuse, 0x1c2, RZ ;  /* 0x000001c203097824 */ /* 0x040fe200078e02ff */
[-C--:B------:R-:W-:Y:S02]  /*e2d0*/  LEA.HI.X.SX32 R21, R22, R17.reuse, 0x1, P6 ;  /* 0x0000001116157211 */ /* 0x080fe400030f0eff */
[-C--:B------:R-:W-:Y:S01]  /*e2e0*/  IADD3 R24, P4, R6, R16.reuse, RZ ;  /* 0x0000001006187210 */ /* 0x080fe20007f9e0ff */
[C---:B------:R-:W-:Y:S01]  /*e2f0*/  IMAD R6, R3.reuse, 0x1bc, RZ ;  /* 0x000001bc03067824 */ /* 0x040fe200078e02ff */
[-C--:B------:R-:W-:Y:S01]  /*e300*/  LEA.HI.X.SX32 R11, R8, R17.reuse, 0x1, P2 ;  /* 0x00000011080b7211 */ /* 0x080fe200010f0eff */
[C---:B0-----:R-:W-:Y:S01]  /*e310*/  IMAD R14, R3.reuse, 0xde, RZ ;  /* 0x000000de030e7824 */ /* 0x041fe200078e02ff */
[----:B------:R-:W-:Y:S01]  /*e320*/  STL.64 [R1+0x1308], R20 ;  /* 0x0013081401007387 */ /* 0x000fe20000100a00 */
[----:B------:R-:W-:Y:S01]  /*e330*/  IMAD R8, R3, 0xdd, RZ ;  /* 0x000000dd03087824 */ /* 0x000fe200078e02ff */
[-C--:B------:R-:W-:Y:S01]  /*e340*/  IADD3 R22, P2, R9, R16.reuse, RZ ;  /* 0x0000001009167210 */ /* 0x080fe20007f5e0ff */
[C---:B------:R-:W-:Y:S01]  /*e350*/  IMAD R9, R3.reuse, 0x6f, RZ ;  /* 0x0000006f03097824 */ /* 0x040fe200078e02ff */
[----:B------:R0:W-:Y:S01]  /*e360*/  STL.64 [R1+0x1150], R18 ;  /* 0x0011501201007387 */ /* 0x0001e20000100a00 */
[C---:B------:R-:W-:Y:S01]  /*e370*/  IMAD R15, R3.reuse, 0x1c0, RZ ;  /* 0x000001c0030f7824 */ /* 0x040fe200078e02ff */
[----:B------:R-:W-:Y:S01]  /*e380*/  IADD3 R6, P3, R6, R16, RZ ;  /* 0x0000001006067210 */ /* 0x000fe20007f7e0ff */
[C---:B------:R-:W-:Y:S01]  /*e390*/  IMAD R12, R3.reuse, 0x1be, RZ ;  /* 0x000001be030c7824 */ /* 0x040fe200078e02ff */
[-C--:B------:R-:W-:Y:S01]  /*e3a0*/  LEA.HI.X.SX32 R25, R8, R17.reuse, 0x1, P4 ;  /* 0x0000001108197211 */ /* 0x080fe200020f0eff */
[----:B------:R-:W-:Y:S01]  /*e3b0*/  IMAD R8, R3, 0xe, RZ ;  /* 0x0000000e03087824 */ /* 0x000fe200078e02ff */
[----:B------:R-:W-:-:S02]  /*e3c0*/  LEA.HI.X.SX32 R7, R14, R17, 0x1, P3 ;  /* 0x000000110e077211 */ /* 0x000fc400018f0eff */
[-C--:B0-----:R-:W-:Y:S02]  /*e3d0*/  IADD3 R18, P1, R14, R16.reuse, RZ ;  /* 0x000000100e127210 */ /* 0x081fe40007f3e0ff */
[-C--:B------:R-:W-:Y:S02]  /*e3e0*/  IADD3 R20, P6, R15, R16.reuse, RZ ;  /* 0x000000100f147210 */ /* 0x080fe40007fde0ff */
[-C--:B------:R-:W-:Y:S01]  /*e3f0*/  LEA.HI.X.SX32 R19, R9, R17.reuse, 0x1, P1 ;  /* 0x0000001109137211 */ /* 0x080fe200008f0eff */
[C---:B------:R-:W-:Y:S01]  /*e400*/  IMAD R15, R3.reuse, 0x1c, RZ ;  /* 0x0000001c030f7824 */ /* 0x040fe200078e02ff */
[----:B------:R-:W-:Y:S01]  /*e410*/  STL.64 [R1+0xde8], R10 ;  /* 0x000de80a01007387 */ /* 0x000fe20000100a00 */
[----:B------:R-:W-:Y:S01]  /*e420*/  IMAD R9, R3, 0xdf, RZ ;  /* 0x000000df03097824 */ /* 0x000fe200078e02ff */
[----:B------:R-:W-:Y:S02]  /*e430*/  IADD3 R12, P5, R12, R16, RZ ;  /* 0x000000100c0c7210 */ /* 0x000fe40007fbe0ff */
[----:B------:R0:W-:Y:S04]  /*e440*/  STL.64 [R1+0xde0], R24 ;  /* 0x000de01801007387 */ /* 0x0001e80000100a00 */
[----:B------:R1:W-:Y:S01]  /*e450*/  STL.64 [R1+0x1148], R18 ;  /* 0x0011481201007387 */ /* 0x0003e20000100a00 */
[----:B------:R-:W-:-:S03]  /*e460*/  LEA.HI.X.SX32 R13, R9, R17, 0x1, P5 ;  /* 0x00000011090d7211 */ /* 0x000fc600028f0eff */
[----:B------:R3:W-:Y:S01]  /*e470*/  STL.64 [R1+0xdd8], R6 ;  /* 0x000dd80601007387 */ /* 0x0007e20000100a00 */
[C---:B0-----:R-:W-:Y:S01]  /*e480*/  IMAD R25, R3.reuse, 0x7, RZ ;  /* 0x0000000703197824 */ /* 0x041fe200078e02ff */
[CC--:B-1----:R-:W-:Y:S01]  /*e490*/  IADD3 R18, P1, R8.reuse, R16.reuse, RZ ;  /* 0x0000001008127210 */ /* 0x0c2fe20007f3e0ff */
[----:B------:R-:W-:Y:S01]  /*e4a0*/  IMAD R24, R3, 0x38, RZ ;  /* 0x0000003803187824 */ /* 0x000fe200078e02ff */
[-C--:B---3--:R-:W-:Y:S01]  /*e4b0*/  IADD3 R6, P3, R15, R16.reuse, RZ ;  /* 0x000000100f067210 */ /* 0x088fe20007f7e0ff */
[----:B------:R-:W-:Y:S01]  /*e4c0*/  IMAD R14, R3, 0x70, RZ ;  /* 0x00000070030e7824 */ /* 0x000fe200078e02ff */
[-C--:B------:R-:W-:Y:S01]  /*e4d0*/  LEA.HI.X.SX32 R19, R25, R17.reuse, 0x1, P1 ;  /* 0x0000001119137211 */ /* 0x080fe200008f0eff */
[----:B------:R-:W-:Y:S01]  /*e4e0*/  IMAD R9, R3, 0xe0, RZ ;  /* 0x000000e003097824 */ /* 0x000fe200078e02ff */
[----:B------:R-:W-:Y:S01]  /*e4f0*/  LEA.HI.X.SX32 R7, R8, R17, 0x1, P3 ;  /* 0x0000001108077211 */ /* 0x000fe200018f0eff */
[----:B------:R0:W-:Y:S04]  /*e500*/  STL.64 [R1+0xdd0], R12 ;  /* 0x000dd00c01007387 */ /* 0x0001e80000100a00 */
[----:B------:R1:W-:Y:S04]  /*e510*/  STL.64 [R1+0x1488], R18 ;  /* 0x0014881201007387 */ /* 0x0003e80000100a00 */
[----:B------:R3:W-:Y:S01]  /*e520*/  STL.64 [R1+0x1450], R6 ;  /* 0x0014500601007387 */ /* 0x0007e20000100a00 */
[----:B0-----:R-:W-:-:S02]  /*e530*/  IADD3 R12, P5, R24, R16, RZ ;  /* 0x00000010180c7210 */ /* 0x001fc40007fbe0ff */
[-C--:B-1----:R-:W-:Y:S02]  /*e540*/  IADD3 R18, P1, R14, R16.reuse, RZ ;  /* 0x000000100e127210 */ /* 0x082fe40007f3e0ff */
[-C--:B------:R-:W-:Y:S02]  /*e550*/  LEA.HI.X.SX32 R13, R15, R17.reuse, 0x1, P5 ;  /* 0x000000110f0d7211 */ /* 0x080fe400028f0eff */
[----:B---3--:R-:W-:Y:S02]  /*e560*/  IADD3 R6, P3, R9, R16, RZ ;  /* 0x0000001009067210 */ /* 0x008fe40007f7e0ff */
[-C--:B------:R-:W-:Y:S01]  /*e570*/  LEA.HI.X.SX32 R19, R24, R17.reuse, 0x1, P1 ;  /* 0x0000001118137211 */ /* 0x080fe200008f0eff */
[----:B------:R-:W-:Y:S01]  /*e580*/  IMAD R8, R3, 0x1c6, RZ ;  /* 0x000001c603087824 */ /* 0x000fe200078e02ff */
[-C--:B------:R-:W-:Y:S01]  /*e590*/  LEA.HI.X.SX32 R7, R14, R17.reuse, 0x1, P3 ;  /* 0x000000110e077211 */ /* 0x080fe200018f0eff */
[----:B------:R0:W-:Y:S01]  /*e5a0*/  STL.64 [R1+0x13e0], R12 ;  /* 0x0013e00c01007387 */ /* 0x0001e20000100a00 */
[----:B------:R-:W-:-:S03]  /*e5b0*/  LEA.HI.X.SX32 R21, R9, R17, 0x1, P6 ;  /* 0x0000001109157211 */ /* 0x000fc600030f0eff */
[----:B------:R-:W-:Y:S01]  /*e5c0*/  STL.64 [R1+0x1300], R18 ;  /* 0x0013001201007387 */ /* 0x000fe20000100a00 */
[----:B------:R-:W-:-:S03]  /*e5d0*/  IMAD R10, R3, 0x1c4, RZ ;  /* 0x000001c4030a7824 */ /* 0x000fc600078e02ff */
[----:B------:R1:W-:Y:S01]  /*e5e0*/  STL.64 [R1+0x1140], R6 ;  /* 0x0011400601007387 */ /* 0x0003e20000100a00 */
[-C--:B0-----:R-:W-:Y:S01]  /*e5f0*/  IADD3 R12, P5, R8, R16.reuse, RZ ;  /* 0x00000010080c7210 */ /* 0x081fe20007fbe0ff */
[C---:B------:R-:W-:Y:S02]  /*e600*/  IMAD R8, R3.reuse, 0xe2, RZ ;  /* 0x000000e203087824 */ /* 0x040fe400078e02ff */
[----:B------:R0:W-:Y:S01]  /*e610*/  STL.64 [R1+0xdc8], R20 ;  /* 0x000dc81401007387 */ /* 0x0001e20000100a00 */
[C---:B------:R-:W-:Y:S02]  /*e620*/  IMAD R15, R3.reuse, 0x1c8, RZ ;  /* 0x000001c8030f7824 */ /* 0x040fe400078e02ff */
[C---:B-1----:R-:W-:Y:S02]  /*e630*/  IMAD R7, R3.reuse, 0x1ca, RZ ;  /* 0x000001ca03077824 */ /* 0x042fe400078e02ff */
[C---:B------:R-:W-:Y:S01]  /*e640*/  IMAD R6, R3.reuse, 0xe1, RZ ;  /* 0x000000e103067824 */ /* 0x040fe200078e02ff */
[-C--:B------:R-:W-:Y:S01]  /*e650*/  IADD3 R14, P3, R8, R16.reuse, RZ ;  /* 0x00000010080e7210 */ /* 0x080fe20007f7e0ff */
[----:B------:R-:W-:Y:S01]  /*e660*/  IMAD R9, R3, 0x71, RZ ;  /* 0x0000007103097824 */ /* 0x000fe200078e02ff */
[-C--:B0-----:R-:W-:Y:S01]  /*e670*/  IADD3 R20, P6, R7, R16.reuse, RZ ;  /* 0x0000001007147210 */ /* 0x081fe20007fde0ff */
[----:B------:R-:W-:Y:S01]  /*e680*/  IMAD R7, R3, 0x1cc, RZ ;  /* 0x000001cc03077824 */ /* 0x000fe200078e02ff */
[----:B------:R-:W-:-:S02]  /*e690*/  IADD3 R10, P4, R10, R16, RZ ;  /* 0x000000100a0a7210 */ /* 0x000fc40007f9e0ff */
[-C--:B------:R-:W-:Y:S02]  /*e6a0*/  IADD3 R18, P1, R15, R16.reuse, RZ ;  /* 0x000000100f127210 */ /* 0x080fe40007f3e0ff */
[-C--:B------:R-:W-:Y:S01]  /*e6b0*/  LEA.HI.X.SX32 R23, R6, R17.reuse, 0x1, P2 ;  /* 0x0000001106177211 */ /* 0x080fe200010f0eff */
[----:B------:R-:W-:Y:S01]  /*e6c0*/  IMAD R6, R3, 0x72, RZ ;  /* 0x0000007203067824 */ /* 0x000fe200078e02ff */
[-C--:B------:R-:W-:Y:S02]  /*e6d0*/  LEA.HI.X.SX32 R15, R9, R17.reuse, 0x1, P3 ;  /* 0x00000011090f7211 */ /* 0x080fe400018f0eff */
[----:B------:R-:W-:Y:S01]  /*e6e0*/  IADD3 R24, P2, R7, R16, RZ ;  /* 0x0000001007187210 */ /* 0x000fe20007f5e0ff */
[C---:B------:R-:W-:Y:S01]  /*e6f0*/  IMAD R7, R3.reuse, 0xe4, RZ ;  /* 0x000000e403077824 */ /* 0x040fe200078e02ff */
[-C--:B------:R-:W-:Y:S01]  /*e700*/  LEA.HI.X.SX32 R11, R8, R17.reuse, 0x1, P4 ;  /* 0x00000011080b7211 */ /* 0x080fe200020f0eff */
[----:B------:R-:W-:Y:S01]  /*e710*/  IMAD R9, R3, 0xe3, RZ ;  /* 0x000000e303097824 */ /* 0x000fe200078e02ff */
[----:B------:R0:W-:Y:S04]  /*e720*/  STL.64 [R1+0xdc0], R22 ;  /* 0x000dc01601007387 */ /* 0x0001e80000100a00 */
[----:B------:R1:W-:Y:S01]  /*e730*/  STL.64 [R1+0x1138], R14 ;  /* 0x0011380e01007387 */ /* 0x0003e20000100a00 */
[----:B------:R-:W-:-:S03]  /*e740*/  LEA.HI.X.SX32 R13, R9, R17, 0x1, P5 ;  /* 0x00000011090d7211 */ /* 0x000fc600028f0eff */
[----:B------:R3:W-:Y:S01]  /*e750*/  STL.64 [R1+0xdb8], R10 ;  /* 0x000db80a01007387 */ /* 0x0007e20000100a00 */
[----:B0-----:R-:W-:Y:S01]  /*e760*/  IMAD R22, R3, 0x39, RZ ;  /* 0x0000003903167824 */ /* 0x001fe200078e02ff */
[-C--:B-1----:R-:W-:Y:S02]  /*e770*/  IADD3 R14, P3, R6, R16.reuse, RZ ;  /* 0x00000010060e7210 */ /* 0x082fe40007f7e0ff */
[C---:B---3--:R-:W-:Y:S02]  /*e780*/  IADD3 R10, P4, R7.reuse, R16, RZ ;  /* 0x00000010070a7210 */ /* 0x048fe40007f9e0ff */
[-C--:B------:R-:W-:Y:S02]  /*e790*/  LEA.HI.X.SX32 R15, R22, R17.reuse, 0x1, P3 ;  /* 0x00000011160f7211 */ /* 0x080fe400018f0eff */
[-C--:B------:R-:W-:Y:S01]  /*e7a0*/  LEA.HI.X.SX32 R11, R6, R17.reuse, 0x1, P4 ;  /* 0x00000011060b7211 */ /* 0x080fe200020f0eff */
[----:B------:R0:W-:Y:S01]  /*e7b0*/  STL.64 [R1+0xdb0], R12 ;  /* 0x000db00c01007387 */ /* 0x0001e20000100a00 */
[----:B------:R-:W-:Y:S01]  /*e7c0*/  LEA.HI.X.SX32 R19, R7, R17, 0x1, P1 ;  /* 0x0000001107137211 */ /* 0x000fe200008f0eff */
[----:B------:R-:W-:-:S02]  /*e7d0*/  IMAD R7, R3, 0xe5, RZ ;  /* 0x000000e503077824 */ /* 0x000fc400078e02ff */
[----:B------:R-:W-:Y:S04]  /*e7e0*/  STL.64 [R1+0x12f8], R14 ;  /* 0x0012f80e01007387 */ /* 0x000fe80000100a00 */
[----:B------:R1:W-:Y:S01]  /*e7f0*/  STL.64 [R1+0x1130], R10 ;  /* 0x0011300a01007387 */ /* 0x0003e20000100a00 */
[----:B0-----:R-:W-:-:S03]  /*e800*/  IMAD R12, R3, 0xe6, RZ ;  /* 0x000000e6030c7824 */ /* 0x001fc600078e02ff */
[----:B------:R0:W-:Y:S01]  /*e810*/  STL.64 [R1+0xda8], R18 ;  /* 0x000da81201007387 */ /* 0x0001e20000100a00 */
[----:B------:R-:W-:Y:S02]  /*e820*/  LEA.HI.X.SX32 R21, R7, R17, 0x1, P6 ;  /* 0x0000001107157211 */ /* 0x000fe400030f0eff */
[----:B-1----:R-:W-:Y:S01]  /*e830*/  IADD3 R10, P4, R12, R16, RZ ;  /* 0x000000100c0a7210 */ /* 0x002fe20007f9e0ff */
[C---:B0-----:R-:W-:Y:S02]  /*e840*/  IMAD R18, R3.reuse, 0x73, RZ ;  /* 0x0000007303127824 */ /* 0x041fe400078e02ff */
[----:B------:R-:W-:-:S03]  /*e850*/  IMAD R8, R3, 0x1ce, RZ ;  /* 0x000001ce03087824 */ /* 0x000fc600078e02ff */
[-C--:B------:R-:W-:Y:S01]  /*e860*/  LEA.HI.X.SX32 R11, R18, R17.reuse, 0x1, P4 ;  /* 0x00000011120b7211 */ /* 0x080fe200020f0eff */
[----:B------:R-:W-:Y:S01]  /*e870*/  STL.64 [R1+0xda0], R20 ;  /* 0x000da01401007387 */ /* 0x000fe20000100a00 */
[----:B------:R-:W-:Y:S01]  /*e880*/  IMAD R13, R3, 0x1d0, RZ ;  /* 0x000001d0030d7824 */ /* 0x000fe200078e02ff */
[-C--:B------:R-:W-:Y:S02]  /*e890*/  IADD3 R8, P5, R8, R16.reuse, RZ ;  /* 0x0000001008087210 */ /* 0x080fe40007fbe0ff */
[----:B------:R0:W-:Y:S01]  /*e8a0*/  STL.64 [R1+0x1128], R10 ;  /* 0x0011280a01007387 */ /* 0x0001e20000100a00 */
[----:B------:R-:W-:Y:S02]  /*e8b0*/  LEA.HI.X.SX32 R25, R12, R17, 0x1, P2 ;  /* 0x000000110c197211 */ /* 0x000fe400010f0eff */
[----:B------:R-:W-:Y:S01]  /*e8c0*/  IADD3 R14, P3, R13, R16, RZ ;  /* 0x000000100d0e7210 */ /* 0x000fe20007f7e0ff */
[C---:B------:R-:W-:Y:S02]  /*e8d0*/  IMAD R13, R3.reuse, 0x3a, RZ ;  /* 0x0000003a030d7824 */ /* 0x040fe400078e02ff */
[----:B0-----:R-:W-:-:S02]  /*e8e0*/  IMAD R10, R3, 0xe7, RZ ;  /* 0x000000e7030a7824 */ /* 0x001fc400078e02ff */
[----:B------:R-:W-:-:S03]  /*e8f0*/  IMAD R11, R3, 0xe8, RZ ;  /* 0x000000e8030b7824 */ /* 0x000fc600078e02ff */
[-C--:B------:R-:W-:Y:S01]  /*e900*/  LEA.HI.X.SX32 R9, R10, R17.reuse, 0x1, P5 ;  /* 0x000000110a097211 */ /* 0x080fe200028f0eff */
[----:B------:R-:W-:Y:S01]  /*e910*/  STL.64 [R1+0xd98], R24 ;  /* 0x000d981801007387 */ /* 0x000fe20000100a00 */
[----:B------:R-:W-:Y:S01]  /*e920*/  IMAD R12, R3, 0x1d, RZ ;  /* 0x0000001d030c7824 */ /* 0x000fe200078e02ff */
[-C--:B------:R-:W-:Y:S01]  /*e930*/  IADD3 R18, P4, R13, R16.reuse, RZ ;  /* 0x000000100d127210 */ /* 0x080fe20007f9e0ff */
[C---:B------:R-:W-:Y:S01]  /*e940*/  IMAD R20, R3.reuse, 0x74, RZ ;  /* 0x0000007403147824 */ /* 0x040fe200078e02ff */
[----:B------:R0:W-:Y:S02]  /*e950*/  STL.64 [R1+0xd90], R8 ;  /* 0x000d900801007387 */ /* 0x0001e40000100a00 */
[----:B------:R-:W-:Y:S01]  /*e960*/  LEA.HI.X.SX32 R19, R12, R17, 0x1, P4 ;  /* 0x000000110c137211 */ /* 0x000fe200020f0eff */
[----:B------:R-:W-:Y:S01]  /*e970*/  IMAD R6, R3, 0x1d2, RZ ;  /* 0x000001d203067824 */ /* 0x000fe200078e02ff */
[----:B0-----:R-:W-:-:S04]  /*e980*/  IADD3 R8, P5, R11, R16, RZ ;  /* 0x000000100b087210 */ /* 0x001fc80007fbe0ff */
[CC--:B------:R-:W-:Y:S01]  /*e990*/  LEA.HI.X.SX32 R9, R20.reuse, R17.reuse, 0x1, P5 ;  /* 0x0000001114097211 */ /* 0x0c0fe200028f0eff */
[----:B------:R-:W-:Y:S01]  /*e9a0*/  STL.64 [R1+0x13d8], R18 ;  /* 0x0013d81201007387 */ /* 0x000fe20000100a00 */
[-C--:B------:R-:W-:Y:S01]  /*e9b0*/  IADD3 R24, P2, R20, R16.reuse, RZ ;  /* 0x0000001014187210 */ /* 0x080fe20007f5e0ff */
[----:B------:R-:W-:Y:S02]  /*e9c0*/  IMAD R10, R3, 0x1d6, RZ ;  /* 0x000001d6030a7824 */ /* 0x000fe400078e02ff */
[----:B------:R0:W-:Y:S01]  /*e9d0*/  STL.64 [R1+0x1120], R8 ;  /* 0x0011200801007387 */ /* 0x0001e20000100a00 */
[-C--:B------:R-:W-:Y:S02]  /*e9e0*/  IADD3 R22, P1, R6, R16.reuse, RZ ;  /* 0x0000001006167210 */ /* 0x080fe40007f3e0ff */
[-C--:B------:R-:W-:Y:S02]  /*e9f0*/  LEA.HI.X.SX32 R25, R13, R17.reuse, 0x1, P2 ;  /* 0x000000110d197211 */ /* 0x080fe400010f0eff */
[----:B------:R-:W-:Y:S01]  /*ea00*/  LEA.HI.X.SX32 R15, R11, R17, 0x1, P3 ;  /* 0x000000110b0f7211 */ /* 0x000fe200018f0eff */
[C---:B0-----:R-:W-:Y:S01]  /*ea10*/  IMAD R9, R3.reuse, 0xe9, RZ ;  /* 0x000000e903097824 */ /* 0x041fe200078e02ff */
[----:B------:R-:W-:Y:S01]  /*ea20*/  IADD3 R18, P4, R10, R16, RZ ;  /* 0x000000100a127210 */ /* 0x000fe20007f9e0ff */
[----:B------:R-:W-:-:S03]  /*ea30*/  IMAD R10, R3, 0xea, RZ ;  /* 0x000000ea030a7824 */ /* 0x000fc600078e02ff */
[----:B------:R-:W-:Y:S01]  /*ea40*/  LEA.HI.X.SX32 R23, R9, R17, 0x1, P1 ;  /* 0x0000001109177211 */ /* 0x000fe200008f0eff */
[----:B------:R-:W-:Y:S01]  /*ea50*/  STL.64 [R1+0x12f0], R24 ;  /* 0x0012f01801007387 */ /* 0x000fe20000100a00 */
[----:B------:R-:W-:-:S03]  /*ea60*/  IMAD R6, R3, 0x1d4, RZ ;  /* 0x000001d403067824 */ /* 0x000fc600078e02ff */
[----:B------:R-:W-:Y:S01]  /*ea70*/  STL.64 [R1+0xd88], R14 ;  /* 0x000d880e01007387 */ /* 0x000fe20000100a00 */
[----:B------:R-:W-:-:S03]  /*ea80*/  IADD3 R20, P5, R10, R16, RZ ;  /* 0x000000100a147210 */ /* 0x000fc60007fbe0ff */
[----:B------:R0:W-:Y:S01]  /*ea90*/  STL.64 [R1+0xd80], R22 ;  /* 0x000d801601007387 */ /* 0x0001e20000100a00 */
[----:B------:R-:W-:Y:S01]  /*eaa0*/  IADD3 R6, P6, R6, R16, RZ ;  /* 0x0000001006067210 */ /* 0x000fe20007fde0ff */
[C---:B------:R-:W-:Y:S02]  /*eab0*/  IMAD R11, R3.reuse, 0x76, RZ ;  /* 0x00000076030b7824 */ /* 0x040fe400078e02ff */
[----:B0-----:R-:W-:Y:S01]  /*eac0*/  IMAD R23, R3, 0x75, RZ ;  /* 0x0000007503177824 */ /* 0x001fe200078e02ff */
[----:B------:R-:W-:-:S04]  /*ead0*/  LEA.HI.X.SX32 R7, R10, R17, 0x1, P6 ;  /* 0x000000110a077211 */ /* 0x000fc800030f0eff */
[----:B------:R-:W-:Y:S01]  /*eae0*/  LEA.HI.X.SX32 R21, R23, R17, 0x1, P5 ;  /* 0x0000001117157211 */ /* 0x000fe200028f0eff */
[C---:B------:R-:W-:Y:S02]  /*eaf0*/  IMAD R22, R3.reuse, 0xec, RZ ;  /* 0x000000ec03167824 */ /* 0x040fe400078e02ff */
[----:B------:R-:W-:Y:S02]  /*eb00*/  IMAD R12, R3, 0x1d8, RZ ;  /* 0x000001d8030c7824 */ /* 0x000fe400078e02ff */
[----:B------:R0:W-:Y:S01]  /*eb10*/  STL.64 [R1+0x1118], R20 ;  /* 0x0011181401007387 */ /* 0x0001e20000100a00 */
[----:B------:R-:W-:-:S03]  /*eb20*/  IADD3 R24, P5, R11, R16, RZ ;  /* 0x000000100b187210 */ /* 0x000fc60007fbe0ff */
[----:B------:R1:W-:Y:S01]  /*eb30*/  STL.64 [R1+0xd78], R6 ;  /* 0x000d780601007387 */ /* 0x0003e20000100a00 */
[-C--:B------:R-:W-:Y:S01]  /*eb40*/  IADD3 R12, P2, R12, R16.reuse, RZ ;  /* 0x000000100c0c7210 */ /* 0x080fe20007f5e0ff */
[C---:B0-----:R-:W-:Y:S02]  /*eb50*/  IMAD R20, R3.reuse, 0xeb, RZ ;  /* 0x000000eb03147824 */ /* 0x041fe400078e02ff */
[C---:B------:R-:W-:Y:S01]  /*eb60*/  IMAD R21, R3.reuse, 0x3b, RZ ;  /* 0x0000003b03157824 */ /* 0x040fe200078e02ff */
[----:B-1----:R-:W-:Y:S02]  /*eb70*/  IADD3 R6, P6, R22, R16, RZ ;  /* 0x0000001016067210 */ /* 0x002fe40007fde0ff */
[-C--:B------:R-:W-:Y:S01]  /*eb80*/  LEA.HI.X.SX32 R19, R20, R17.reuse, 0x1, P4 ;  /* 0x0000001114137211 */ /* 0x080fe200020f0eff */
[----:B------:R-:W-:Y:S01]  /*eb90*/  IMAD R10, R3, 0x1de, RZ ;  /* 0x000001de030a7824 */ /* 0x000fe200078e02ff */
[-C--:B------:R-:W-:Y:S01]  /*eba0*/  LEA.HI.X.SX32 R25, R21, R17.reuse, 0x1, P5 ;  /* 0x0000001115197211 */ /* 0x080fe200028f0eff */
[----:B------:R-:W-:Y:S01]  /*ebb0*/  IMAD R8, R3, 0x1da, RZ ;  /* 0x000001da03087824 */ /* 0x000fe200078e02ff */
[----:B------:R-:W-:-:S02]  /*ebc0*/  LEA.HI.X.SX32 R7, R11, R17, 0x1, P6 ;  /* 0x000000110b077211 */ /* 0x000fc400030f0eff */
[----:B------:R-:W-:Y:S01]  /*ebd0*/  LEA.HI.X.SX32 R13, R22, R17, 0x1, P2 ;  /* 0x00000011160d7211 */ /* 0x000fe200010f0eff */
[----:B------:R0:W-:Y:S01]  /*ebe0*/  STL.64 [R1+0xd70], R18 ;  /* 0x000d701201007387 */ /* 0x0001e20000100a00 */
[C---:B------:R-:W-:Y:S01]  /*ebf0*/  IMAD R11, R3.reuse, 0x1e2, RZ ;  /* 0x000001e2030b7824 */ /* 0x040fe200078e02ff */
[----:B------:R-:W-:Y:S02]  /*ec00*/  IADD3 R14, P3, R8, R16, RZ ;  /* 0x00000010080e7210 */ /* 0x000fe40007f7e0ff */
[----:B------:R-:W-:Y:S01]  /*ec10*/  STL.64 [R1+0x12e8], R24 ;  /* 0x0012e81801007387 */ /* 0x000fe20000100a00 */
[----:B------:R-:W-:-:S03]  /*ec20*/  IMAD R8, R3, 0x1dc, RZ ;  /* 0x000001dc03087824 */ /* 0x000fc600078e02ff */
[----:B------:R1:W-:Y:S01]  /*ec30*/  STL.64 [R1+0x1110], R6 ;  /* 0x0011100601007387 */ /* 0x0003e20000100a00 */
[-C--:B0-----:R-:W-:Y:S01]  /*ec40*/  IADD3 R18, P4, R10, R16.reuse, RZ ;  /* 0x000000100a127210 */ /* 0x081fe20007f9e0ff */
[----:B------:R-:W-:Y:S02]  /*ec50*/  IMAD R10, R3, 0xee, RZ ;  /* 0x000000ee030a7824 */ /* 0x000fe400078e02ff */
[----:B------:R0:W-:Y:S01]  /*ec60*/  STL.64 [R1+0xd68], R12 ;  /* 0x000d680c01007387 */ /* 0x0001e20000100a00 */
[-C--:B------:R-:W-:Y:S01]  /*ec70*/  IADD3 R22, P2, R11, R16.reuse, RZ ;  /* 0x000000100b167210 */ /* 0x080fe20007f5e0ff */
[C---:B------:R-:W-:Y:S01]  /*ec80*/  IMAD R11, R3.reuse, 0x77, RZ ;  /* 0x00000077030b7824 */ /* 0x040fe200078e02ff */
[-C--:B------:R-:W-:Y:S02]  /*ec90*/  IADD3 R8, P1, R8, R16.reuse, RZ ;  /* 0x0000001008087210 */ /* 0x080fe40007f3e0ff */
[----:B-1----:R-:W-:Y:S01]  /*eca0*/  IADD3 R6, P6, R10, R16, RZ ;  /* 0x000000100a067210 */ /* 0x002fe20007fde0ff */
[----:B0-----:R-:W-:-:S03]  /*ecb0*/  IMAD R13, R3, 0xed, RZ ;  /* 0x000000ed030d7824 */ /* 0x001fc600078e02ff */
[-C--:B------:R-:W-:Y:S02]  /*ecc0*/  LEA.HI.X.SX32 R7, R11, R17.reuse, 0x1, P6 ;  /* 0x000000110b077211 */ /* 0x080fe400030f0eff */
[-C--:B------:R-:W-:Y:S02]  /*ecd0*/  LEA.HI.X.SX32 R15, R13, R17.reuse, 0x1, P3 ;  /* 0x000000110d0f7211 */ /* 0x080fe400018f0eff */
[----:B------:R-:W-:-:S03]  /*ece0*/  LEA.HI.X.SX32 R9, R10, R17, 0x1, P1 ;  /* 0x000000110a097211 */ /* 0x000fc600008f0eff */
[----:B------:R0:W-:Y:S01]  /*ecf0*/  STL.64 [R1+0xd60], R14 ;  /* 0x000d600e01007387 */ /* 0x0001e20000100a00 */
[----:B------:R-:W-:-:S03]  /*ed00*/  IMAD R25, R3, 0xef, RZ ;  /* 0x000000ef03197824 */ /* 0x000fc600078e02ff */
[----:B------:R1:W-:Y:S04]  /*ed10*/  STL.64 [R1+0x1108], R6 ;  /* 0x0011080601007387 */ /* 0x0003e80000100a00 */
[----:B------:R3:W-:Y:S01]  /*ed20*/  STL.64 [R1+0xd58], R8 ;  /* 0x000d580801007387 */ /* 0x0007e20000100a00 */
[----:B0-----:R-:W-:Y:S01]  /*ed30*/  IMAD R15, R3, 0x1e, RZ ;  /* 0x0000001e030f7824 */ /* 0x001fe200078e02ff */
[----:B------:R-:W-:Y:S01]  /*ed40*/  LEA.HI.X.SX32 R19, R25, R17, 0x1, P4 ;  /* 0x0000001119137211 */ /* 0x000fe200020f0eff */
[----:B------:R-:W-:-:S03]  /*ed50*/  IMAD R24, R3, 0x3c, RZ ;  /* 0x0000003c03187824 */ /* 0x000fc600078e02ff */
[-C--:B-1----:R-:W-:Y:S01]  /*ed60*/  IADD3 R6, P6, R15, R16.reuse, RZ ;  /* 0x000000100f067210 */ /* 0x082fe20007fde0ff */
[C---:B---3--:R-:W-:Y:S02]  /*ed70*/  IMAD R8, R3.reuse, 0xf, RZ ;  /* 0x0000000f03087824 */ /* 0x048fe400078e02ff */
[C---:B------:R-:W-:Y:S02]  /*ed80*/  IMAD R14, R3.reuse, 0x78, RZ ;  /* 0x00000078030e7824 */ /* 0x040fe400078e02ff */
[C---:B------:R-:W-:Y:S01]  /*ed90*/  IMAD R9, R3.reuse, 0xf0, RZ ;  /* 0x000000f003097824 */ /* 0x040fe200078e02ff */
[-C--:B------:R-:W-:Y:S01]  /*eda0*/  LEA.HI.X.SX32 R7, R8, R17.reuse, 0x1, P6 ;  /* 0x0000001108077211 */ /* 0x080fe200030f0eff */
[----:B------:R0:W-:Y:S01]  /*edb0*/  STL.64 [R1+0xd50], R18 ;  /* 0x000d501201007387 */ /* 0x0001e20000100a00 */
[-C--:B------:R-:W-:Y:S01]  /*edc0*/  IADD3 R10, P1, R24, R16.reuse, RZ ;  /* 0x00000010180a7210 */ /* 0x080fe20007f3e0ff */
[----:B------:R-:W-:Y:S02]  /*edd0*/  IMAD R20, R3, 0x1e0, RZ ;  /* 0x000001e003147824 */ /* 0x000fe400078e02ff */
[----:B------:R1:W-:Y:S01]  /*ede0*/  STL.64 [R1+0x1448], R6 ;  /* 0x0014480601007387 */ /* 0x0003e20000100a00 */
[----:B------:R-:W-:Y:S01]  /*edf0*/  LEA.HI.X.SX32 R11, R15, R17, 0x1, P1 ;  /* 0x000000110f0b7211 */ /* 0x000fe200008f0eff */
[----:B------:R-:W-:Y:S01]  /*ee00*/  IMAD R8, R3, 0x1e6, RZ ;  /* 0x000001e603087824 */ /* 0x000fe200078e02ff */
[----:B0-----:R-:W-:-:S02]  /*ee10*/  IADD3 R18, P4, R14, R16, RZ ;  /* 0x000000100e127210 */ /* 0x001fc40007f9e0ff */
[CC--:B-1----:R-:W-:Y:S02]  /*ee20*/  IADD3 R6, P6, R9.reuse, R16.reuse, RZ ;  /* 0x0000001009067210 */ /* 0x0c2fe40007fde0ff */
[-C--:B------:R-:W-:Y:S02]  /*ee30*/  LEA.HI.X.SX32 R19, R24, R17.reuse, 0x1, P4 ;  /* 0x0000001118137211 */ /* 0x080fe400020f0eff */
[-C--:B------:R-:W-:Y:S02]  /*ee40*/  LEA.HI.X.SX32 R7, R14, R17.reuse, 0x1, P6 ;  /* 0x000000110e077211 */ /* 0x080fe400030f0eff */
[----:B------:R-:W-:Y:S01]  /*ee50*/  IADD3 R20, P5, R20, R16, RZ ;  /* 0x0000001014147210 */ /* 0x000fe20007fbe0ff */
[----:B------:R0:W-:Y:S03]  /*ee60*/  STL.64 [R1+0x13d0], R10 ;  /* 0x0013d00a01007387 */ /* 0x0001e60000100a00 */
[----:B------:R-:W-:Y:S01]  /*ee70*/  LEA.HI.X.SX32 R21, R9, R17, 0x1, P5 ;  /* 0x0000001109157211 */ /* 0x000fe200028f0eff */
[----:B------:R-:W-:Y:S01]  /*ee80*/  STL.64 [R1+0x12e0], R18 ;  /* 0x0012e01201007387 */ /* 0x000fe20000100a00 */
[----:B------:R-:W-:-:S03]  /*ee90*/  IMAD R12, R3, 0x1e4, RZ ;  /* 0x000001e4030c7824 */ /* 0x000fc600078e02ff */
[----:B------:R1:W-:Y:S01]  /*eea0*/  STL.64 [R1+0x1100], R6 ;  /* 0x0011000601007387 */ /* 0x0003e20000100a00 */
[-C--:B0-----:R-:W-:Y:S01]  /*eeb0*/  IADD3 R10, P1, R8, R16.reuse, RZ ;  /* 0x00000010080a7210 */ /* 0x081fe20007f3e0ff */
[C---:B------:R-:W-:Y:S02]  /*eec0*/  IMAD R8, R3.reuse, 0xf2, RZ ;  /* 0x000000f203087824 */ /* 0x040fe400078e02ff */
[C---:B------:R-:W-:Y:S01]  /*eed0*/  IMAD R15, R3.reuse, 0x1e8, RZ ;  /* 0x000001e8030f7824 */ /* 0x040fe200078e02ff */
[----:B------:R0:W-:Y:S01]  /*eee0*/  STL.64 [R1+0xd48], R20 ;  /* 0x000d481401007387 */ /* 0x0001e20000100a00 */
[C---:B------:R-:W-:Y:S02]  /*eef0*/  IMAD R9, R3.reuse, 0x79, RZ ;  /* 0x0000007903097824 */ /* 0x040fe400078e02ff */
[C---:B-1----:R-:W-:Y:S02]  /*ef00*/  IMAD R7, R3.reuse, 0x1ea, RZ ;  /* 0x000001ea03077824 */ /* 0x042fe400078e02ff */
[----:B------:R-:W-:Y:S01]  /*ef10*/  IMAD R6, R3, 0xf1, RZ ;  /* 0x000000f103067824 */ /* 0x000fe200078e02ff */
[----:B------:R-:W-:-:S02]  /*ef20*/  IADD3 R14, P6, R8, R16, RZ ;  /* 0x00000010080e7210 */ /* 0x000fc40007fde0ff */
[-C--:B------:R-:W-:Y:S02]  /*ef30*/  IADD3 R12, P3, R12, R16.reuse, RZ ;  /* 0x000000100c0c7210 */ /* 0x080fe40007f7e0ff */
[-C--:B------:R-:W-:Y:S02]  /*ef40*/  LEA.HI.X.SX32 R23, R6, R17.reuse, 0x1, P2 ;  /* 0x0000001106177211 */ /* 0x080fe400010f0eff */
[-C--:B0-----:R-:W-:Y:S01]  /*ef50*/  IADD3 R20, P5, R7, R16.reuse, RZ ;  /* 0x0000001007147210 */ /* 0x081fe20007fbe0ff */
[----:B------:R-:W-:Y:S01]  /*ef60*/  IMAD R7, R3, 0x1ec, RZ ;  /* 0x000001ec03077824 */ /* 0x000fe200078e02ff */
[----:B------:R-:W-:Y:S02]  /*ef70*/  IADD3 R18, P4, R15, R16, RZ ;  /* 0x000000100f127210 */ /* 0x000fe40007f9e0ff */
[-C--:B------:R-:W-:Y:S01]  /*ef80*/  LEA.HI.X.SX32 R15, R9, R17.reuse, 0x1, P6 ;  /* 0x00000011090f7211 */ /* 0x080fe200030f0eff */
[C---:B------:R-:W-:Y:S01]  /*ef90*/  IMAD R9, R3.reuse, 0xf3, RZ ;  /* 0x000000f303097824 */ /* 0x040fe200078e02ff */
[----:B------:R0:W-:Y:S01]  /*efa0*/  STL.64 [R1+0xd40], R22 ;  /* 0x000d401601007387 */ /* 0x0001e20000100a00 */
[C---:B------:R-:W-:Y:S01]  /*efb0*/  IMAD R6, R3.reuse, 0x7a, RZ ;  /* 0x0000007a03067824 */ /* 0x040fe200078e02ff */
[-C--:B------:R-:W-:Y:S01]  /*efc0*/  LEA.HI.X.SX32 R13, R8, R17.reuse, 0x1, P3 ;  /* 0x00000011080d7211 */ /* 0x080fe200018f0eff */
[----:B------:R-:W-:Y:S01]  /*efd0*/  IMAD R24, R3, 0x3d, RZ ;  /* 0x0000003d03187824 */ /* 0x000fe200078e02ff */
[----:B------:R1:W-:Y:S01]  /*efe0*/  STL.64 [R1+0x10f8], R14 ;  /* 0x0010f80e01007387 */ /* 0x0003e20000100a00 */
[----:B------:R-:W-:-:S02]  /*eff0*/  LEA.HI.X.SX32 R11, R9, R17, 0x1, P1 ;  /* 0x00000011090b7211 */ /* 0x000fc400008f0eff */
[-C--:B0-----:R-:W-:Y:S01]  /*f000*/  IADD3 R22, P2, R7, R16.reuse, RZ ;  /* 0x0000001007167210 */ /* 0x081fe20007f5e0ff */
[----:B------:R-:W-:Y:S01]  /*f010*/  IMAD R7, R3, 0xf4, RZ ;  /* 0x000000f403077824 */ /* 0x000fe200078e02ff */
[----:B------:R0:W-:Y:S01]  /*f020*/  STL.64 [R1+0xd38], R12 ;  /* 0x000d380c01007387 */ /* 0x0001e20000100a00 */
[----:B-1----:R-:W-:-:S03]  /*f030*/  IADD3 R14, P6, R6, R16, RZ ;  /* 0x00000010060e7210 */ /* 0x002fc60007fde0ff */
[----:B------:R1:W-:Y:S01]  /*f040*/  STL.64 [R1+0xd30], R10 ;  /* 0x000d300a01007387 */ /* 0x0003e20000100a00 */
[----:B------:R-:W-:Y:S02]  /*f050*/  LEA.HI.X.SX32 R15, R24, R17, 0x1, P6 ;  /* 0x00000011180f7211 */ /* 0x000fe400030f0eff */
[----:B0-----:R-:W-:Y:S01]  /*f060*/  IADD3 R12, P3, R7, R16, RZ ;  /* 0x00000010070c7210 */ /* 0x001fe20007f7e0ff */
[----:B-1----:R-:W-:-:S03]  /*f070*/  IMAD R10, R3, 0x1f0, RZ ;  /* 0x000001f0030a7824 */ /* 0x002fc600078e02ff */
[-C--:B------:R-:W-:Y:S01]  /*f080*/  LEA.HI.X.SX32 R13, R6, R17.reuse, 0x1, P3 ;  /* 0x00000011060d7211 */ /* 0x080fe200018f0eff */
[----:B------:R-:W-:Y:S01]  /*f090*/  IMAD R11, R3, 0xf6, RZ ;  /* 0x000000f6030b7824 */ /* 0x000fe200078e02ff */
[----:B------:R0:W-:Y:S01]  /*f0a0*/  STL.64 [R1+0x12d8], R14 ;  /* 0x0012d80e01007387 */ /* 0x0001e20000100a00 */
[-C--:B------:R-:W-:Y:S01]  /*f0b0*/  LEA.HI.X.SX32 R19, R7, R17.reuse, 0x1, P4 ;  /* 0x0000001107137211 */ /* 0x080fe200020f0eff */
[C---:B------:R-:W-:Y:S02]  /*f0c0*/  IMAD R7, R3.reuse, 0xf5, RZ ;  /* 0x000000f503077824 */ /* 0x040fe400078e02ff */
[----:B------:R1:W-:Y:S01]  /*f0d0*/  STL.64 [R1+0x10f0], R12 ;  /* 0x0010f00c01007387 */ /* 0x0003e20000100a00 */
[----:B------:R-:W-:Y:S02]  /*f0e0*/  IMAD R8, R3, 0x1ee, RZ ;  /* 0x000001ee03087824 */ /* 0x000fe400078e02ff */
[----:B------:R-:W-:Y:S02]  /*f0f0*/  LEA.HI.X.SX32 R21, R7, R17, 0x1, P5 ;  /* 0x0000001107157211 */ /* 0x000fe400028f0eff */
[-C--:B0-----:R-:W-:Y:S01]  /*f100*/  IADD3 R14, P6, R10, R16.reuse, RZ ;  /* 0x000000100a0e7210 */ /* 0x081fe20007fde0ff */
[----:B------:R-:W-:Y:S01]  /*f110*/  IMAD R10, R3, 0x7b, RZ ;  /* 0x0000007b030a7824 */ /* 0x000fe200078e02ff */
[----:B-1----:R-:W-:Y:S01]  /*f120*/  IADD3 R12, P3, R11, R16, RZ ;  /* 0x000000100b0c7210 */ /* 0x002fe20007f7e0ff */
[----:B------:R-:W-:-:S03]  /*f130*/  IMAD R24, R3, 0x3e, RZ ;  /* 0x0000003e03187824 */ /* 0x000fc600078e02ff */
[-C--:B------:R-:W-:Y:S01]  /*f140*/  LEA.HI.X.SX32 R13, R10, R17.reuse, 0x1, P3 ;  /* 0x000000110a0d7211 */ /* 0x080fe200018f0eff */
[----:B------:R-:W-:Y:S01]  /*f150*/  STL.64 [R1+0xd28], R18 ;  /* 0x000d281201007387 */ /* 0x000fe20000100a00 */
[----:B------:R-:W-:Y:S01]  /*f160*/  IMAD R10, R3, 0xf7, RZ ;  /* 0x000000f7030a7824 */ /* 0x000fe200078e02ff */
[----:B------:R-:W-:Y:S01]  /*f170*/  LEA.HI.X.SX32 R23, R11, R17, 0x1, P2 ;  /* 0x000000110b177211 */ /* 0x000fe200010f0eff */
[----:B------:R-:W-:Y:S01]  /*f180*/  IMAD R11, R3, 0x1f, RZ ;  /* 0x0000001f030b7824 */ /* 0x000fe200078e02ff */
[----:B------:R0:W-:Y:S01]  /*f190*/  STL.64 [R1+0xd20], R20 ;  /* 0x000d201401007387 */ /* 0x0001e20000100a00 */
[----:B------:R-:W-:-:S03]  /*f1a0*/  IADD3 R8, P1, R8, R16, RZ ;  /* 0x0000001008087210 */ /* 0x000fc60007f3e0ff */
[----:B------:R1:W-:Y:S01]  /*f1b0*/  STL.64 [R1+0x10e8], R12 ;  /* 0x0010e80c01007387 */ /* 0x0003e20000100a00 */
[----:B------:R-:W-:-:S03]  /*f1c0*/  LEA.HI.X.SX32 R9, R10, R17, 0x1, P1 ;  /* 0x000000110a097211 */ /* 0x000fc600008f0eff */
[----:B------:R3:W-:Y:S01]  /*f1d0*/  STL.64 [R1+0xd18], R22 ;  /* 0x000d181601007387 */ /* 0x0007e20000100a00 */
[C---:B0-----:R-:W-:Y:S01]  /*f1e0*/  IMAD R21, R3.reuse, 0x7c, RZ ;  /* 0x0000007c03157824 */ /* 0x041fe200078e02ff */
[----:B-1----:R-:W-:Y:S01]  /*f1f0*/  IADD3 R12, P3, R24, R16, RZ ;  /* 0x00000010180c7210 */ /* 0x002fe20007f7e0ff */
[----:B------:R-:W-:-:S03]  /*f200*/  IMAD R20, R3, 0xf8, RZ ;  /* 0x000000f803147824 */ /* 0x000fc600078e02ff */
[-C--:B------:R-:W-:Y:S02]  /*f210*/  LEA.HI.X.SX32 R13, R11, R17.reuse, 0x1, P3 ;  /* 0x000000110b0d7211 */ /* 0x080fe400018f0eff */
[----:B---3--:R-:W-:Y:S01]  /*f220*/  IADD3 R22, P2, R21, R16, RZ ;  /* 0x0000001015167210 */ /* 0x008fe20007f5e0ff */
[----:B------:R0:W-:Y:S03]  /*f230*/  STL.64 [R1+0xd10], R8 ;  /* 0x000d100801007387 */ /* 0x0001e60000100a00 */
[----:B------:R-:W-:Y:S01]  /*f240*/  LEA.HI.X.SX32 R23, R24, R17, 0x1, P2 ;  /* 0x0000001118177211 */ /* 0x000fe200010f0eff */
[----:B------:R1:W-:Y:S01]  /*f250*/  STL.64 [R1+0x13c8], R12 ;  /* 0x0013c80c01007387 */ /* 0x0003e20000100a00 */
[----:B------:R-:W-:-:S03]  /*f260*/  IMAD R6, R3, 0x1f2, RZ ;  /* 0x000001f203067824 */ /* 0x000fc600078e02ff */
[----:B------:R3:W-:Y:S01]  /*f270*/  STL.64 [R1+0x12d0], R22 ;  /* 0x0012d01601007387 */ /* 0x0007e20000100a00 */
[----:B0-----:R-:W-:Y:S01]  /*f280*/  IADD3 R8, P1, R20, R16, RZ ;  /* 0x0000001014087210 */ /* 0x001fe20007f3e0ff */
[----:B-1----:R-:W-:-:S03]  /*f290*/  IMAD R13, R3, 0x1f8, RZ ;  /* 0x000001f8030d7824 */ /* 0x002fc600078e02ff */
[-C--:B------:R-:W-:Y:S01]  /*f2a0*/  LEA.HI.X.SX32 R9, R21, R17.reuse, 0x1, P1 ;  /* 0x0000001115097211 */ /* 0x080fe200008f0eff */
[----:B------:R-:W-:Y:S01]  /*f2b0*/  IMAD R12, R3, 0xfa, RZ ;  /* 0x000000fa030c7824 */ /* 0x000fe200078e02ff */
[----:B------:R-:W-:Y:S02]  /*f2c0*/  LEA.HI.X.SX32 R15, R20, R17, 0x1, P6 ;  /* 0x00000011140f7211 */ /* 0x000fe400030f0eff */
[-C--:B---3--:R-:W-:Y:S01]  /*f2d0*/  IADD3 R22, P2, R13, R16.reuse, RZ ;  /* 0x000000100d167210 */ /* 0x088fe20007f5e0ff */
[C---:B------:R-:W-:Y:S01]  /*f2e0*/  IMAD R13, R3.reuse, 0x1fa, RZ ;  /* 0x000001fa030d7824 */ /* 0x040fe200078e02ff */
[-C--:B------:R-:W-:Y:S01]  /*f2f0*/  IADD3 R18, P4, R6, R16.reuse, RZ ;  /* 0x0000001006127210 */ /* 0x080fe20007f9e0ff */
[----:B------:R-:W-:Y:S01]  /*f300*/  IMAD R6, R3, 0x1f4, RZ ;  /* 0x000001f403067824 */ /* 0x000fe200078e02ff */
[----:B------:R0:W-:Y:S02]  /*f310*/  STL.64 [R1+0x10e0], R8 ;  /* 0x0010e00801007387 */ /* 0x0001e40000100a00 */
[-C--:B------:R-:W-:Y:S01]  /*f320*/  IADD3 R26, P6, R13, R16.reuse, RZ ;  /* 0x000000100d1a7210 */ /* 0x080fe20007fde0ff */
[----:B------:R-:W-:Y:S01]  /*f330*/  IMAD R13, R3, 0x7d, RZ ;  /* 0x0000007d030d7824 */ /* 0x000fe200078e02ff */
[----:B------:R1:W-:Y:S01]  /*f340*/  STL.64 [R1+0xd08], R14 ;  /* 0x000d080e01007387 */ /* 0x0003e20000100a00 */
[----:B------:R-:W-:-:S02]  /*f350*/  IADD3 R6, P5, R6, R16, RZ ;  /* 0x0000001006067210 */ /* 0x000fc40007fbe0ff */
[----:B0-----:R-:W-:Y:S01]  /*f360*/  IADD3 R8, P1, R12, R16, RZ ;  /* 0x000000100c087210 */ /* 0x001fe20007f3e0ff */
[----:B-1----:R-:W-:-:S03]  /*f370*/  IMAD R15, R3, 0xf9, RZ ;  /* 0x000000f9030f7824 */ /* 0x002fc600078e02ff */
[-C--:B------:R-:W-:Y:S02]  /*f380*/  LEA.HI.X.SX32 R9, R13, R17.reuse, 0x1, P1 ;  /* 0x000000110d097211 */ /* 0x080fe400008f0eff */
[-C--:B------:R-:W-:Y:S02]  /*f390*/  LEA.HI.X.SX32 R7, R12, R17.reuse, 0x1, P5 ;  /* 0x000000110c077211 */ /* 0x080fe400028f0eff */
[----:B------:R-:W-:Y:S01]  /*f3a0*/  LEA.HI.X.SX32 R19, R15, R17, 0x1, P4 ;  /* 0x000000110f137211 */ /* 0x000fe200020f0eff */
[----:B------:R-:W-:Y:S01]  /*f3b0*/  IMAD R10, R3, 0x1f6, RZ ;  /* 0x000001f6030a7824 */ /* 0x000fe200078e02ff */
[----:B------:R-:W-:Y:S04]  /*f3c0*/  STL.64 [R1+0x10d8], R8 ;  /* 0x0010d80801007387 */ /* 0x000fe80000100a00 */
[----:B------:R-:W-:Y:S01]  /*f3d0*/  STL.64 [R1+0xd00], R18 ;  /* 0x000d001201007387 */ /* 0x000fe20000100a00 */
[----:B------:R-:W-:-:S03]  /*f3e0*/  IADD3 R10, P3, R10, R16, RZ ;  /* 0x000000100a0a7210 */ /* 0x000fc60007f7e0ff */
[----:B------:R-:W3:Y:S04]  /*f3f0*/  LDL R28, [R1+0x970] ;  /* 0x00097000011c7983 */ /* 0x000ee80000100800 */
[----:B------:R0:W-:Y:S01]  /*f400*/  STL.64 [R1+0xcf8], R6 ;  /* 0x000cf80601007387 */ /* 0x0001e20000100a00 */
[C---:B------:R-:W-:Y:S02]  /*f410*/  IMAD R23, R3.reuse, 0x7e, RZ ;  /* 0x0000007e03177824 */ /* 0x040fe400078e02ff */
[----:B0-----:R-:W-:-:S03]  /*f420*/  IMAD R7, R3, 0xfb, RZ ;  /* 0x000000fb03077824 */ /* 0x001fc600078e02ff */
[----:B------:R-:W-:Y:S01]  /*f430*/  IADD3 R8, P1, R23, R16, RZ ;  /* 0x0000001017087210 */ /* 0x000fe20007f3e0ff */
[----:B------:R-:W-:Y:S01]  /*f440*/  IMAD R6, R3, 0x3f, RZ ;  /* 0x0000003f03067824 */ /* 0x000fe200078e02ff */
[-C--:B------:R-:W-:Y:S02]  /*f450*/  LEA.HI.X.SX32 R11, R7, R17.reuse, 0x1, P3 ;  /* 0x00000011070b7211 */ /* 0x080fe400018f0eff */
[----:B------:R-:W4:Y:S02]  /*f460*/  LDL R7, [R1+0x980] ;  /* 0x0009800001077983 */ /* 0x000f240000100800 */
[----:B------:R-:W-:Y:S02]  /*f470*/  LEA.HI.X.SX32 R9, R6, R17, 0x1, P1 ;  /* 0x0000001106097211 */ /* 0x000fe400008f0eff */
[----:B------:R0:W-:Y:S04]  /*f480*/  STL.64 [R1+0xcf0], R10 ;  /* 0x000cf00a01007387 */ /* 0x0001e80000100a00 */
[----:B------:R-:W5:Y:S04]  /*f490*/  LDL R6, [R1+0x97c] ;  /* 0x00097c0001067983 */ /* 0x000f680000100800 */
[----:B0-----:R-:W5:Y:S04]  /*f4a0*/  LDL.64 R10, [R1+0x968] ;  /* 0x00096800010a7983 */ /* 0x001f680000100a00 */
[----:B------:R0:W-:Y:S04]  /*f4b0*/  STL.64 [R1+0x12c8], R8 ;  /* 0x0012c80801007387 */ /* 0x0001e80000100a00 */
[----:B0-----:R-:W5:Y:S01]  /*f4c0*/  LDL.64 R8, [R1+0x960] ;  /* 0x0009600001087983 */ /* 0x001f620000100a00 */
[----:B------:R-:W-:-:S02]  /*f4d0*/  IMAD R25, R3, 0xfc, RZ ;  /* 0x000000fc03197824 */ /* 0x000fc400078e02ff */
[----:B------:R-:W-:-:S03]  /*f4e0*/  IMAD R14, R3, 0x1fc, RZ ;  /* 0x000001fc030e7824 */ /* 0x000fc600078e02ff */
[----:B------:R-:W-:Y:S01]  /*f4f0*/  IADD3 R18, P5, R25, R16, RZ ;  /* 0x0000001019127210 */ /* 0x000fe20007fbe0ff */
[----:B------:R-:W-:-:S03]  /*f500*/  IMAD R24, R3, 0xfe, RZ ;  /* 0x000000fe03187824 */ /* 0x000fc600078e02ff */
[-C--:B------:R-:W-:Y:S01]  /*f510*/  LEA.HI.X.SX32 R19, R23, R17.reuse, 0x1, P5 ;  /* 0x0000001117137211 */ /* 0x080fe200028f0eff */
[C---:B------:R-:W-:Y:S01]  /*f520*/  IMAD R27, R3.reuse, 0xfd, RZ ;  /* 0x000000fd031b7824 */ /* 0x040fe200078e02ff */
[----:B------:R-:W-:Y:S02]  /*f530*/  SHF.L.U32 R29, R3, 0x1, RZ ;  /* 0x00000001031d7819 */ /* 0x000fe400000006ff */
[----:B------:R-:W-:Y:S01]  /*f540*/  LEA.HI.X.SX32 R23, R25, R17, 0x1, P2 ;  /* 0x0000001119177211 */ /* 0x000fe200010f0eff */
[----:B------:R-:W-:Y:S01]  /*f550*/  IMAD R25, R3, 0x7f, RZ ;  /* 0x0000007f03197824 */ /* 0x000fe200078e02ff */
[-C--:B------:R-:W-:Y:S01]  /*f560*/  IADD3 R20, P4, R14, R16.reuse, RZ ;  /* 0x000000100e147210 */ /* 0x080fe20007f9e0ff */
[----:B------:R0:W-:Y:S01]  /*f570*/  STL.64 [R1+0x10d0], R18 ;  /* 0x0010d01201007387 */ /* 0x0001e20000100a00 */
[-C--:B------:R-:W-:Y:S02]  /*f580*/  IADD3 R14, P3, R24, R16.reuse, RZ ;  /* 0x00000010180e7210 */ /* 0x080fe40007f7e0ff */
[----:B------:R-:W-:-:S02]  /*f590*/  IADD3 R12, P1, R29, R16, RZ ;  /* 0x000000101d0c7210 */ /* 0x000fc40007f3e0ff */
[-C--:B------:R-:W-:Y:S02]  /*f5a0*/  LEA.HI.X.SX32 R27, R27, R17.reuse, 0x1, P6 ;  /* 0x000000111b1b7211 */ /* 0x080fe400030f0eff */
[-C--:B------:R-:W-:Y:S02]  /*f5b0*/  LEA.HI.X.SX32 R15, R25, R17.reuse, 0x1, P3 ;  /* 0x00000011190f7211 */ /* 0x080fe400018f0eff */
[----:B0-----:R-:W-:Y:S02]  /*f5c0*/  LEA R18, P5, R3, R16, 0x2 ;  /* 0x0000001003127211 */ /* 0x001fe400078a10ff */
[-C--:B------:R-:W-:Y:S02]  /*f5d0*/  LEA.HI.X.SX32 R21, R24, R17.reuse, 0x1, P4 ;  /* 0x0000001118157211 */ /* 0x080fe400020f0eff */
[-C--:B------:R-:W-:Y:S01]  /*f5e0*/  LEA.HI.X.SX32 R19, R29, R17.reuse, 0x1, P5 ;  /* 0x000000111d137211 */ /* 0x080fe200028f0eff */
[----:B------:R0:W-:Y:S01]  /*f5f0*/  STL.64 [R1+0xce8], R22 ;  /* 0x000ce81601007387 */ /* 0x0001e20000100a00 */
[----:B------:R-:W-:-:S03]  /*f600*/  LEA.HI.X.SX32 R13, R3, R17, 0x1, P1 ;  /* 0x00000011030d7211 */ /* 0x000fc600008f0eff */
[----:B------:R-:W2:Y:S04]  /*f610*/  S2R R29, SR_TID.X ;  /* 0x00000000001d7919 */ /* 0x000ea80000002100 */
[----:B------:R-:W-:Y:S04]  /*f620*/  STL.64 [R1+0xce0], R26 ;  /* 0x000ce01a01007387 */ /* 0x000fe80000100a00 */
[----:B------:R-:W-:Y:S01]  /*f630*/  STL.64 [R1+0x10c8], R14 ;  /* 0x0010c80e01007387 */ /* 0x000fe20000100a00 */
[----:B0-----:R-:W-:-:S03]  /*f640*/  LEA R22, P2, R3, R16, 0x3 ;  /* 0x0000001003167211 */ /* 0x001fc600078418ff */
[----:B------:R-:W-:Y:S04]  /*f650*/  STL.64 [R1+0xcd8], R20 ;  /* 0x000cd81401007387 */ /* 0x000fe80000100a00 */
[----:B------:R0:W-:Y:S02]  /*f660*/  STL.64 [R1+0x14b8], R12 ;  /* 0x0014b80c01007387 */ /* 0x0001e40000100a00 */
[----:B0-----:R-:W-:Y:S02]  /*f670*/  IMAD.SHL.U32 R13, R3, 0x4, RZ ;  /* 0x00000004030d7824 */ /* 0x001fe400078e00ff */
[----:B------:R-:W-:Y:S03]  /*f680*/  STL.64 [R1+0x14b0], R18 ;  /* 0x0014b01201007387 */ /* 0x000fe60000100a00 */
[----:B------:R-:W-:-:S05]  /*f690*/  LEA.HI.X.SX32 R23, R13, R17, 0x1, P2 ;  /* 0x000000110d177211 */ /* 0x000fca00010f0eff */
[----:B------:R0:W-:Y:S01]  /*f6a0*/  STL.64 [R1+0x14a0], R22 ;  /* 0x0014a01601007387 */ /* 0x0001e20000100a00 */
[CC--:B------:R-:W-:Y:S01]  /*f6b0*/  LEA R14, P3, R3.reuse, R16.reuse, 0x5 ;  /* 0x00000010030e7211 */ /* 0x0c0fe200078628ff */
[C---:B------:R-:W-:Y:S01]  /*f6c0*/  IMAD R12, R3.reuse, 0x1fe, RZ ;  /* 0x000001fe030c7824 */ /* 0x040fe200078e02ff */
[CC--:B------:R-:W-:Y:S02]  /*f6d0*/  LEA R26, P6, R3.reuse, R16.reuse, 0x4 ;  /* 0x00000010031a7211 */ /* 0x0c0fe400078c20ff */
[----:B------:R-:W-:Y:S02]  /*f6e0*/  LEA R24, P4, R3, R16, 0x6 ;  /* 0x0000001003187211 */ /* 0x000fe400078830ff */
[----:B0-----:R-:W-:Y:S02]  /*f6f0*/  MOV R22, c[0x0][0x1b8] ;  /* 0x00006e0000167a02 */ /* 0x001fe40000000f00 */
[----:B------:R-:W-:Y:S02]  /*f700*/  MOV R23, c[0x0][0x1b8] ;  /* 0x00006e0000177a02 */ /* 0x000fe40000000f00 */
[----:B------:R-:W-:-:S02]  /*f710*/  SHF.L.U32 R22, R22, 0x4, RZ ;  /* 0x0000000416167819 */ /* 0x000fc400000006ff */
[CC--:B------:R-:W-:Y:S02]  /*f720*/  LEA R20, P1, R3.reuse, R16.reuse, 0x7 ;  /* 0x0000001003147211 */ /* 0x0c0fe400078238ff */
[----:B------:R-:W-:Y:S02]  /*f730*/  LEA R18, P5, R3, R16, 0x8 ;  /* 0x0000001003127211 */ /* 0x000fe400078a40ff */
[----:B--2---:R-:W-:Y:S02]  /*f740*/  LOP3.LUT R3, R5, 0x10, R29, 0x78, !PT ;  /* 0x0000001005037812 */ /* 0x004fe400078e781d */
[----:B------:R-:W-:Y:S02]  /*f750*/  LEA.HI.X.SX32 R15, R22, R17, 0x1, P3 ;  /* 0x00000011160f7211 */ /* 0x000fe400018f0eff */
[----:B------:R-:W-:Y:S01]  /*f760*/  SHF.L.U32 R23, R23, 0x3, RZ ;  /* 0x0000000317177819 */ /* 0x000fe200000006ff */
[----:B------:R-:W-:Y:S01]  /*f770*/  STL [R1+0x978], R3 ;  /* 0x0009780301007387 */ /* 0x000fe20000100800 */
[----:B------:R-:W-:-:S02]  /*f780*/  IMAD.MOV.U32 R22, RZ, RZ, c[0x0][0x1b8] ;  /* 0x00006e00ff167624 */ /* 0x000fc400078e00ff */
[----:B------:R-:W-:Y:S01]  /*f790*/  LEA.HI.X.SX32 R27, R23, R17, 0x1, P6 ;  /* 0x00000011171b7211 */ /* 0x000fe200030f0eff */
[----:B------:R0:W-:Y:S01]  /*f7a0*/  STL.64 [R1+0x1440], R14 ;  /* 0x0014400e01007387 */ /* 0x0001e20000100a00 */
[----:B------:R-:W-:Y:S02]  /*f7b0*/  MOV R23, c[0x0][0x1b8] ;  /* 0x00006e0000177a02 */ /* 0x000fe40000000f00 */
[----:B------:R-:W-:Y:S02]  /*f7c0*/  SHF.L.U32 R22, R22, 0x6, RZ ;  /* 0x0000000616167819 */ /* 0x000fe400000006ff */
[----:B------:R-:W-:Y:S02]  /*f7d0*/  SHF.L.U32 R23, R23, 0x5, RZ ;  /* 0x0000000517177819 */ /* 0x000fe400000006ff */
[----:B0-----:R-:W-:Y:S02]  /*f7e0*/  MOV R14, c[0x0][0x1b8] ;  /* 0x00006e00000e7a02 */ /* 0x001fe40000000f00 */
[----:B------:R-:W-:-:S02]  /*f7f0*/  MOV R15, c[0x0][0x1b8] ;  /* 0x00006e00000f7a02 */ /* 0x000fc40000000f00 */
[----:B------:R-:W-:Y:S01]  /*f800*/  IADD3 R12, P2, R12, R16, RZ ;  /* 0x000000100c0c7210 */ /* 0x000fe20007f5e0ff */
[----:B------:R-:W-:Y:S01]  /*f810*/  IMAD R14, R14, 0xff, RZ ;  /* 0x000000ff0e0e7824 */ /* 0x000fe200078e02ff */
[----:B------:R-:W-:Y:S02]  /*f820*/  SHF.L.U32 R15, R15, 0x7, RZ ;  /* 0x000000070f0f7819 */ /* 0x000fe400000006ff */
[-C--:B------:R-:W-:Y:S02]  /*f830*/  LEA.HI.X.SX32 R25, R23, R17.reuse, 0x1, P4 ;  /* 0x0000001117197211 */ /* 0x080fe400020f0eff */
[-C--:B------:R-:W-:Y:S02]  /*f840*/  LEA.HI.X.SX32 R21, R22, R17.reuse, 0x1, P1 ;  /* 0x0000001116157211 */ /* 0x080fe400008f0eff */
[-C--:B------:R-:W-:Y:S01]  /*f850*/  LEA.HI.X.SX32 R13, R14, R17.reuse, 0x1, P2 ;  /* 0x000000110e0d7211 */ /* 0x080fe200010f0eff */
[----:B------:R-:W-:Y:S01]  /*f860*/  STL.64 [R1+0x1480], R26 ;  /* 0x0014801a01007387 */ /* 0x000fe20000100a00 */
[----:B------:R-:W-:-:S03]  /*f870*/  LEA.HI.X.SX32 R19, R15, R17, 0x1, P5 ;  /* 0x000000110f137211 */ /* 0x000fc600028f0eff */
[----:B------:R-:W-:Y:S04]  /*f880*/  STL.64 [R1+0x13c0], R24 ;  /* 0x0013c01801007387 */ /* 0x000fe80000100a00 */
[----:B------:R-:W-:Y:S04]  /*f890*/  STL.64 [R1+0x12c0], R20 ;  /* 0x0012c01401007387 */ /* 0x000fe80000100a00 */
[----:B------:R0:W-:Y:S04]  /*f8a0*/  STL.64 [R1+0xcc8], R12 ;  /* 0x000cc80c01007387 */ /* 0x0001e80000100a00 */
[----:B------:R-:W-:Y:S01]  /*f8b0*/  STL.64 [R1+0xcd0], R18 ;  /* 0x000cd01201007387 */ /* 0x000fe20000100a00 */
[----:B0-----:R-:W-:-:S02]  /*f8c0*/  LOP3.LUT R12, R3, 0x20, RZ, 0x3c, !PT ;  /* 0x00000020030c7812 */ /* 0x001fc400078e3cff */
[----:B---3--:R-:W-:Y:S02]  /*f8d0*/  LOP3.LUT R5, R28, 0x40, RZ, 0x3c, !PT ;  /* 0x000000401c057812 */ /* 0x008fe400078e3cff */
[----:B----4-:R-:W-:Y:S02]  /*f8e0*/  LOP3.LUT R5, R7, 0x40, RZ, 0x3c, !PT ;  /* 0x0000004007057812 */ /* 0x010fe400078e3cff */
[----:B------:R-:W-:-:S03]  /*f8f0*/  LOP3.LUT R7, R3, 0x40, RZ, 0x3c, !PT ;  /* 0x0000004003077812 */ /* 0x000fc600078e3cff */
[----:B------:R0:W-:Y:S04]  /*f900*/  STL [R1+0x14dc], R5 ;  /* 0x0014dc0501007387 */ /* 0x0001e80000100800 */
[----:B------:R1:W-:Y:S01]  /*f910*/  STL [R1+0x14d8], R12 ;  /* 0x0014d80c01007387 */ /* 0x0003e20000100800 */
[----:B0-----:R-:W-:Y:S02]  /*f920*/  LOP3.LUT R5, R3, 0x60, RZ, 0x3c, !PT ;  /* 0x0000006003057812 */ /* 0x001fe400078e3cff */
[----:B-----5:R-:W-:Y:S01]  /*f930*/  LOP3.LUT R3, R6, 0x40, RZ, 0x3c, !PT ;  /* 0x0000004006037812 */ /* 0x020fe200078e3cff */
[----:B------:R0:W-:Y:S01]  /*f940*/  STL [R1+0x14d4], R7 ;  /* 0x0014d40701007387 */ /* 0x0001e20000100800 */
[C---:B------:R-:W-:Y:S01]  /*f950*/  SHF.L.U32 R6, R4.reuse, 0x1, RZ ;  /* 0x0000000104067819 */ /* 0x040fe200000006ff */
[----:B-1----:R-:W-:-:S02]  /*f960*/  IMAD.WIDE R12, R4, 0x2, R10 ;  /* 0x00000002040c7825 */ /* 0x002fc400078e020a */
[----:B------:R1:W-:Y:S02]  /*f970*/  STL [R1+0x14d0], R5 ;  /* 0x0014d00501007387 */ /* 0x0003e40000100800 */
[----:B------:R-:W-:Y:S02]  /*f980*/  IMAD.WIDE R14, R6, 0x2, R10 ;  /* 0x00000002060e7825 */ /* 0x000fe400078e020a */
[----:B------:R-:W-:Y:S02]  /*f990*/  STL [R1+0x14cc], R3 ;  /* 0x0014cc0301007387 */ /* 0x000fe40000100800 */
[C---:B0-----:R-:W-:Y:S02]  /*f9a0*/  IMAD R7, R4.reuse, 0x3, RZ ;  /* 0x0000000304077824 */ /* 0x041fe400078e02ff */
[----:B------:R0:W-:Y:S01]  /*f9b0*/  STL.64 [R1+0x1cd0], R12 ;  /* 0x001cd00c01007387 */ /* 0x0001e20000100a00 */
[----:B-1----:R-:W-:-:S05]  /*f9c0*/  IMAD.WIDE R4, R4, 0x2, R8 ;  /* 0x0000000204047825 */ /* 0x002fca00078e0208 */
[----:B------:R1:W-:Y:S01]  /*f9d0*/  STL.64 [R1+0x1cc8], R4 ;  /* 0x001cc80401007387 */ /* 0x0003e20000100a00 */
[----:B0-----:R-:W-:-:S03]  /*f9e0*/  IMAD.WIDE R12, R6, 0x2, R8 ;  /* 0x00000002060c7825 */ /* 0x001fc600078e0208 */
[----:B------:R-:W-:Y:S01]  /*f9f0*/  STL.64 [R1+0x1cc0], R14 ;  /* 0x001cc00e01007387 */ /* 0x000fe20000100a00 */
[----:B------:R-:W-:-:S03]  /*fa00*/  MOV R6, c[0x0][0x1a4] ;  /* 0x0000690000067a02 */ /* 0x000fc60000000f00 */
[----:B------:R0:W-:Y:S01]  /*fa10*/  STL.64 [R1+0x1cb8], R12 ;  /* 0x001cb80c01007387 */ /* 0x0001e20000100a00 */
[----:B-1----:R-:W-:-:S04]  /*fa20*/  IMAD.WIDE R4, R7, 0x2, R10 ;  /* 0x0000000207047825 */ /* 0x002fc800078e020a */
[----:B------:R-:W-:Y:S01]  /*fa30*/  IMAD.SHL.U32 R6, R6, 0x4, RZ ;  /* 0x0000000406067824 */ /* 0x000fe200078e00ff */
[----:B------:R1:W-:Y:S01]  /*fa40*/  STL.64 [R1+0x1cb0], R4 ;  /* 0x001cb00401007387 */ /* 0x0003e20000100a00 */
[----:B0-----:R-:W-:Y:S02]  /*fa50*/  MOV R12, c[0x0][0x1a4] ;  /* 0x00006900000c7a02 */ /* 0x001fe40000000f00 */
[----:B------:R-:W-:-:S04]  /*fa60*/  IMAD.WIDE R16, R6, 0x2, R10 ;  /* 0x0000000206107825 */ /* 0x000fc800078e020a */
[----:B------:R-:W-:Y:S02]  /*fa70*/  IMAD R12, R12, 0x5, RZ ;  /* 0x000000050c0c7824 */ /* 0x000fe400078e02ff */
[----:B-1----:R-:W-:-:S04]  /*fa80*/  IMAD.WIDE R4, R7, 0x2, R8 ;  /* 0x0000000207047825 */ /* 0x002fc800078e0208 */
[----:B------:R-:W-:Y:S01]  /*fa90*/  IMAD.WIDE R14, R6, 0x2, R8 ;  /* 0x00000002060e7825 */ /* 0x000fe200078e0208 */
[----:B------:R0:W-:Y:S01]  /*faa0*/  STL.64 [R1+0x1ca8], R4 ;  /* 0x001ca80401007387 */ /* 0x0001e20000100a00 */
[----:B------:R-:W-:Y:S02]  /*fab0*/  MOV R6, c[0x0][0x1a4] ;  /* 0x0000690000067a02 */ /* 0x000fe40000000f00 */
[----:B------:R-:W-:Y:S01]  /*fac0*/  MOV R7, c[0x0][0x1a4] ;  /* 0x0000690000077a02 */ /* 0x000fe20000000f00 */
[----:B------:R-:W-:Y:S02]  /*fad0*/  STL.64 [R1+0x1ca0], R16 ;  /* 0x001ca01001007387 */ /* 0x000fe40000100a00 */
[----:B------:R-:W-:Y:S02]  /*fae0*/  IMAD R6, R6, 0x6, RZ ;  /* 0x0000000606067824 */ /* 0x000fe400078e02ff */
[----:B------:R1:W-:Y:S01]  /*faf0*/  STL.64 [R1+0x1c98], R14 ;  /* 0x001c980e01007387 */ /* 0x0003e20000100a00 */
[----:B0-----:R-:W-:-:S05]  /*fb00*/  IMAD.WIDE R4, R12, 0x2, R10 ;  /* 0x000000020c047825 */ /* 0x001fca00078e020a */
[----:B------:R0:W-:Y:S01]  /*fb10*/  STL.64 [R1+0x1c90], R4 ;  /* 0x001c900401007387 */ /* 0x0001e20000100a00 */
[----:B------:R-:W-:Y:S02]  /*fb20*/  IMAD R7, R7, 0x7, RZ ;  /* 0x0000000707077824 */ /* 0x000fe400078e02ff */
[----:B-1----:R-:W-:-:S04]  /*fb30*/  IMAD.WIDE R14, R6, 0x2, R10 ;  /* 0x00000002060e7825 */ /* 0x002fc800078e020a */
[----:B0-----:R-:W-:-:S04]  /*fb40*/  IMAD.WIDE R4, R12, 0x2, R8 ;  /* 0x000000020c047825 */ /* 0x001fc800078e0208 */
[----:B------:R-:W-:Y:S01]  /*fb50*/  IMAD.WIDE R12, R6, 0x2, R8 ;  /* 0x00000002060c7825 */ /* 0x000fe200078e0208 */
[----:B------:R0:W-:Y:S01]  /*fb60*/  STL.64 [R1+0x1c88], R4 ;  /* 0x001c880401007387 */ /* 0x0001e20000100a00 */
[----:B------:R-:W-:-:S03]  /*fb70*/  MOV R6, c[0x0][0x1a4] ;  /* 0x0000690000067a02 */ /* 0x000fc60000000f00 */
[----:B------:R-:W-:Y:S01]  /*fb80*/  STL.64 [R1+0x1c80], R14 ;  /* 0x001c800e01007387 */ /* 0x000fe20000100a00 */
[----:B------:R-:W-:-:S03]  /*fb90*/  SHF.L.U32 R6, R6, 0x3, RZ ;  /* 0x0000000306067819 */ /* 0x000fc600000006ff */
[----:B------:R1:W-:Y:S01]  /*fba0*/  STL.64 [R1+0x1c78], R12 ;  /* 0x001c780c01007387 */ /* 0x0003e20000100a00 */
[----:B0-----:R-:W-:-:S05]  /*fbb0*/  IMAD.WIDE R4, R7, 0x2, R10 ;  /* 0x0000000207047825 */ /* 0x001fca00078e020a */
[----:B------:R0:W-:Y:S01]  /*fbc0*/  STL.64 [R1+0x1c70], R4 ;  /* 0x001c700401007387 */ /* 0x0001e20000100a00 */
[----:B-1----:R-:W-:Y:S01]  /*fbd0*/  MOV R12, c[0x0][0x1a4] ;  /* 0x00006900000c7a02 */ /* 0x002fe20000000f00 */
[----:B------:R-:W-:-:S04]  /*fbe0*/  IMAD.WIDE R16, R6, 0x2, R10 ;  /* 0x0000000206107825 */ /* 0x000fc800078e020a */
[----:B------:R-:W-:Y:S02]  /*fbf0*/  IMAD R12, R12, 0x9, RZ ;  /* 0x000000090c0c7824 */ /* 0x000fe400078e02ff */
[----:B0-----:R-:W-:-:S04]  /*fc00*/  IMAD.WIDE R4, R7, 0x2, R8 ;  /* 0x0000000207047825 */ /* 0x001fc800078e0208 */
[----:B------:R-:W-:Y:S01]  /*fc10*/  IMAD.WIDE R14, R6, 0x2, R8 ;  /* 0x00000002060e7825 */ /* 0x000fe200078e0208 */
[----:B------:R0:W-:Y:S03]  /*fc20*/  STL.64 [R1+0x1c68], R4 ;  /* 0x001c680401007387 */ /* 0x0001e60000100a00 */
[----:B------:R-:W-:Y:S01]  /*fc30*/  IMAD.MOV.U32 R6, RZ, RZ, c[0x0][0x1a4] ;  /* 0x00006900ff067624 */ /* 0x000fe200078e00ff */
[----:B------:R-:W-:Y:S01]  /*fc40*/  STL.64 [R1+0x1c60], R16 ;  /* 0x001c601001007387 */ /* 0x000fe20000100a00 */
[----:B------:R-:W-:Y:S02]  /*fc50*/  MOV R7, c[0x0][0x1a4] ;  /* 0x0000690000077a02 */ /* 0x000fe40000000f00 */
[----:B------:R-:W-:Y:S01]  /*fc60*/  IMAD R6, R6, 0xa, RZ ;  /* 0x0000000a06067824 */ /* 0x000fe200078e02ff */
        /* <DEDUP_REMOVED lines=9> */
[----:B------:R-:W-:Y:S04]  /*fd00*/  STL.64 [R1+0x1c40], R14 ;  /* 0x001c400e01007387 */ /* 0x000fe80000100a00 */
[----:B------:R1:W-:Y:S01]  /*fd10*/  STL.64 [R1+0x1c38], R12 ;  /* 0x001c380c01007387 */ /* 0x0003e20000100a00 */
[----:B0-----:R-:W-:-:S04]  /*fd20*/  IMAD.WIDE R4, R7, 0x2, R10 ;  /* 0x0000000207047825 */ /* 0x001fc800078e020a */
[----:B------:R-:W-:Y:S01]  /*fd30*/  IMAD R6, R6, 0xc, RZ ;  /* 0x0000000c06067824 */ /* 0x000fe200078e02ff */
[----:B------:R0:W-:Y:S01]  /*fd40*/  STL.64 [R1+0x1c30], R4 ;  /* 0x001c300401007387 */ /* 0x0001e20000100a00 */
[----:B-1----:R-:W-:Y:S02]  /*fd50*/  MOV R12, c[0x0][0x1a4] ;  /* 0x00006900000c7a02 */ /* 0x002fe40000000f00 */
[----:B------:R-:W-:-:S04]  /*fd60*/  IMAD.WIDE R16, R6, 0x2, R10 ;  /* 0x0000000206107825 */ /* 0x000fc800078e020a */
[----:B------:R-:W-:Y:S02]  /*fd70*/  IMAD R12, R12, 0xd, RZ ;  /* 0x0000000d0c0c7824 */ /* 0x000fe400078e02ff */
[----:B0-----:R-:W-:-:S04]  /*fd80*/  IMAD.WIDE R4, R7, 0x2, R8 ;  /* 0x0000000207047825 */ /* 0x001fc800078e0208 */
        /* <DEDUP_REMOVED lines=18> */
[----:B------:R-:W-:Y:S01]  /*feb0*/  IMAD.SHL.U32 R6, R6, 0x10, RZ ;  /* 0x0000001006067824 */ /* 0x000fe200078e00ff */
        /* <DEDUP_REMOVED lines=32> */
[----:B------:R-:W-:Y:S01]  /*100c0*/  IMAD.MOV.U32 R7, RZ, RZ, c[0x0][0x1a4] ;  /* 0x00006900ff077624 */ /* 0x000fe200078e00ff */
        /* <DEDUP_REMOVED lines=81> */
[----:B------:R0:W-:Y:S03]  /*105e0*/  STL.64 [R1+0x1ac8], R4 ;  /* 0x001ac80401007387 */ /* 0x0001e60000100a00 */
[----:B------:R-:W-:Y:S01]  /*105f0*/  IMAD.MOV.U32 R6, RZ, RZ, c[0x0][0x1a4] ;  /* 0x00006900ff067624 */ /* 0x000fe200078e00ff */
        /* <DEDUP_REMOVED lines=125> */
[----:B-1----:R-:W-:Y:S02]  /*10dd0*/  IMAD.MOV.U32 R12, RZ, RZ, c[0x0][0x1a4] ;  /* 0x00006900ff0c7624 */ /* 0x002fe400078e00ff */
        /* <DEDUP_REMOVED lines=44> */
[----:B0-----:R-:W-:Y:S01]  /*110a0*/  IMAD.WIDE R4, R7, 0x2, R10 ;  /* 0x0000000207047825 */ /* 0x001fe200078e020a */
[----:B------:R-:W-:-:S04]  /*110b0*/  SHF.L.U32 R6, R6, 0x6, RZ ;  /* 0x0000000606067819 */ /* 0x000fc800000006ff */
        /* <DEDUP_REMOVED lines=284> */
[----:B------:R1:W-:Y:S04]  /*12280*/  STL.64 [R1+0x1600], R14 ;  /* 0x0016000e01007387 */ /* 0x0003e80000100a00 */
[----:B------:R-:W-:Y:S01]  /*12290*/  STL.64 [R1+0x15f8], R12 ;  /* 0x0015f80c01007387 */ /* 0x000fe20000100a00 */
[----:B0-----:R-:W-:-:S05]  /*122a0*/  IMAD.WIDE R4, R7, 0x2, R10 ;  /* 0x0000000207047825 */ /* 0x001fca00078e020a */
[----:B------:R0:W-:Y:S01]  /*122b0*/  STL.64 [R1+0x15f0], R4 ;  /* 0x0015f00401007387 */ /* 0x0001e20000100a00 */
[----:B------:R-:W-:-:S04]  /*122c0*/  IMAD R6, R6, 0x70, RZ ;  /* 0x0000007006067824 */ /* 0x000fc800078e02ff */
[----:B-1----:R-:W-:-:S04]  /*122d0*/  IMAD.WIDE R14, R6, 0x2, R8 ;  /* 0x00000002060e7825 */ /* 0x002fc800078e0208 */
[----:B0-----:R-:W-:-:S05]  /*122e0*/  IMAD.WIDE R4, R7, 0x2, R8 ;  /* 0x0000000207047825 */ /* 0x001fca00078e0208 */
[----:B------:R0:W-:Y:S02]  /*122f0*/  STL.64 [R1+0x15e8], R4 ;  /* 0x0015e80401007387 */ /* 0x0001e40000100a00 */
[----:B0-----:R-:W-:Y:S02]  /*12300*/  IMAD.WIDE R4, R6, 0x2, R10 ;  /* 0x0000000206047825 */ /* 0x001fe400078e020a */
[----:B------:R-:W2:Y:S01]  /*12310*/  LDL R6, [R1+0x950] ;  /* 0x0009500001067983 */ /* 0x000ea20000100800 */
[----:B------:R-:W-:-:S05]  /*12320*/  MOV R13, c[0x0][0x1a4] ;  /* 0x00006900000d7a02 */ /* 0x000fca0000000f00 */
[----:B------:R-:W-:Y:S01]  /*12330*/  IMAD R13, R13, 0x71, RZ ;  /* 0x000000710d0d7824 */ /* 0x000fe200078e02ff */
[----:B------:R0:W-:Y:S01]  /*12340*/  STL.64 [R1+0x15e0], R4 ;  /* 0x0015e00401007387 */ /* 0x0001e20000100a00 */
[----:B------:R-:W-:Y:S02]  /*12350*/  MOV R7, c[0x0][0x1a4] ;  /* 0x0000690000077a02 */ /* 0x000fe40000000f00 */
[----:B------:R-:W-:Y:S01]  /*12360*/  MOV R12, c[0x0][0x1a4] ;  /* 0x00006900000c7a02 */ /* 0x000fe20000000f00 */
[----:B------:R1:W-:Y:S02]  /*12370*/  STL.64 [R1+0x15d8], R14 ;  /* 0x0015d80e01007387 */ /* 0x0003e40000100a00 */
[----:B------:R-:W-:Y:S02]  /*12380*/  IMAD R7, R7, 0x72, RZ ;  /* 0x0000007207077824 */ /* 0x000fe400078e02ff */
[----:B0-----:R-:W-:-:S05]  /*12390*/  IMAD.WIDE R4, R13, 0x2, R10 ;  /* 0x000000020d047825 */ /* 0x001fca00078e020a */
[----:B------:R0:W-:Y:S01]  /*123a0*/  STL.64 [R1+0x15d0], R4 ;  /* 0x0015d00401007387 */ /* 0x0001e20000100a00 */
[----:B------:R-:W-:Y:S02]  /*123b0*/  IMAD R12, R12, 0x73, RZ ;  /* 0x000000730c0c7824 */ /* 0x000fe400078e02ff */
[----:B------:R-:W-:-:S04]  /*123c0*/  IMAD.WIDE R16, R7, 0x2, R10 ;  /* 0x0000000207107825 */ /* 0x000fc800078e020a */
[----:B-1----:R-:W-:-:S04]  /*123d0*/  IMAD.WIDE R14, R7, 0x2, R8 ;  /* 0x00000002070e7825 */ /* 0x002fc800078e0208 */
[----:B0-----:R-:W-:Y:S01]  /*123e0*/  IMAD.WIDE R4, R13, 0x2, R8 ;  /* 0x000000020d047825 */ /* 0x001fe200078e0208 */
[----:B------:R-:W-:-:S04]  /*123f0*/  MOV R7, c[0x0][0x1a4] ;  /* 0x0000690000077a02 */ /* 0x000fc80000000f00 */
[----:B------:R0:W-:Y:S01]  /*12400*/  STL.64 [R1+0x15c8], R4 ;  /* 0x0015c80401007387 */ /* 0x0001e20000100a00 */
[----:B------:R-:W-:-:S03]  /*12410*/  MOV R13, c[0x0][0x1a4] ;  /* 0x00006900000d7a02 */ /* 0x000fc60000000f00 */
[----:B------:R1:W-:Y:S01]  /*12420*/  STL.64 [R1+0x15c0], R16 ;  /* 0x0015c01001007387 */ /* 0x0003e20000100a00 */
[----:B------:R-:W-:-:S03]  /*12430*/  IMAD R7, R7, 0x74, RZ ;  /* 0x0000007407077824 */ /* 0x000fc600078e02ff */
[----:B------:R3:W-:Y:S01]  /*12440*/  STL.64 [R1+0x15b8], R14 ;  /* 0x0015b80e01007387 */ /* 0x0007e20000100a00 */
[----:B0-----:R-:W-:-:S05]  /*12450*/  IMAD.WIDE R4, R12, 0x2, R10 ;  /* 0x000000020c047825 */ /* 0x001fca00078e020a */
[----:B------:R0:W-:Y:S01]  /*12460*/  STL.64 [R1+0x15b0], R4 ;  /* 0x0015b00401007387 */ /* 0x0001e20000100a00 */
[----:B------:R-:W-:Y:S02]  /*12470*/  IMAD R13, R13, 0x75, RZ ;  /* 0x000000750d0d7824 */ /* 0x000fe400078e02ff */
[----:B-1----:R-:W-:-:S04]  /*12480*/  IMAD.WIDE R16, R7, 0x2, R10 ;  /* 0x0000000207107825 */ /* 0x002fc800078e020a */
[----:B---3--:R-:W-:-:S04]  /*12490*/  IMAD.WIDE R14, R7, 0x2, R8 ;  /* 0x00000002070e7825 */ /* 0x008fc800078e0208 */
[----:B0-----:R-:W-:Y:S01]  /*124a0*/  IMAD.WIDE R4, R12, 0x2, R8 ;  /* 0x000000020c047825 */ /* 0x001fe200078e0208 */
[----:B------:R-:W-:-:S04]  /*124b0*/  MOV R7, c[0x0][0x1a4] ;  /* 0x0000690000077a02 */ /* 0x000fc80000000f00 */
[----:B------:R0:W-:Y:S01]  /*124c0*/  STL.64 [R1+0x15a8], R4 ;  /* 0x0015a80401007387 */ /* 0x0001e20000100a00 */
[----:B------:R-:W-:-:S03]  /*124d0*/  IMAD.MOV.U32 R12, RZ, RZ, c[0x0][0x1a4] ;  /* 0x00006900ff0c7624 */ /* 0x000fc600078e00ff */
        /* <DEDUP_REMOVED lines=44> */
[----:B0-----:R-:W-:-:S04]  /*127a0*/  IMAD.WIDE R4, R12, 0x2, R8 ;  /* 0x000000020c047825 */ /* 0x001fc800078e0208 */
[----:B------:R-:W-:Y:S01]  /*127b0*/  IMAD.MOV.U32 R12, RZ, RZ, c[0x0][0x1a4] ;  /* 0x00006900ff0c7624 */ /* 0x000fe200078e00ff */
[----:B------:R0:W-:Y:S01]  /*127c0*/  STL.64 [R1+0x1528], R4 ;  /* 0x0015280401007387 */ /* 0x0001e20000100a00 */
[----:B------:R-:W-:Y:S02]  /*127d0*/  MOV R7, c[0x0][0x1a4] ;  /* 0x0000690000077a02 */ /* 0x000fe40000000f00 */
[----:B------:R-:W-:Y:S01]  /*127e0*/  IMAD R12, R12, 0x7e, RZ ;  /* 0x0000007e0c0c7824 */ /* 0x000fe200078e02ff */
[----:B------:R1:W-:Y:S02]  /*127f0*/  STL.64 [R1+0x1520], R16 ;  /* 0x0015201001007387 */ /* 0x0003e40000100a00 */
[----:B------:R-:W-:Y:S02]  /*12800*/  IMAD R7, R7, 0x7f, RZ ;  /* 0x0000007f07077824 */ /* 0x000fe400078e02ff */
[----:B------:R3:W-:Y:S01]  /*12810*/  STL.64 [R1+0x1518], R14 ;  /* 0x0015180e01007387 */ /* 0x0007e20000100a00 */
[----:B0-----:R-:W-:-:S04]  /*12820*/  IMAD.WIDE R4, R13, 0x2, R10 ;  /* 0x000000020d047825 */ /* 0x001fc800078e020a */
[----:B-1----:R-:W-:Y:S01]  /*12830*/  IMAD.WIDE R16, R13, 0x2, R8 ;  /* 0x000000020d107825 */ /* 0x002fe200078e0208 */
[----:B------:R0:W-:Y:S03]  /*12840*/  STL.64 [R1+0x1510], R4 ;  /* 0x0015100401007387 */ /* 0x0001e60000100a00 */
[C-C-:B---3--:R-:W-:Y:S01]  /*12850*/  IMAD.WIDE R14, R12.reuse, 0x2, R10.reuse ;  /* 0x000000020c0e7825 */ /* 0x148fe200078e020a */
[----:B------:R-:W-:Y:S03]  /*12860*/  STL.64 [R1+0x1508], R16 ;  /* 0x0015081001007387 */ /* 0x000fe60000100a00 */
[----:B------:R-:W-:Y:S01]  /*12870*/  IMAD.WIDE R10, R7, 0x2, R10 ;  /* 0x00000002070a7825 */ /* 0x000fe200078e020a */
[----:B------:R-:W-:Y:S03]  /*12880*/  STL.64 [R1+0x1500], R14 ;  /* 0x0015000e01007387 */ /* 0x000fe60000100a00 */
[----:B0-----:R-:W-:-:S04]  /*12890*/  IMAD.WIDE R4, R12, 0x2, R8 ;  /* 0x000000020c047825 */ /* 0x001fc800078e0208 */
[----:B------:R-:W-:Y:S01]  /*128a0*/  IMAD.WIDE R8, R7, 0x2, R8 ;  /* 0x0000000207087825 */ /* 0x000fe200078e0208 */
[----:B------:R2:W-:Y:S04]  /*128b0*/  STL.64 [R1+0x14f8], R4 ;  /* 0x0014f80401007387 */ /* 0x0005e80000100a00 */
[----:B------:R0:W-:Y:S04]  /*128c0*/  STL.64 [R1+0x14f0], R10 ;  /* 0x0014f00a01007387 */ /* 0x0001e80000100a00 */
[----:B------:R0:W-:Y:S01]  /*128d0*/  STL.64 [R1+0x14e8], R8 ;  /* 0x0014e80801007387 */ /* 0x0001e20000100a00 */
[----:B--2---:R-:W-:-:S02]  /*128e0*/  LOP3.LUT R5, R6, 0x20, RZ, 0x3c, !PT ;  /* 0x0000002006057812 */ /* 0x004fc400078e3cff */
[C---:B------:R-:W-:Y:S02]  /*128f0*/  LOP3.LUT R3, R6.reuse, 0x60, RZ, 0x3c, !PT ;  /* 0x0000006006037812 */ /* 0x040fe400078e3cff */
[----:B------:R-:W-:Y:S01]  /*12900*/  LOP3.LUT R4, R6, 0x40, RZ, 0x3c, !PT ;  /* 0x0000004006047812 */ /* 0x000fe200078e3cff */
[----:B------:R0:W-:Y:S04]  /*12910*/  STL [R1+0x14c4], R5 ;  /* 0x0014c40501007387 */ /* 0x0001e80000100800 */
[----:B------:R0:W-:Y:S04]  /*12920*/  STL [R1+0xcc4], R3 ;  /* 0x000cc40301007387 */ /* 0x0001e80000100800 */
[----:B------:R0:W-:Y:S02]  /*12930*/  STL [R1+0x14c0], R4 ;  /* 0x0014c00401007387 */ /* 0x0001e40000100800 */
.L_x_1:
[----:B0-----:R-:W2:Y:S04]  /*12940*/  LDL.64 R4, [R1+0x960] ;  /* 0x0009600001047983 */ /* 0x001ea80000100a00 */
[----:B------:R-:W3:Y:S04]  /*12950*/  LDL.64 R8, [R1+0x968] ;  /* 0x0009680001087983 */ /* 0x000ee80000100a00 */
[----:B------:R-:W4:Y:S04]  /*12960*/  LDL.64 R6, [R1+0x1cd0] ;  /* 0x001cd00001067983 */ /* 0x000f280000100a00 */
[----:B------:R-:W4:Y:S04]  /*12970*/  LDL.64 R14, [R1+0x1cc8] ;  /* 0x001cc800010e7983 */ /* 0x000f280000100a00 */
[----:B------:R-:W4:Y:S04]  /*12980*/  LDL.64 R10, [R1+0x1cc0] ;  /* 0x001cc000010a7983 */ /* 0x000f280000100a00 */
[----:B------:R-:W4:Y:S04]  /*12990*/  LDL.64 R12, [R1+0x1cb8] ;  /* 0x001cb800010c7983 */ /* 0x000f280000100a00 */
[----:B------:R0:W-:Y:S04]  /*129a0*/  STL [R1+0x229c], R0 ;  /* 0x00229c0001007387 */ /* 0x0001e80000100800 */
[----:B------:R-:W4:Y:S04]  /*129b0*/  LDL.64 R18, [R1+0x1cb0] ;  /* 0x001cb00001127983 */ /* 0x000f280000100a00 */
[----:B------:R-:W4:Y:S04]  /*129c0*/  LDL.64 R26, [R1+0x1ca8] ;  /* 0x001ca800011a7983 */ /* 0x000f280000100a00 */
[----:B------:R-:W4:Y:S04]  /*129d0*/  LDL.64 R24, [R1+0x1c98] ;  /* 0x001c980001187983 */ /* 0x000f280000100a00 */
[----:B------:R-:W4:Y:S04]  /*129e0*/  LDL.64 R16, [R1+0x1ca0] ;  /* 0x001ca00001107983 */ /* 0x000f280000100a00 */
[----:B------:R-:W4:Y:S01]  /*129f0*/  LDL.64 R20, [R1+0x1c90] ;  /* 0x001c900001147983 */ /* 0x000f220000100a00 */
[----:B--2---:R-:W-:-:S04]  /*12a00*/  IMAD.WIDE R4, R2, 0x2, R4 ;  /* 0x0000000202047825 */ /* 0x004fc800078e0204 */
[C---:B---3--:R-:W-:Y:S01]  /*12a10*/  IMAD.WIDE R8, R2.reuse, 0x2, R8 ;  /* 0x0000000202087825 */ /* 0x048fe200078e0208 */
[----:B------:R1:W2:Y:S04]  /*12a20*/  LDG.E.U16 R23, [R4.64] ;  /* 0x0000000404177981 */ /* 0x0002a8000c1e1500 */
[----:B------:R3:W2:Y:S01]  /*12a30*/  LDG.E.U16 R22, [R8.64] ;  /* 0x0000000408167981 */ /* 0x0006a2000c1e1500 */
[----:B----4-:R-:W-:-:S05]  /*12a40*/  IMAD.WIDE R6, R2, 0x2, R6 ;  /* 0x0000000202067825 */ /* 0x010fca00078e0206 */
[----:B------:R4:W2:Y:S01]  /*12a50*/  LDG.E.U16 R3, [R6.64] ;  /* 0x0000000406037981 */ /* 0x0008a2000c1e1500 */
[----:B------:R-:W-:-:S04]  /*12a60*/  IMAD.WIDE R10, R2, 0x2, R10 ;  /* 0x00000002020a7825 */ /* 0x000fc800078e020a */
[C---:B---3--:R-:W-:Y:S01]  /*12a70*/  IMAD.WIDE R8, R2.reuse, 0x2, R14 ;  /* 0x0000000202087825 */ /* 0x048fe200078e020e */
[----:B------:R3:W2:Y:S03]  /*12a80*/  LDG.E.U16 R28, [R10.64] ;  /* 0x000000040a1c7981 */ /* 0x0006a6000c1e1500 */
[C---:B------:R-:W-:Y:S01]  /*12a90*/  IMAD.WIDE R12, R2.reuse, 0x2, R12 ;  /* 0x00000002020c7825 */ /* 0x040fe200078e020c */
[----:B0-----:R0:W2:Y:S03]  /*12aa0*/  LDG.E.U16 R0, [R8.64] ;  /* 0x0000000408007981 */ /* 0x0010a6000c1e1500 */
[C---:B-1----:R-:W-:Y:S01]  /*12ab0*/  IMAD.WIDE R4, R2.reuse, 0x2, R18 ;  /* 0x0000000202047825 */ /* 0x042fe200078e0212 */
[----:B------:R-:W2:Y:S03]  /*12ac0*/  LDL.64 R14, [R1+0x1c88] ;  /* 0x001c8800010e7983 */ /* 0x000ea60000100a00 */
[C---:B----4-:R-:W-:Y:S01]  /*12ad0*/  IMAD.WIDE R6, R2.reuse, 0x2, R26 ;  /* 0x0000000202067825 */ /* 0x050fe200078e021a */
[----:B------:R1:W4:Y:S03]  /*12ae0*/  LDG.E.U16 R29, [R12.64] ;  /* 0x000000040c1d7981 */ /* 0x000326000c1e1500 */
[----:B---3--:R-:W-:-:S02]  /*12af0*/  IMAD.WIDE R10, R2, 0x2, R24 ;  /* 0x00000002020a7825 */ /* 0x008fc400078e0218 */
[----:B------:R3:W3:Y:S02]  /*12b00*/  LDG.E.U16 R25, [R4.64] ;  /* 0x0000000404197981 */ /* 0x0006e4000c1e1500 */
[C---:B0-----:R-:W-:Y:S02]  /*12b10*/  IMAD.WIDE R8, R2.reuse, 0x2, R16 ;  /* 0x0000000202087825 */ /* 0x041fe400078e0210 */
[----:B--2---:R-:W-:Y:S04]  /*12b20*/  STL [R1+0x3a0], R23 ;  /* 0x0003a01701007387 */ /* 0x004fe80000100800 */
[----:B------:R0:W-:Y:S04]  /*12b30*/  STL [R1+0x3a4], R22 ;  /* 0x0003a41601007387 */ /* 0x0001e80000100800 */
[----:B------:R-:W2:Y:S04]  /*12b40*/  LDL.64 R26, [R1+0x1c70] ;  /* 0x001c7000011a7983 */ /* 0x000ea80000100a00 */
[----:B------:R-:W2:Y:S04]  /*12b50*/  LDL.64 R18, [R1+0x1c78] ;  /* 0x001c780001127983 */ /* 0x000ea80000100a00 */
[----:B0-----:R-:W2:Y:S04]  /*12b60*/  LDL.64 R22, [R1+0x1c80] ;  /* 0x001c800001167983 */ /* 0x001ea80000100a00 */
[----:B------:R-:W2:Y:S04]  /*12b70*/  LDL.64 R16, [R1+0x1c68] ;  /* 0x001c680001107983 */ /* 0x000ea80000100a00 */
[----:B------:R0:W-:Y:S04]  /*12b80*/  STL [R1+0x39c], R3 ;  /* 0x00039c0301007387 */ /* 0x0001e80000100800 */
[----:B0-----:R0:W2:Y:S01]  /*12b90*/  LDG.E.U16 R3, [R6.64] ;  /* 0x0000000406037981 */ /* 0x0010a2000c1e1500 */
[----:B-1----:R-:W-:-:S03]  /*12ba0*/  IMAD.WIDE R12, R2, 0x2, R20 ;  /* 0x00000002020c7825 */ /* 0x002fc600078e0214 */
[----:B------:R1:W-:Y:S01]  /*12bb0*/  STL [R1+0x398], R0 ;  /* 0x0003980001007387 */ /* 0x0003e20000100800 */
[----:B---3--:R-:W-:-:S03]  /*12bc0*/  IMAD.WIDE R4, R2, 0x2, R14 ;  /* 0x0000000202047825 */ /* 0x008fc600078e020e */
[----:B------:R3:W-:Y:S04]  /*12bd0*/  STL [R1+0x394], R28 ;  /* 0x0003941c01007387 */ /* 0x0007e80000100800 */
[----:B------:R-:W2:Y:S04]  /*12be0*/  LDL.64 R20, [R1+0x1c60] ;  /* 0x001c600001147983 */ /* 0x000ea80000100a00 */
[----:B-1----:R1:W2:Y:S04]  /*12bf0*/  LDG.E.U16 R0, [R8.64] ;  /* 0x0000000408007981 */ /* 0x0022a8000c1e1500 */
[----:B---3--:R2:W3:Y:S04]  /*12c00*/  LDG.E.U16 R28, [R10.64] ;  /* 0x000000040a1c7981 */ /* 0x0084e8000c1e1500 */
[----:B----4-:R4:W-:Y:S04]  /*12c10*/  STL [R1+0x390], R29 ;  /* 0x0003901d01007387 */ /* 0x0109e80000100800 */
[----:B------:R0:W-:Y:S04]  /*12c20*/  STL [R1+0x38c], R25 ;  /* 0x00038c1901007387 */ /* 0x0001e80000100800 */
[----:B------:R-:W3:Y:S04]  /*12c30*/  LDL.64 R14, [R1+0x1c50] ;  /* 0x001c5000010e7983 */ /* 0x000ee80000100a00 */
[----:B----4-:R4:W3:Y:S04]  /*12c40*/  LDG.E.U16 R29, [R12.64] ;  /* 0x000000040c1d7981 */ /* 0x0108e8000c1e1500 */
[----:B0-----:R-:W3:Y:S01]  /*12c50*/  LDL.64 R24, [R1+0x1c58] ;  /* 0x001c580001187983 */ /* 0x001ee20000100a00 */
[----:B--2---:R-:W-:-:S03]  /*12c60*/  IMAD.WIDE R10, R2, 0x2, R26 ;  /* 0x00000002020a7825 */ /* 0x004fc600078e021a */
[----:B------:R0:W2:Y:S01]  /*12c70*/  LDG.E.U16 R27, [R4.64] ;  /* 0x00000004041b7981 */ /* 0x0000a2000c1e1500 */
[----:B------:R-:W-:-:S03]  /*12c80*/  IMAD.WIDE R6, R2, 0x2, R22 ;  /* 0x0000000202067825 */ /* 0x000fc600078e0216 */
[----:B------:R-:W2:Y:S01]  /*12c90*/  LDL.64 R22, [R1+0x1c48] ;  /* 0x001c480001167983 */ /* 0x000ea20000100a00 */
[----:B-1----:R-:W-:-:S03]  /*12ca0*/  IMAD.WIDE R8, R2, 0x2, R18 ;  /* 0x0000000202087825 */ /* 0x002fc600078e0212 */
[----:B------:R-:W2:Y:S04]  /*12cb0*/  LDL.64 R18, [R1+0x1c40] ;  /* 0x001c400001127983 */ /* 0x000ea80000100a00 */
[----:B------:R1:W-:Y:S04]  /*12cc0*/  STL [R1+0x388], R3 ;  /* 0x0003880301007387 */ /* 0x0003e80000100800 */
[----:B-1----:R1:W2:Y:S01]  /*12cd0*/  LDG.E.U16 R3, [R6.64] ;  /* 0x0000000406037981 */ /* 0x0022a2000c1e1500 */
[----:B----4-:R-:W-:-:S03]  /*12ce0*/  IMAD.WIDE R12, R2, 0x2, R16 ;  /* 0x00000002020c7825 */ /* 0x010fc600078e0210 */
[----:B------:R4:W-:Y:S01]  /*12cf0*/  STL [R1+0x384], R0 ;  /* 0x0003840001007387 */ /* 0x0009e20000100800 */
[----:B0-----:R-:W-:-:S03]  /*12d00*/  IMAD.WIDE R4, R2, 0x2, R20 ;  /* 0x0000000202047825 */ /* 0x001fc600078e0214 */
[----:B---3--:R0:W-:Y:S04]  /*12d10*/  STL [R1+0x380], R28 ;  /* 0x0003801c01007387 */ /* 0x0081e80000100800 */
[----:B------:R-:W3:Y:S04]  /*12d20*/  LDL.64 R16, [R1+0x1c38] ;  /* 0x001c380001107983 */ /* 0x000ee80000100a00 */
[----:B----4-:R4:W3:Y:S04]  /*12d30*/  LDG.E.U16 R0, [R8.64] ;  /* 0x0000000408007981 */ /* 0x0108e8000c1e1500 */
[----:B0-----:R0:W3:Y:S04]  /*12d40*/  LDG.E.U16 R28, [R10.64] ;  /* 0x000000040a1c7981 */ /* 0x0010e8000c1e1500 */
[----:B------:R0:W-:Y:S01]  /*12d50*/  STL [R1+0x37c], R29 ;  /* 0x00037c1d01007387 */ /* 0x0001e20000100800 */
[----:B-1----:R-:W-:-:S03]  /*12d60*/  IMAD.WIDE R6, R2, 0x2, R24 ;  /* 0x0000000202067825 */ /* 0x002fc600078e0218 */
[----:B0-----:R0:W3:Y:S01]  /*12d70*/  LDG.E.U16 R29, [R12.64] ;  /* 0x000000040c1d7981 */ /* 0x0010e2000c1e1500 */
[----:B----4-:R-:W-:-:S03]  /*12d80*/  IMAD.WIDE R8, R2, 0x2, R14 ;  /* 0x0000000202087825 */ /* 0x010fc600078e020e */
[----:B--2---:R1:W-:Y:S04]  /*12d90*/  STL [R1+0x378], R27 ;  /* 0x0003781b01007387 */ /* 0x0043e80000100800 */
[----:B------:R-:W2:Y:S01]  /*12da0*/  LDL.64 R24, [R1+0x1c20] ;  /* 0x001c200001187983 */ /* 0x000ea20000100a00 */
[----:B------:R-:W-:-:S03]  /*12db0*/  IMAD.WIDE R10, R2, 0x2, R22 ;  /* 0x00000002020a7825 */ /* 0x000fc600078e0216 */
[----:B------:R-:W4:Y:S04]  /*12dc0*/  LDL.64 R20, [R1+0x1c28] ;  /* 0x001c280001147983 */ /* 0x000f280000100a00 */
[----:B-1----:R-:W4:Y:S04]  /*12dd0*/  LDL.64 R26, [R1+0x1c30] ;  /* 0x001c3000011a7983 */ /* 0x002f280000100a00 */
[----:B------:R3:W4:Y:S04]  /*12de0*/  LDG.E.U16 R23, [R4.64] ;  /* 0x0000000404177981 */ /* 0x000728000c1e1500 */
[----:B------:R-:W4:Y:S04]  /*12df0*/  LDL.64 R14, [R1+0x1c18] ;  /* 0x001c1800010e7983 */ /* 0x000f280000100a00 */
[----:B------:R1:W-:Y:S04]  /*12e00*/  STL [R1+0x374], R3 ;  /* 0x0003740301007387 */ /* 0x0003e80000100800 */
[----:B-1----:R4:W4:Y:S01]  /*12e10*/  LDG.E.U16 R3, [R6.64] ;  /* 0x0000000406037981 */ /* 0x002922000c1e1500 */
[----:B0-----:R-:W-:-:S04]  /*12e20*/  IMAD.WIDE R12, R2, 0x2, R18 ;  /* 0x00000002020c7825 */ /* 0x001fc800078e0212 */
[C---:B---3--:R-:W-:Y:S01]  /*12e30*/  IMAD.WIDE R4, R2.reuse, 0x2, R16 ;  /* 0x0000000202047825 */ /* 0x048fe200078e0210 */
[----:B------:R0:W-:Y:S04]  /*12e40*/  STL [R1+0x370], R0 ;  /* 0x0003700001007387 */ /* 0x0001e80000100800 */
[----:B------:R1:W-:Y:S04]  /*12e50*/  STL [R1+0x36c], R28 ;  /* 0x00036c1c01007387 */ /* 0x0003e80000100800 */
[----:B------:R-:W3:Y:S04]  /*12e60*/  LDL.64 R18, [R1+0x1c10] ;  /* 0x001c100001127983 */ /* 0x000ee80000100a00 */
[----:B0-----:R0:W3:Y:S04]  /*12e70*/  LDG.E.U16 R0, [R8.64] ;  /* 0x0000000408007981 */ /* 0x0010e8000c1e1500 */
[----:B-1----:R2:W3:Y:S04]  /*12e80*/  LDG.E.U16 R28, [R10.64] ;  /* 0x000000040a1c7981 */ /* 0x0024e8000c1e1500 */
[----:B------:R1:W-:Y:S04]  /*12e90*/  STL [R1+0x368], R29 ;  /* 0x0003681d01007387 */ /* 0x0003e80000100800 */
[----:B-1----:R1:W3:Y:S01]  /*12ea0*/  LDG.E.U16 R29, [R12.64] ;  /* 0x000000040c1d7981 */ /* 0x0022e2000c1e1500 */
[----:B--2---:R-:W-:-:S03]  /*12eb0*/  IMAD.WIDE R10, R2, 0x2, R24 ;  /* 0x00000002020a7825 */ /* 0x004fc600078e0218 */
[----:B------:R3:W2:Y:S01]  /*12ec0*/  LDG.E.U16 R25, [R4.64] ;  /* 0x0000000404197981 */ /* 0x0006a2000c1e1500 */
[----:B----4-:R-:W-:-:S03]  /*12ed0*/  IMAD.WIDE R6, R2, 0x2, R26 ;  /* 0x0000000202067825 */ /* 0x010fc600078e021a */
[----:B------:R4:W-:Y:S04]  /*12ee0*/  STL [R1+0x364], R23 ;  /* 0x0003641701007387 */ /* 0x0009e80000100800 */
[----:B------:R-:W2:Y:S01]  /*12ef0*/  LDL.64 R26, [R1+0x1bf8] ;  /* 0x001bf800011a7983 */ /* 0x000ea20000100a00 */
[----:B0-----:R-:W-:-:S03]  /*12f00*/  IMAD.WIDE R8, R2, 0x2, R20 ;  /* 0x0000000202087825 */ /* 0x001fc600078e0214 */
[----:B------:R-:W2:Y:S04]  /*12f10*/  LDL.64 R16, [R1+0x1c00] ;  /* 0x001c000001107983 */ /* 0x000ea80000100a00 */
[----:B----4-:R-:W4:Y:S04]  /*12f20*/  LDL.64 R22, [R1+0x1c08] ;  /* 0x001c080001167983 */ /* 0x010f280000100a00 */
[----:B------:R-:W4:Y:S04]  /*12f30*/  LDL.64 R20, [R1+0x1bf0] ;  /* 0x001bf00001147983 */ /* 0x000f280000100a00 */
[----:B------:R0:W-:Y:S04]  /*12f40*/  STL [R1+0x360], R3 ;  /* 0x0003600301007387 */ /* 0x0001e80000100800 */
[----:B0-----:R4:W4:Y:S01]  /*12f50*/  LDG.E.U16 R3, [R6.64] ;  /* 0x0000000406037981 */ /* 0x001922000c1e1500 */
[----:B-1----:R-:W-:-:S04]  /*12f60*/  IMAD.WIDE R12, R2, 0x2, R14 ;  /* 0x00000002020c7825 */ /* 0x002fc800078e020e */
[C---:B---3--:R-:W-:Y:S01]  /*12f70*/  IMAD.WIDE R4, R2.reuse, 0x2, R18 ;  /* 0x0000000202047825 */ /* 0x048fe200078e0212 */
[----:B------:R0:W-:Y:S04]  /*12f80*/  STL [R1+0x35c], R0 ;  /* 0x00035c0001007387 */ /* 0x0001e80000100800 */
[----:B------:R1:W-:Y:S04]  /*12f90*/  STL [R1+0x358], R28 ;  /* 0x0003581c01007387 */ /* 0x0003e80000100800 */
[----:B------:R-:W4:Y:S04]  /*12fa0*/  LDL.64 R14, [R1+0x1be8] ;  /* 0x001be800010e7983 */ /* 0x000f280000100a00 */
[----:B0-----:R0:W4:Y:S04]  /*12fb0*/  LDG.E.U16 R0, [R8.64] ;  /* 0x0000000408007981 */ /* 0x001128000c1e1500 */
[----:B-1----:R1:W4:Y:S04]  /*12fc0*/  LDG.E.U16 R28, [R10.64] ;  /* 0x000000040a1c7981 */ /* 0x002328000c1e1500 */
[----:B------:R0:W-:Y:S04]  /*12fd0*/  STL [R1+0x354], R29 ;  /* 0x0003541d01007387 */ /* 0x0001e80000100800 */
[----:B0-----:R0:W4:Y:S04]  /*12fe0*/  LDG.E.U16 R29, [R12.64] ;  /* 0x000000040c1d7981 */ /* 0x001128000c1e1500 */
[----:B--2---:R2:W-:Y:S04]  /*12ff0*/  STL [R1+0x350], R25 ;  /* 0x0003501901007387 */ /* 0x0045e80000100800 */
[----:B------:R-:W3:Y:S04]  /*13000*/  LDL.64 R18, [R1+0x1bd8] ;  /* 0x001bd80001127983 */ /* 0x000ee80000100a00 */
[----:B--2---:R-:W2:Y:S01]  /*13010*/  LDL.64 R24, [R1+0x1be0] ;  /* 0x001be00001187983 */ /* 0x004ea20000100a00 */
[----:B-1----:R-:W-:-:S03]  /*13020*/  IMAD.WIDE R10, R2, 0x2, R26 ;  /* 0x00000002020a7825 */ /* 0x002fc600078e021a */
[----:B------:R1:W3:Y:S01]  /*13030*/  LDG.E.U16 R27, [R4.64] ;  /* 0x00000004041b7981 */ /* 0x0002e2000c1e1500 */
[----:B----4-:R-:W-:-:S03]  /*13040*/  IMAD.WIDE R6, R2, 0x2, R22 ;  /* 0x0000000202067825 */ /* 0x010fc600078e0216 */
[----:B------:R-:W4:Y:S01]  /*13050*/  LDL.64 R22, [R1+0x1bd0] ;  /* 0x001bd00001167983 */ /* 0x000f220000100a00 */
[----:B------:R-:W-:-:S03]  /*13060*/  IMAD.WIDE R8, R2, 0x2, R16 ;  /* 0x0000000202087825 */ /* 0x000fc600078e0210 */
[----:B------:R-:W4:Y:S04]  /*13070*/  LDL.64 R16, [R1+0x1bc8] ;  /* 0x001bc80001107983 */ /* 0x000f280000100a00 */
[----:B------:R0:W-:Y:S04]  /*13080*/  STL [R1+0x34c], R3 ;  /* 0x00034c0301007387 */ /* 0x0001e80000100800 */
[----:B0-----:R2:W4:Y:S01]  /*13090*/  LDG.E.U16 R3, [R6.64] ;  /* 0x0000000406037981 */ /* 0x001522000c1e1500 */
[----:B------:R-:W-:-:S04]  /*130a0*/  IMAD.WIDE R12, R2, 0x2, R20 ;  /* 0x00000002020c7825 */ /* 0x000fc800078e0214 */
[C---:B-1----:R-:W-:Y:S01]  /*130b0*/  IMAD.WIDE R4, R2.reuse, 0x2, R14 ;  /* 0x0000000202047825 */ /* 0x042fe200078e020e */
[----:B------:R0:W-:Y:S04]  /*130c0*/  STL [R1+0x348], R0 ;  /* 0x0003480001007387 */ /* 0x0001e80000100800 */
[----:B------:R1:W-:Y:S04]  /*130d0*/  STL [R1+0x344], R28 ;  /* 0x0003441c01007387 */ /* 0x0003e80000100800 */
[----:B------:R-:W4:Y:S04]  /*130e0*/  LDL.64 R20, [R1+0x1bc0] ;  /* 0x001bc00001147983 */ /* 0x000f280000100a00 */
[----:B0-----:R0:W4:Y:S04]  /*130f0*/  LDG.E.U16 R0, [R8.64] ;  /* 0x0000000408007981 */ /* 0x001128000c1e1500 */
[----:B-1----:R4:W4:Y:S04]  /*13100*/  LDG.E.U16 R28, [R10.64] ;  /* 0x000000040a1c7981 */ /* 0x002928000c1e1500 */
[----:B------:R1:W-:Y:S04]  /*13110*/  STL [R1+0x340], R29 ;  /* 0x0003401d01007387 */ /* 0x0003e80000100800 */
[----:B-1----:R1:W4:Y:S01]  /*13120*/  LDG.E.U16 R29, [R12.64] ;  /* 0x000000040c1d7981 */ /* 0x002322000c1e1500 */
[----:B--2---:R-:W-:-:S03]  /*13130*/  IMAD.WIDE R6, R2, 0x2, R24 ;  /* 0x0000000202067825 */ /* 0x004fc600078e0218 */
[----:B---3--:R2:W-:Y:S04]  /*13140*/  STL [R1+0x33c], R27 ;  /* 0x00033c1b01007387 */ /* 0x0085e80000100800 */
[----:B------:R-:W3:Y:S01]  /*13150*/  LDL.64 R24, [R1+0x1ba8] ;  /* 0x001ba80001187983 */ /* 0x000ee20000100a00 */
[----:B----4-:R-:W-:-:S03]  /*13160*/  IMAD.WIDE R10, R2, 0x2, R22 ;  /* 0x00000002020a7825 */ /* 0x010fc600078e0216 */
[----:B------:R-:W2:Y:S04]  /*13170*/  LDL.64 R14, [R1+0x1bb0] ;  /* 0x001bb000010e7983 */ /* 0x000ea80000100a00 */
[----:B--2---:R-:W2:Y:S04]  /*13180*/  LDL.64 R26, [R1+0x1bb8] ;  /* 0x001bb800011a7983 */ /* 0x004ea80000100a00 */
[----:B------:R1:W2:Y:S01]  /*13190*/  LDG.E.U16 R23, [R4.64] ;  /* 0x0000000404177981 */ /* 0x0002a2000c1e1500 */
[----:B0-----:R-:W-:-:S03]  /*131a0*/  IMAD.WIDE R8, R2, 0x2, R18 ;  /* 0x0000000202087825 */ /* 0x001fc600078e0212 */
[----:B------:R-:W2:Y:S04]  /*131b0*/  LDL.64 R18, [R1+0x1ba0] ;  /* 0x001ba00001127983 */ /* 0x000ea80000100a00 */
[----:B------:R0:W-:Y:S04]  /*131c0*/  STL [R1+0x338], R3 ;  /* 0x0003380301007387 */ /* 0x0001e80000100800 */
[----:B0-----:R2:W2:Y:S01]  /*131d0*/  LDG.E.U16 R3, [R6.64] ;  /* 0x0000000406037981 */ /* 0x0014a2000c1e1500 */
[----:B-1----:R-:W-:-:S04]  /*131e0*/  IMAD.WIDE R12, R2, 0x2, R16 ;  /* 0x00000002020c7825 */ /* 0x002fc800078e0210 */
[C---:B------:R-:W-:Y:S01]  /*131f0*/  IMAD.WIDE R4, R2.reuse, 0x2, R20 ;  /* 0x0000000202047825 */ /* 0x040fe200078e0214 */
[----:B------:R0:W-:Y:S04]  /*13200*/  STL [R1+0x334], R0 ;  /* 0x0003340001007387 */ /* 0x0001e80000100800 */
[----:B------:R1:W-:Y:S04]  /*13210*/  STL [R1+0x330], R28 ;  /* 0x0003301c01007387 */ /* 0x0003e80000100800 */
[----:B------:R-:W2:Y:S04]  /*13220*/  LDL.64 R16, [R1+0x1b98] ;  /* 0x001b980001107983 */ /* 0x000ea80000100a00 */
[----:B0-----:R0:W2:Y:S04]  /*13230*/  LDG.E.U16 R0, [R8.64] ;  /* 0x0000000408007981 */ /* 0x0010a8000c1e1500 */
[----:B-1----:R3:W2:Y:S04]  /*13240*/  LDG.E.U16 R28, [R10.64] ;  /* 0x000000040a1c7981 */ /* 0x0026a8000c1e1500 */
[----:B------:R1:W-:Y:S04]  /*13250*/  STL [R1+0x32c], R29 ;  /* 0x00032c1d01007387 */ /* 0x0003e80000100800 */
[----:B-1----:R1:W2:Y:S01]  /*13260*/  LDG.E.U16 R29, [R12.64] ;  /* 0x000000040c1d7981 */ /* 0x0022a2000c1e1500 */
[----:B---3--:R-:W-:-:S03]  /*13270*/  IMAD.WIDE R10, R2, 0x2, R24 ;  /* 0x00000002020a7825 */ /* 0x008fc600078e0218 */
[----:B------:R3:W4:Y:S01]  /*13280*/  LDG.E.U16 R25, [R4.64] ;  /* 0x0000000404197981 */ /* 0x000722000c1e1500 */
[----:B--2---:R-:W-:-:S03]  /*13290*/  IMAD.WIDE R6, R2, 0x2, R26 ;  /* 0x0000000202067825 */ /* 0x004fc600078e021a */
[----:B------:R2:W-:Y:S04]  /*132a0*/  STL [R1+0x328], R23 ;  /* 0x0003281701007387 */ /* 0x0005e80000100800 */
[----:B------:R-:W4:Y:S01]  /*132b0*/  LDL.64 R26, [R1+0x1b80] ;  /* 0x001b8000011a7983 */ /* 0x000f220000100a00 */
[----:B0-----:R-:W-:-:S03]  /*132c0*/  IMAD.WIDE R8, R2, 0x2, R14 ;  /* 0x0000000202087825 */ /* 0x001fc600078e020e */
[----:B------:R-:W4:Y:S04]  /*132d0*/  LDL.64 R20, [R1+0x1b88] ;  /* 0x001b880001147983 */ /* 0x000f280000100a00 */
[----:B--2---:R-:W2:Y:S04]  /*132e0*/  LDL.64 R22, [R1+0x1b90] ;  /* 0x001b900001167983 */ /* 0x004ea80000100a00 */
[----:B------:R-:W2:Y:S04]  /*132f0*/  LDL.64 R14, [R1+0x1b78] ;  /* 0x001b7800010e7983 */ /* 0x000ea80000100a00 */
[----:B------:R0:W-:Y:S04]  /*13300*/  STL [R1+0x324], R3 ;  /* 0x0003240301007387 */ /* 0x0001e80000100800 */
[----:B0-----:R2:W2:Y:S01]  /*13310*/  LDG.E.U16 R3, [R6.64] ;  /* 0x0000000406037981 */ /* 0x0014a2000c1e1500 */
[----:B-1----:R-:W-:-:S04]  /*13320*/  IMAD.WIDE R12, R2, 0x2, R18 ;  /* 0x00000002020c7825 */ /* 0x002fc800078e0212 */
[C---:B---3--:R-:W-:Y:S01]  /*13330*/  IMAD.WIDE R4, R2.reuse, 0x2, R16 ;  /* 0x0000000202047825 */ /* 0x048fe200078e0210 */
[----:B------:R0:W-:Y:S04]  /*13340*/  STL [R1+0x320], R0 ;  /* 0x0003200001007387 */ /* 0x0001e80000100800 */
[----:B------:R1:W-:Y:S04]  /*13350*/  STL [R1+0x31c], R28 ;  /* 0x00031c1c01007387 */ /* 0x0003e80000100800 */
[----:B------:R-:W2:Y:S04]  /*13360*/  LDL.64 R18, [R1+0x1b70] ;  /* 0x001b700001127983 */ /* 0x000ea80000100a00 */
[----:B0-----:R0:W2:Y:S04]  /*13370*/  LDG.E.U16 R0, [R8.64] ;  /* 0x0000000408007981 */ /* 0x0010a8000c1e1500 */
[----:B-1----:R1:W2:Y:S04]  /*13380*/  LDG.E.U16 R28, [R10.64] ;  /* 0x000000040a1c7981 */ /* 0x0022a8000c1e1500 */
[----:B------:R0:W-:Y:S04]  /*13390*/  STL [R1+0x318], R29 ;  /* 0x0003181d01007387 */ /* 0x0001e80000100800 */
[----:B0-----:R0:W2:Y:S04]  /*133a0*/  LDG.E.U16 R29, [R12.64] ;  /* 0x000000040c1d7981 */ /* 0x0010a8000c1e1500 */
[----:B----4-:R4:W-:Y:S04]  /*133b0*/  STL [R1+0x314], R25 ;  /* 0x0003141901007387 */ /* 0x0109e80000100800 */
[----:B------:R-:W3:Y:S04]  /*133c0*/  LDL.64 R16, [R1+0x1b60] ;  /* 0x001b600001107983 */ /* 0x000ee80000100a00 */
[----:B----4-:R-:W4:Y:S01]  /*133d0*/  LDL.64 R24, [R1+0x1b68] ;  /* 0x001b680001187983 */ /* 0x010f220000100a00 */
[----:B-1----:R-:W-:-:S03]  /*133e0*/  IMAD.WIDE R10, R2, 0x2, R26 ;  /* 0x00000002020a7825 */ /* 0x002fc600078e021a */
[----:B------:R1:W3:Y:S01]  /*133f0*/  LDG.E.U16 R27, [R4.64] ;  /* 0x00000004041b7981 */ /* 0x0002e2000c1e1500 */
[----:B--2---:R-:W-:-:S03]  /*13400*/  IMAD.WIDE R6, R2, 0x2, R22 ;  /* 0x0000000202067825 */ /* 0x004fc600078e0216 */
[----:B------:R-:W2:Y:S01]  /*13410*/  LDL.64 R22, [R1+0x1b58] ;  /* 0x001b580001167983 */ /* 0x000ea20000100a00 */
[----:B------:R-:W-:-:S03]  /*13420*/  IMAD.WIDE R8, R2, 0x2, R20 ;  /* 0x0000000202087825 */ /* 0x000fc600078e0214 */
[----:B------:R-:W2:Y:S04]  /*13430*/  LDL.64 R20, [R1+0x1b50] ;  /* 0x001b500001147983 */ /* 0x000ea80000100a00 */
[----:B------:R0:W-:Y:S04]  /*13440*/  STL [R1+0x310], R3 ;  /* 0x0003100301007387 */ /* 0x0001e80000100800 */
[----:B0-----:R4:W2:Y:S01]  /*13450*/  LDG.E.U16 R3, [R6.64] ;  /* 0x0000000406037981 */ /* 0x0018a2000c1e1500 */
[----:B------:R-:W-:-:S04]  /*13460*/  IMAD.WIDE R12, R2, 0x2, R14 ;  /* 0x00000002020c7825 */ /* 0x000fc800078e020e */
[C---:B-1----:R-:W-:Y:S01]  /*13470*/  IMAD.WIDE R4, R2.reuse, 0x2, R18 ;  /* 0x0000000202047825 */ /* 0x042fe200078e0212 */
[----:B------:R0:W-:Y:S04]  /*13480*/  STL [R1+0x30c], R0 ;  /* 0x00030c0001007387 */ /* 0x0001e80000100800 */
[----:B------:R1:W-:Y:S04]  /*13490*/  STL [R1+0x308], R28 ;  /* 0x0003081c01007387 */ /* 0x0003e80000100800 */
[----:B------:R-:W2:Y:S04]  /*134a0*/  LDL.64 R14, [R1+0x1b48] ;  /* 0x001b4800010e7983 */ /* 0x000ea80000100a00 */
[----:B0-----:R0:W2:Y:S04]  /*134b0*/  LDG.E.U16 R0, [R8.64] ;  /* 0x0000000408007981 */ /* 0x0010a8000c1e1500 */
[----:B-1----:R2:W2:Y:S04]  /*134c0*/  LDG.E.U16 R28, [R10.64] ;  /* 0x000000040a1c7981 */ /* 0x0024a8000c1e1500 */
[----:B------:R1:W-:Y:S04]  /*134d0*/  STL [R1+0x304], R29 ;  /* 0x0003041d01007387 */ /* 0x0003e80000100800 */
[----:B-1----:R1:W2:Y:S01]  /*134e0*/  LDG.E.U16 R29, [R12.64] ;  /* 0x000000040c1d7981 */ /* 0x0022a2000c1e1500 */
[----:B----4-:R-:W-:-:S03]  /*134f0*/  IMAD.WIDE R6, R2, 0x2, R24 ;  /* 0x0000000202067825 */ /* 0x010fc600078e0218 */
[----:B---3--:R3:W-:Y:S04]  /*13500*/  STL [R1+0x300], R27 ;  /* 0x0003001b01007387 */ /* 0x0087e80000100800 */
[----:B------:R-:W4:Y:S01]  /*13510*/  LDL.64 R24, [R1+0x1b30] ;  /* 0x001b300001187983 */ /* 0x000f220000100a00 */
[----:B--2---:R-:W-:-:S03]  /*13520*/  IMAD.WIDE R10, R2, 0x2, R22 ;  /* 0x00000002020a7825 */ /* 0x004fc600078e0216 */
[----:B------:R-:W3:Y:S04]  /*13530*/  LDL.64 R18, [R1+0x1b38] ;  /* 0x001b380001127983 */ /* 0x000ee80000100a00 */
[----:B---3--:R-:W3:Y:S04]  /*13540*/  LDL.64 R26, [R1+0x1b40] ;  /* 0x001b4000011a7983 */ /* 0x008ee80000100a00 */
[----:B------:R1:W3:Y:S01]  /*13550*/  LDG.E.U16 R23, [R4.64] ;  /* 0x0000000404177981 */ /* 0x0002e2000c1e1500 */
[----:B0-----:R-:W-:-:S03]  /*13560*/  IMAD.WIDE R8, R2, 0x2, R16 ;  /* 0x0000000202087825 */ /* 0x001fc600078e0210 */
[----:B------:R-:W3:Y:S04]  /*13570*/  LDL.64 R16, [R1+0x1b28] ;  /* 0x001b280001107983 */ /* 0x000ee80000100a00 */
[----:B------:R0:W-:Y:S04]  /*13580*/  STL [R1+0x2fc], R3 ;  /* 0x0002fc0301007387 */ /* 0x0001e80000100800 */
[----:B0-----:R3:W3:Y:S01]  /*13590*/  LDG.E.U16 R3, [R6.64] ;  /* 0x0000000406037981 */ /* 0x0016e2000c1e1500 */
[----:B-1----:R-:W-:-:S04]  /*135a0*/  IMAD.WIDE R12, R2, 0x2, R20 ;  /* 0x00000002020c7825 */ /* 0x002fc800078e0214 */
[C---:B------:R-:W-:Y:S01]  /*135b0*/  IMAD.WIDE R4, R2.reuse, 0x2, R14 ;  /* 0x0000000202047825 */ /* 0x040fe200078e020e */
[----:B------:R0:W-:Y:S04]  /*135c0*/  STL [R1+0x2f8], R0 ;  /* 0x0002f80001007387 */ /* 0x0001e80000100800 */
[----:B------:R1:W-:Y:S04]  /*135d0*/  STL [R1+0x2f4], R28 ;  /* 0x0002f41c01007387 */ /* 0x0003e80000100800 */
[----:B------:R-:W3:Y:S04]  /*135e0*/  LDL.64 R20, [R1+0x1b20] ;  /* 0x001b200001147983 */ /* 0x000ee80000100a00 */
[----:B0-----:R0:W3:Y:S04]  /*135f0*/  LDG.E.U16 R0, [R8.64] ;  /* 0x0000000408007981 */ /* 0x0010e8000c1e1500 */
[----:B-1----:R4:W3:Y:S04]  /*13600*/  LDG.E.U16 R28, [R10.64] ;  /* 0x000000040a1c7981 */ /* 0x0028e8000c1e1500 */
[----:B------:R1:W-:Y:S04]  /*13610*/  STL [R1+0x2f0], R29 ;  /* 0x0002f01d01007387 */ /* 0x0003e80000100800 */
[----:B-1----:R1:W3:Y:S01]  /*13620*/  LDG.E.U16 R29, [R12.64] ;  /* 0x000000040c1d7981 */ /* 0x0022e2000c1e1500 */
[----:B----4-:R-:W-:-:S03]  /*13630*/  IMAD.WIDE R10, R2, 0x2, R24 ;  /* 0x00000002020a7825 */ /* 0x010fc600078e0218 */
[----:B------:R4:W2:Y:S01]  /*13640*/  LDG.E.U16 R25, [R4.64] ;  /* 0x0000000404197981 */ /* 0x0008a2000c1e1500 */
[----:B---3--:R-:W-:-:S03]  /*13650*/  IMAD.WIDE R6, R2, 0x2, R26 ;  /* 0x0000000202067825 */ /* 0x008fc600078e021a */
[----:B------:R3:W-:Y:S04]  /*13660*/  STL [R1+0x2ec], R23 ;  /* 0x0002ec1701007387 */ /* 0x0007e80000100800 */
[----:B------:R-:W2:Y:S01]  /*13670*/  LDL.64 R26, [R1+0x1b08] ;  /* 0x001b0800011a7983 */ /* 0x000ea20000100a00 */
[----:B0-----:R-:W-:-:S03]  /*13680*/  IMAD.WIDE R8, R2, 0x2, R18 ;  /* 0x0000000202087825 */ /* 0x001fc600078e0212 */
[----:B------:R-:W2:Y:S04]  /*13690*/  LDL.64 R14, [R1+0x1b10] ;  /* 0x001b1000010e7983 */ /* 0x000ea80000100a00 */
[----:B---3--:R-:W3:Y:S04]  /*136a0*/  LDL.64 R22, [R1+0x1b18] ;  /* 0x001b180001167983 */ /* 0x008ee80000100a00 */
[----:B------:R-:W3:Y:S04]  /*136b0*/  LDL.64 R18, [R1+0x1b00] ;  /* 0x001b000001127983 */ /* 0x000ee80000100a00 */
[----:B------:R0:W-:Y:S04]  /*136c0*/  STL [R1+0x2e8], R3 ;  /* 0x0002e80301007387 */ /* 0x0001e80000100800 */
[----:B0-----:R3:W3:Y:S01]  /*136d0*/  LDG.E.U16 R3, [R6.64] ;  /* 0x0000000406037981 */ /* 0x0016e2000c1e1500 */
[----:B-1----:R-:W-:-:S04]  /*136e0*/  IMAD.WIDE R12, R2, 0x2, R16 ;  /* 0x00000002020c7825 */ /* 0x002fc800078e0210 */
[C---:B----4-:R-:W-:Y:S01]  /*136f0*/  IMAD.WIDE R4, R2.reuse, 0x2, R20 ;  /* 0x0000000202047825 */ /* 0x050fe200078e0214 */
[----:B------:R0:W-:Y:S04]  /*13700*/  STL [R1+0x2e4], R0 ;  /* 0x0002e40001007387 */ /* 0x0001e80000100800 */
[----:B------:R1:W-:Y:S04]  /*13710*/  STL [R1+0x2e0], R28 ;  /* 0x0002e01c01007387 */ /* 0x0003e80000100800 */
[----:B------:R-:W3:Y:S04]  /*13720*/  LDL.64 R16, [R1+0x1af8] ;  /* 0x001af80001107983 */ /* 0x000ee80000100a00 */
[----:B0-----:R0:W3:Y:S04]  /*13730*/  LDG.E.U16 R0, [R8.64] ;  /* 0x0000000408007981 */ /* 0x0010e8000c1e1500 */
[----:B-1----:R1:W3:Y:S04]  /*13740*/  LDG.E.U16 R28, [R10.64] ;  /* 0x000000040a1c7981 */ /* 0x0022e8000c1e1500 */
[----:B------:R0:W-:Y:S04]  /*13750*/  STL [R1+0x2dc], R29 ;  /* 0x0002dc1d01007387 */ /* 0x0001e80000100800 */
[----:B0-----:R0:W3:Y:S04]  /*13760*/  LDG.E.U16 R29, [R12.64] ;  /* 0x000000040c1d7981 */ /* 0x0010e8000c1e1500 */
[----:B--2---:R2:W-:Y:S04]  /*13770*/  STL [R1+0x2d8], R25 ;  /* 0x0002d81901007387 */ /* 0x0045e80000100800 */
[----:B------:R-:W4:Y:S04]  /*13780*/  LDL.64 R20, [R1+0x1ae8] ;  /* 0x001ae80001147983 */ /* 0x000f280000100a00 */
[----:B--2---:R-:W2:Y:S01]  /*13790*/  LDL.64 R24, [R1+0x1af0] ;  /* 0x001af00001187983 */ /* 0x004ea20000100a00 */
[----:B-1----:R-:W-:-:S03]  /*137a0*/  IMAD.WIDE R10, R2, 0x2, R26 ;  /* 0x00000002020a7825 */ /* 0x002fc600078e021a */
[----:B------:R1:W4:Y:S01]  /*137b0*/  LDG.E.U16 R27, [R4.64] ;  /* 0x00000004041b7981 */ /* 0x000322000c1e1500 */
[----:B---3--:R-:W-:-:S03]  /*137c0*/  IMAD.WIDE R6, R2, 0x2, R22 ;  /* 0x0000000202067825 */ /* 0x008fc600078e0216 */
[----:B------:R-:W3:Y:S01]  /*137d0*/  LDL.64 R22, [R1+0x1ae0] ;  /* 0x001ae00001167983 */ /* 0x000ee20000100a00 */
[----:B------:R-:W-:-:S03]  /*137e0*/  IMAD.WIDE R8, R2, 0x2, R14 ;  /* 0x0000000202087825 */ /* 0x000fc600078e020e */
[----:B------:R-:W3:Y:S04]  /*137f0*/  LDL.64 R14, [R1+0x1ad8] ;  /* 0x001ad800010e7983 */ /* 0x000ee80000100a00 */
[----:B------:R0:W-:Y:S04]  /*13800*/  STL [R1+0x2d4], R3 ;  /* 0x0002d40301007387 */ /* 0x0001e80000100800 */
[----:B0-----:R2:W3:Y:S01]  /*13810*/  LDG.E.U16 R3, [R6.64] ;  /* 0x0000000406037981 */ /* 0x0014e2000c1e1500 */
[----:B------:R-:W-:-:S04]  /*13820*/  IMAD.WIDE R12, R2, 0x2, R18 ;  /* 0x00000002020c7825 */ /* 0x000fc800078e0212 */
[C---:B-1----:R-:W-:Y:S01]  /*13830*/  IMAD.WIDE R4, R2.reuse, 0x2, R16 ;  /* 0x0000000202047825 */ /* 0x042fe200078e0210 */
        /* <DEDUP_REMOVED lines=8> */
[----:B----4-:R2:W-:Y:S04]  /*138c0*/  STL [R1+0x2c4], R27 ;  /* 0x0002c41b01007387 */ /* 0x0105e80000100800 */
[----:B------:R-:W4:Y:S01]  /*138d0*/  LDL.64 R24, [R1+0x1ab8] ;  /* 0x001ab80001187983 */ /* 0x000f220000100a00 */
[----:B---3--:R-:W-:-:S03]  /*138e0*/  IMAD.WIDE R10, R2, 0x2, R22 ;  /* 0x00000002020a7825 */ /* 0x008fc600078e0216 */
        /* <DEDUP_REMOVED lines=17> */
[----:B------:R4:W3:Y:S01]  /*13a00*/  LDG.E.U16 R25, [R4.64] ;  /* 0x0000000404197981 */ /* 0x0008e2000c1e1500 */
[----:B--2---:R-:W-:-:S03]  /*13a10*/  IMAD.WIDE R6, R2, 0x2, R26 ;  /* 0x0000000202067825 */ /* 0x004fc600078e021a */
[----:B------:R2:W-:Y:S04]  /*13a20*/  STL [R1+0x2b0], R23 ;  /* 0x0002b01701007387 */ /* 0x0005e80000100800 */
[----:B------:R-:W3:Y:S01]  /*13a30*/  LDL.64 R26, [R1+0x1a90] ;  /* 0x001a9000011a7983 */ /* 0x000ee20000100a00 */
[----:B0-----:R-:W-:-:S03]  /*13a40*/  IMAD.WIDE R8, R2, 0x2, R16 ;  /* 0x0000000202087825 */ /* 0x001fc600078e0210 */
[----:B------:R-:W3:Y:S04]  /*13a50*/  LDL.64 R18, [R1+0x1a98] ;  /* 0x001a980001127983 */ /* 0x000ee80000100a00 */
[----:B--2---:R-:W2:Y:S04]  /*13a60*/  LDL.64 R22, [R1+0x1aa0] ;  /* 0x001aa00001167983 */ /* 0x004ea80000100a00 */
[----:B------:R-:W2:Y:S04]  /*13a70*/  LDL.64 R16, [R1+0x1a88] ;  /* 0x001a880001107983 */ /* 0x000ea80000100a00 */
[----:B------:R0:W-:Y:S04]  /*13a80*/  STL [R1+0x2ac], R3 ;  /* 0x0002ac0301007387 */ /* 0x0001e80000100800 */
[----:B0-----:R2:W2:Y:S01]  /*13a90*/  LDG.E.U16 R3, [R6.64] ;  /* 0x0000000406037981 */ /* 0x0014a2000c1e1500 */
[----:B-1----:R-:W-:-:S04]  /*13aa0*/  IMAD.WIDE R12, R2, 0x2, R20 ;  /* 0x00000002020c7825 */ /* 0x002fc800078e0214 */
[C---:B----4-:R-:W-:Y:S01]  /*13ab0*/  IMAD.WIDE R4, R2.reuse, 0x2, R14 ;  /* 0x0000000202047825 */ /* 0x050fe200078e020e */
[----:B------:R0:W-:Y:S04]  /*13ac0*/  STL [R1+0x2a8], R0 ;  /* 0x0002a80001007387 */ /* 0x0001e80000100800 */
[----:B------:R1:W-:Y:S04]  /*13ad0*/  STL [R1+0x2a4], R28 ;  /* 0x0002a41c01007387 */ /* 0x0003e80000100800 */
[----:B------:R-:W2:Y:S04]  /*13ae0*/  LDL.64 R20, [R1+0x1a80] ;  /* 0x001a800001147983 */ /* 0x000ea80000100a00 */
[----:B0-----:R0:W2:Y:S04]  /*13af0*/  LDG.E.U16 R0, [R8.64] ;  /* 0x0000000408007981 */ /* 0x0010a8000c1e1500 */
[----:B-1----:R1:W2:Y:S04]  /*13b00*/  LDG.E.U16 R28, [R10.64] ;  /* 0x000000040a1c7981 */ /* 0x0022a8000c1e1500 */
[----:B------:R0:W-:Y:S04]  /*13b10*/  STL [R1+0x2a0], R29 ;  /* 0x0002a01d01007387 */ /* 0x0001e80000100800 */
[----:B0-----:R0:W2:Y:S04]  /*13b20*/  LDG.E.U16 R29, [R12.64] ;  /* 0x000000040c1d7981 */ /* 0x0010a8000c1e1500 */
[----:B---3--:R3:W-:Y:S04]  /*13b30*/  STL [R1+0x29c], R25 ;  /* 0x00029c1901007387 */ /* 0x0087e80000100800 */
[----:B------:R-:W4:Y:S04]  /*13b40*/  LDL.64 R14, [R1+0x1a70] ;  /* 0x001a7000010e7983 */ /* 0x000f280000100a00 */
[----:B---3--:R-:W3:Y:S01]  /*13b50*/  LDL.64 R24, [R1+0x1a78] ;  /* 0x001a780001187983 */ /* 0x008ee20000100a00 */
[----:B-1----:R-:W-:-:S03]  /*13b60*/  IMAD.WIDE R10, R2, 0x2, R26 ;  /* 0x00000002020a7825 */ /* 0x002fc600078e021a */
[----:B------:R1:W4:Y:S01]  /*13b70*/  LDG.E.U16 R27, [R4.64] ;  /* 0x00000004041b7981 */ /* 0x000322000c1e1500 */
        /* <DEDUP_REMOVED lines=16> */
[----:B----4-:R3:W-:Y:S04]  /*13c80*/  STL [R1+0x288], R27 ;  /* 0x0002881b01007387 */ /* 0x0107e80000100800 */
[----:B------:R-:W4:Y:S01]  /*13c90*/  LDL.64 R24, [R1+0x1a40] ;  /* 0x001a400001187983 */ /* 0x000f220000100a00 */
[----:B--2---:R-:W-:-:S03]  /*13ca0*/  IMAD.WIDE R10, R2, 0x2, R22 ;  /* 0x00000002020a7825 */ /* 0x004fc600078e0216 */
[----:B------:R-:W2:Y:S04]  /*13cb0*/  LDL.64 R20, [R1+0x1a48] ;  /* 0x001a480001147983 */ /* 0x000ea80000100a00 */
[----:B------:R1:W2:Y:S01]  /*13cc0*/  LDG.E.U16 R23, [R4.64] ;  /* 0x0000000404177981 */ /* 0x0002a2000c1e1500 */
[----:B0-----:R-:W-:-:S03]  /*13cd0*/  IMAD.WIDE R8, R2, 0x2, R14 ;  /* 0x0000000202087825 */ /* 0x001fc600078e020e */
[----:B---3--:R-:W3:Y:S04]  /*13ce0*/  LDL.64 R26, [R1+0x1a50] ;  /* 0x001a5000011a7983 */ /* 0x008ee80000100a00 */
        /* <DEDUP_REMOVED lines=13> */
[----:B------:R3:W4:Y:S04]  /*13dc0*/  LDG.E.U16 R25, [R4.64] ;  /* 0x0000000404197981 */ /* 0x000728000c1e1500 */
[----:B--2---:R2:W-:Y:S01]  /*13dd0*/  STL [R1+0x274], R23 ;  /* 0x0002741701007387 */ /* 0x0045e20000100800 */
[----:B0-----:R-:W-:-:S03]  /*13de0*/  IMAD.WIDE R8, R2, 0x2, R20 ;  /* 0x0000000202087825 */ /* 0x001fc600078e0214 */
[----:B------:R-:W4:Y:S01]  /*13df0*/  LDL.64 R16, [R1+0x1a20] ;  /* 0x001a200001107983 */ /* 0x000f220000100a00 */
[----:B---3--:R-:W-:-:S03]  /*13e00*/  IMAD.WIDE R6, R2, 0x2, R26 ;  /* 0x0000000202067825 */ /* 0x008fc600078e021a */
[----:B------:R-:W2:Y:S04]  /*13e10*/  LDL.64 R26, [R1+0x1a18] ;  /* 0x001a1800011a7983 */ /* 0x000ea80000100a00 */
[----:B--2---:R-:W2:Y:S04]  /*13e20*/  LDL.64 R22, [R1+0x1a28] ;  /* 0x001a280001167983 */ /* 0x004ea80000100a00 */
[----:B------:R-:W2:Y:S04]  /*13e30*/  LDL.64 R20, [R1+0x1a10] ;  /* 0x001a100001147983 */ /* 0x000ea80000100a00 */
[----:B------:R0:W-:Y:S04]  /*13e40*/  STL [R1+0x270], R3 ;  /* 0x0002700301007387 */ /* 0x0001e80000100800 */
[----:B0-----:R2:W2:Y:S01]  /*13e50*/  LDG.E.U16 R3, [R6.64] ;  /* 0x0000000406037981 */ /* 0x0014a2000c1e1500 */
[----:B-1----:R-:W-:-:S03]  /*13e60*/  IMAD.WIDE R12, R2, 0x2, R14 ;  /* 0x00000002020c7825 */ /* 0x002fc600078e020e */
[----:B------:R0:W-:Y:S04]  /*13e70*/  STL [R1+0x26c], R0 ;  /* 0x00026c0001007387 */ /* 0x0001e80000100800 */
[----:B------:R1:W-:Y:S04]  /*13e80*/  STL [R1+0x268], R28 ;  /* 0x0002681c01007387 */ /* 0x0003e80000100800 */
[----:B------:R-:W2:Y:S04]  /*13e90*/  LDL.64 R14, [R1+0x1a08] ;  /* 0x001a0800010e7983 */ /* 0x000ea80000100a00 */
[----:B0-----:R0:W2:Y:S04]  /*13ea0*/  LDG.E.U16 R0, [R8.64] ;  /* 0x0000000408007981 */ /* 0x0010a8000c1e1500 */
[----:B-1----:R2:W2:Y:S04]  /*13eb0*/  LDG.E.U16 R28, [R10.64] ;  /* 0x000000040a1c7981 */ /* 0x0024a8000c1e1500 */
[----:B------:R1:W-:Y:S01]  /*13ec0*/  STL [R1+0x264], R29 ;  /* 0x0002641d01007387 */ /* 0x0003e20000100800 */
[----:B------:R-:W-:-:S03]  /*13ed0*/  IMAD.WIDE R4, R2, 0x2, R18 ;  /* 0x0000000202047825 */ /* 0x000fc600078e0212 */
[----:B-1----:R1:W2:Y:S04]  /*13ee0*/  LDG.E.U16 R29, [R12.64] ;  /* 0x000000040c1d7981 */ /* 0x0022a8000c1e1500 */
[----:B----4-:R4:W-:Y:S04]  /*13ef0*/  STL [R1+0x260], R25 ;  /* 0x0002601901007387 */ /* 0x0109e80000100800 */
[----:B------:R-:W3:Y:S04]  /*13f00*/  LDL.64 R18, [R1+0x19f8] ;  /* 0x0019f80001127983 */ /* 0x000ee80000100a00 */
[----:B----4-:R-:W4:Y:S01]  /*13f10*/  LDL.64 R24, [R1+0x1a00] ;  /* 0x001a000001187983 */ /* 0x010f220000100a00 */
[----:B--2---:R-:W-:-:S03]  /*13f20*/  IMAD.WIDE R6, R2, 0x2, R22 ;  /* 0x0000000202067825 */ /* 0x004fc600078e0216 */
[----:B------:R-:W2:Y:S01]  /*13f30*/  LDL.64 R22, [R1+0x19f0] ;  /* 0x0019f00001167983 */ /* 0x000ea20000100a00 */
[----:B------:R-:W-:-:S03]  /*13f40*/  IMAD.WIDE R10, R2, 0x2, R26 ;  /* 0x00000002020a7825 */ /* 0x000fc600078e021a */
        /* <DEDUP_REMOVED lines=13> */
[----:B0-----:R0:W2:Y:S01]  /*14020*/  LDG.E.U16 R29, [R12.64] ;  /* 0x000000040c1d7981 */ /* 0x0010a2000c1e1500 */
[----:B---3--:R-:W-:-:S04]  /*14030*/  IMAD.WIDE R8, R2, 0x2, R18 ;  /* 0x0000000202087825 */ /* 0x008fc800078e0212 */
[----:B----4-:R-:W-:-:S04]  /*14040*/  IMAD.WIDE R6, R2, 0x2, R24 ;  /* 0x0000000202067825 */ /* 0x010fc800078e0218 */
[C---:B--2---:R-:W-:Y:S02]  /*14050*/  IMAD.WIDE R10, R2.reuse, 0x2, R22 ;  /* 0x00000002020a7825 */ /* 0x044fe400078e0216 */
[----:B------:R1:W2:Y:S04]  /*14060*/  LDG.E.U16 R23, [R4.64] ;  /* 0x0000000404177981 */ /* 0x0002a8000c1e1500 */
[----:B------:R3:W-:Y:S04]  /*14070*/  STL [R1+0x24c], R27 ;  /* 0x00024c1b01007387 */ /* 0x0007e80000100800 */
[----:B------:R-:W4:Y:S04]  /*14080*/  LDL.64 R14, [R1+0x19d0] ;  /* 0x0019d000010e7983 */ /* 0x000f280000100a00 */
[----:B------:R-:W4:Y:S04]  /*14090*/  LDL.64 R24, [R1+0x19c8] ;  /* 0x0019c80001187983 */ /* 0x000f280000100a00 */
[----:B---3--:R-:W4:Y:S04]  /*140a0*/  LDL.64 R26, [R1+0x19d8] ;  /* 0x0019d800011a7983 */ /* 0x008f280000100a00 */
[----:B------:R-:W4:Y:S04]  /*140b0*/  LDL.64 R18, [R1+0x19c0] ;  /* 0x0019c00001127983 */ /* 0x000f280000100a00 */
[----:B------:R0:W-:Y:S04]  /*140c0*/  STL [R1+0x248], R3 ;  /* 0x0002480301007387 */ /* 0x0001e80000100800 */
[----:B0-----:R4:W4:Y:S01]  /*140d0*/  LDG.E.U16 R3, [R6.64] ;  /* 0x0000000406037981 */ /* 0x001922000c1e1500 */
[----:B------:R-:W-:-:S03]  /*140e0*/  IMAD.WIDE R12, R2, 0x2, R16 ;  /* 0x00000002020c7825 */ /* 0x000fc600078e0210 */
[----:B------:R0:W-:Y:S04]  /*140f0*/  STL [R1+0x244], R0 ;  /* 0x0002440001007387 */ /* 0x0001e80000100800 */
[----:B------:R1:W-:Y:S04]  /*14100*/  STL [R1+0x240], R28 ;  /* 0x0002401c01007387 */ /* 0x0003e80000100800 */
[----:B------:R-:W4:Y:S04]  /*14110*/  LDL.64 R16, [R1+0x19b8] ;  /* 0x0019b80001107983 */ /* 0x000f280000100a00 */
[----:B0-----:R4:W4:Y:S04]  /*14120*/  LDG.E.U16 R0, [R8.64] ;  /* 0x0000000408007981 */ /* 0x001928000c1e1500 */
[----:B-1----:R0:W4:Y:S04]  /*14130*/  LDG.E.U16 R28, [R10.64] ;  /* 0x000000040a1c7981 */ /* 0x002128000c1e1500 */
[----:B------:R1:W-:Y:S01]  /*14140*/  STL [R1+0x23c], R29 ;  /* 0x00023c1d01007387 */ /* 0x0003e20000100800 */
[----:B------:R-:W-:-:S06]  /*14150*/  IMAD.WIDE R4, R2, 0x2, R20 ;  /* 0x0000000202047825 */ /* 0x000fcc00078e0214 */
[----:B------:R-:W4:Y:S04]  /*14160*/  LDG.E.U16 R5, [R4.64] ;  /* 0x0000000404057981 */ /* 0x000f28000c1e1500 */
[----:B-1----:R1:W4:Y:S04]  /*14170*/  LDG.E.U16 R29, [R12.64] ;  /* 0x000000040c1d7981 */ /* 0x002328000c1e1500 */
[----:B--2---:R2:W-:Y:S04]  /*14180*/  STL [R1+0x238], R23 ;  /* 0x0002381701007387 */ /* 0x0045e80000100800 */
[----:B------:R-:W3:Y:S04]  /*14190*/  LDL.64 R20, [R1+0x19a8] ;  /* 0x0019a80001147983 */ /* 0x000ee80000100a00 */
[----:B--2---:R-:W2:Y:S01]  /*141a0*/  LDL.64 R22, [R1+0x19b0] ;  /* 0x0019b00001167983 */ /* 0x004ea20000100a00 */
[----:B----4-:R-:W-:-:S03]  /*141b0*/  IMAD.WIDE R8, R2, 0x2, R14 ;  /* 0x0000000202087825 */ /* 0x010fc600078e020e */
[----:B------:R-:W4:Y:S01]  /*141c0*/  LDL.64 R14, [R1+0x1998] ;  /* 0x00199800010e7983 */ /* 0x000f220000100a00 */
[----:B------:R-:W-:-:S03]  /*141d0*/  IMAD.WIDE R6, R2, 0x2, R26 ;  /* 0x0000000202067825 */ /* 0x000fc600078e021a */
[----:B------:R-:W4:Y:S04]  /*141e0*/  LDL.64 R26, [R1+0x19a0] ;  /* 0x0019a000011a7983 */ /* 0x000f280000100a00 */
[----:B------:R0:W-:Y:S04]  /*141f0*/  STL [R1+0x234], R3 ;  /* 0x0002340301007387 */ /* 0x0001e80000100800 */
[----:B0-----:R-:W4:Y:S01]  /*14200*/  LDG.E.U16 R3, [R6.64] ;  /* 0x0000000406037981 */ /* 0x001f22000c1e1500 */
[----:B------:R-:W-:-:S04]  /*14210*/  IMAD.WIDE R10, R2, 0x2, R24 ;  /* 0x00000002020a7825 */ /* 0x000fc800078e0218 */
[C---:B-1----:R-:W-:Y:S01]  /*14220*/  IMAD.WIDE R12, R2.reuse, 0x2, R18 ;  /* 0x00000002020c7825 */ /* 0x042fe200078e0212 */
[----:B------:R0:W-:Y:S04]  /*14230*/  STL [R1+0x230], R0 ;  /* 0x0002300001007387 */ /* 0x0001e80000100800 */
[----:B------:R1:W-:Y:S04]  /*14240*/  STL [R1+0x22c], R28 ;  /* 0x00022c1c01007387 */ /* 0x0003e80000100800 */
[----:B------:R-:W4:Y:S04]  /*14250*/  LDL.64 R18, [R1+0x1990] ;  /* 0x0019900001127983 */ /* 0x000f280000100a00 */
[----:B0-----:R0:W4:Y:S04]  /*14260*/  LDG.E.U16 R0, [R8.64] ;  /* 0x0000000408007981 */ /* 0x001128000c1e1500 */
[----:B-1----:R2:W4:Y:S01]  /*14270*/  LDG.E.U16 R28, [R10.64] ;  /* 0x000000040a1c7981 */ /* 0x002522000c1e1500 */
[----:B0-----:R-:W-:-:S03]  /*14280*/  IMAD.WIDE R8, R2, 0x2, R16 ;  /* 0x0000000202087825 */ /* 0x001fc600078e0210 */
[----:B------:R0:W-:Y:S04]  /*14290*/  STL [R1+0x228], R29 ;  /* 0x0002281d01007387 */ /* 0x0001e80000100800 */
[----:B------:R-:W4:Y:S04]  /*142a0*/  LDL.64 R24, [R1+0x1988] ;  /* 0x0019880001187983 */ /* 0x000f280000100a00 */
[----:B------:R-:W4:Y:S04]  /*142b0*/  LDG.E.U16 R9, [R8.64] ;  /* 0x0000000408097981 */ /* 0x000f28000c1e1500 */
[----:B0-----:R3:W4:Y:S04]  /*142c0*/  LDG.E.U16 R29, [R12.64] ;  /* 0x000000040c1d7981 */ /* 0x001728000c1e1500 */
[----:B------:R-:W4:Y:S01]  /*142d0*/  LDL.64 R16, [R1+0x1980] ;  /* 0x0019800001107983 */ /* 0x000f220000100a00 */
[----:B--2---:R-:W-:-:S03]  /*142e0*/  IMAD.WIDE R10, R2, 0x2, R22 ;  /* 0x00000002020a7825 */ /* 0x004fc600078e0216 */
[----:B------:R-:W2:Y:S01]  /*142f0*/  LDL.64 R22, [R1+0x1978] ;  /* 0x0019780001167983 */ /* 0x000ea20000100a00 */
[----:B---3--:R-:W-:-:S03]  /*14300*/  IMAD.WIDE R12, R2, 0x2, R20 ;  /* 0x00000002020c7825 */ /* 0x008fc600078e0214 */
[----:B------:R-:W3:Y:S04]  /*14310*/  LDL.64 R20, [R1+0x1970] ;  /* 0x0019700001147983 */ /* 0x000ee80000100a00 */
[----:B------:R-:W-:Y:S04]  /*14320*/  STL [R1+0x224], R5 ;  /* 0x0002240501007387 */ /* 0x000fe80000100800 */
[----:B----4-:R0:W-:Y:S04]  /*14330*/  STL [R1+0x220], R3 ;  /* 0x0002200301007387 */ /* 0x0101e80000100800 */
[----:B0-----:R0:W4:Y:S01]  /*14340*/  LDG.E.U16 R3, [R10.64] ;  /* 0x000000040a037981 */ /* 0x001122000c1e1500 */
[----:B------:R-:W-:-:S04]  /*14350*/  IMAD.WIDE R6, R2, 0x2, R26 ;  /* 0x0000000202067825 */ /* 0x000fc800078e021a */
[C---:B------:R-:W-:Y:S01]  /*14360*/  IMAD.WIDE R4, R2.reuse, 0x2, R14 ;  /* 0x0000000202047825 */ /* 0x040fe200078e020e */
[----:B------:R1:W-:Y:S04]  /*14370*/  STL [R1+0x21c], R0 ;  /* 0x00021c0001007387 */ /* 0x0003e80000100800 */
[----:B------:R0:W-:Y:S04]  /*14380*/  STL [R1+0x218], R28 ;  /* 0x0002181c01007387 */ /* 0x0001e80000100800 */
[----:B------:R-:W3:Y:S04]  /*14390*/  LDL.64 R14, [R1+0x1968] ;  /* 0x00196800010e7983 */ /* 0x000ee80000100a00 */
[----:B-1----:R1:W3:Y:S04]  /*143a0*/  LDG.E.U16 R0, [R12.64] ;  /* 0x000000040c007981 */ /* 0x0022e8000c1e1500 */
[----:B0-----:R2:W3:Y:S01]  /*143b0*/  LDG.E.U16 R28, [R6.64] ;  /* 0x00000004061c7981 */ /* 0x0014e2000c1e1500 */
[----:B------:R-:W-:-:S04]  /*143c0*/  IMAD.WIDE R10, R2, 0x2, R24 ;  /* 0x00000002020a7825 */ /* 0x000fc800078e0218 */
[C---:B-1----:R-:W-:Y:S01]  /*143d0*/  IMAD.WIDE R12, R2.reuse, 0x2, R18 ;  /* 0x00000002020c7825 */ /* 0x042fe200078e0212 */
[----:B------:R0:W-:Y:S04]  /*143e0*/  STL [R1+0x214], R29 ;  /* 0x0002141d01007387 */ /* 0x0001e80000100800 */
[----:B------:R-:W3:Y:S04]  /*143f0*/  LDL.64 R26, [R1+0x1960] ;  /* 0x00196000011a7983 */ /* 0x000ee80000100a00 */
[----:B------:R-:W3:Y:S04]  /*14400*/  LDL.64 R18, [R1+0x1958] ;  /* 0x0019580001127983 */ /* 0x000ee80000100a00 */
[----:B0-----:R3:W3:Y:S04]  /*14410*/  LDG.E.U16 R29, [R4.64] ;  /* 0x00000004041d7981 */ /* 0x0016e8000c1e1500 */
[----:B------:R0:W-:Y:S04]  /*14420*/  STL [R1+0x210], R9 ;  /* 0x0002100901007387 */ /* 0x0001e80000100800 */
[----:B------:R-:W3:Y:S01]  /*14430*/  LDL.64 R24, [R1+0x1950] ;  /* 0x0019500001187983 */ /* 0x000ee20000100a00 */
[----:B0-----:R-:W-:-:S03]  /*14440*/  IMAD.WIDE R8, R2, 0x2, R16 ;  /* 0x0000000202087825 */ /* 0x001fc600078e0210 */
[----:B------:R-:W3:Y:S01]  /*14450*/  LDL.64 R16, [R1+0x1948] ;  /* 0x0019480001107983 */ /* 0x000ee20000100a00 */
[----:B--2---:R-:W-:-:S03]  /*14460*/  IMAD.WIDE R6, R2, 0x2, R22 ;  /* 0x0000000202067825 */ /* 0x004fc600078e0216 */
[----:B------:R0:W2:Y:S04]  /*14470*/  LDG.E.U16 R23, [R12.64] ;  /* 0x000000040c177981 */ /* 0x0000a8000c1e1500 */
[----:B----4-:R1:W-:Y:S04]  /*14480*/  STL [R1+0x20c], R3 ;  /* 0x00020c0301007387 */ /* 0x0103e80000100800 */
[----:B-1----:R1:W4:Y:S01]  /*14490*/  LDG.E.U16 R3, [R10.64] ;  /* 0x000000040a037981 */ /* 0x002322000c1e1500 */
[----:B---3--:R-:W-:-:S04]  /*144a0*/  IMAD.WIDE R4, R2, 0x2, R20 ;  /* 0x0000000202047825 */ /* 0x008fc800078e0214 */
[C---:B0-----:R-:W-:Y:S01]  /*144b0*/  IMAD.WIDE R12, R2.reuse, 0x2, R14 ;  /* 0x00000002020c7825 */ /* 0x041fe200078e020e */
[----:B------:R0:W-:Y:S04]  /*144c0*/  STL [R1+0x208], R0 ;  /* 0x0002080001007387 */ /* 0x0001e80000100800 */
[----:B------:R3:W-:Y:S04]  /*144d0*/  STL [R1+0x204], R28 ;  /* 0x0002041c01007387 */ /* 0x0007e80000100800 */
[----:B------:R-:W4:Y:S04]  /*144e0*/  LDL.64 R20, [R1+0x1940] ;  /* 0x0019400001147983 */ /* 0x000f280000100a00 */
[----:B0-----:R0:W4:Y:S04]  /*144f0*/  LDG.E.U16 R0, [R8.64] ;  /* 0x0000000408007981 */ /* 0x001128000c1e1500 */
[----:B---3--:R3:W4:Y:S01]  /*14500*/  LDG.E.U16 R28, [R6.64] ;  /* 0x00000004061c7981 */ /* 0x008722000c1e1500 */
[----:B-1----:R-:W-:-:S03]  /*14510*/  IMAD.WIDE R10, R2, 0x2, R26 ;  /* 0x00000002020a7825 */ /* 0x002fc600078e021a */
[----:B------:R1:W-:Y:S01]  /*14520*/  STL [R1+0x200], R29 ;  /* 0x0002001d01007387 */ /* 0x0003e20000100800 */
[----:B---3--:R-:W-:-:S03]  /*14530*/  IMAD.WIDE R6, R2, 0x2, R24 ;  /* 0x0000000202067825 */ /* 0x008fc600078e0218 */
[----:B-1----:R1:W3:Y:S04]  /*14540*/  LDG.E.U16 R29, [R4.64] ;  /* 0x00000004041d7981 */ /* 0x0022e8000c1e1500 */
[----:B------:R1:W3:Y:S01]  /*14550*/  LDG.E.U16 R25, [R12.64] ;  /* 0x000000040c197981 */ /* 0x0002e2000c1e1500 */
[----:B0-----:R-:W-:-:S03]  /*14560*/  IMAD.WIDE R8, R2, 0x2, R18 ;  /* 0x0000000202087825 */ /* 0x001fc600078e0212 */
[----:B--2---:R0:W-:Y:S04]  /*14570*/  STL [R1+0x1fc], R23 ;  /* 0x0001fc1701007387 */ /* 0x0041e80000100800 */
[----:B------:R-:W2:Y:S04]  /*14580*/  LDL.64 R26, [R1+0x1928] ;  /* 0x00192800011a7983 */ /* 0x000ea80000100a00 */
[----:B------:R-:W2:Y:S04]  /*14590*/  LDL.64 R14, [R1+0x1930] ;  /* 0x00193000010e7983 */ /* 0x000ea80000100a00 */
[----:B0-----:R-:W2:Y:S04]  /*145a0*/  LDL.64 R22, [R1+0x1938] ;  /* 0x0019380001167983 */ /* 0x001ea80000100a00 */
[----:B------:R-:W2:Y:S04]  /*145b0*/  LDL.64 R18, [R1+0x1920] ;  /* 0x0019200001127983 */ /* 0x000ea80000100a00 */
[----:B----4-:R0:W-:Y:S04]  /*145c0*/  STL [R1+0x1f8], R3 ;  /* 0x0001f80301007387 */ /* 0x0101e80000100800 */
[----:B0-----:R0:W4:Y:S01]  /*145d0*/  LDG.E.U16 R3, [R10.64] ;  /* 0x000000040a037981 */ /* 0x001122000c1e1500 */
[----:B-1----:R-:W-:-:S04]  /*145e0*/  IMAD.WIDE R4, R2, 0x2, R16 ;  /* 0x0000000202047825 */ /* 0x002fc800078e0210 */
[C---:B------:R-:W-:Y:S01]  /*145f0*/  IMAD.WIDE R12, R2.reuse, 0x2, R20 ;  /* 0x00000002020c7825 */ /* 0x040fe200078e0214 */
[----:B------:R1:W-:Y:S04]  /*14600*/  STL [R1+0x1f4], R0 ;  /* 0x0001f40001007387 */ /* 0x0003e80000100800 */
[----:B------:R0:W-:Y:S04]  /*14610*/  STL [R1+0x1f0], R28 ;  /* 0x0001f01c01007387 */ /* 0x0001e80000100800 */
[----:B------:R-:W4:Y:S04]  /*14620*/  LDL.64 R16, [R1+0x1918] ;  /* 0x0019180001107983 */ /* 0x000f280000100a00 */
[----:B-1----:R1:W4:Y:S04]  /*14630*/  LDG.E.U16 R0, [R8.64] ;  /* 0x0000000408007981 */ /* 0x002328000c1e1500 */
[----:B0-----:R2:W4:Y:S04]  /*14640*/  LDG.E.U16 R28, [R6.64] ;  /* 0x00000004061c7981 */ /* 0x001528000c1e1500 */
[----:B---3--:R0:W-:Y:S04]  /*14650*/  STL [R1+0x1ec], R29 ;  /* 0x0001ec1d01007387 */ /* 0x0081e80000100800 */
[----:B------:R3:W-:Y:S04]  /*14660*/  STL [R1+0x1e8], R25 ;  /* 0x0001e81901007387 */ /* 0x0007e80000100800 */
[----:B------:R-:W4:Y:S04]  /*14670*/  LDL.64 R20, [R1+0x1908] ;  /* 0x0019080001147983 */ /* 0x000f280000100a00 */
[----:B0-----:R0:W4:Y:S04]  /*14680*/  LDG.E.U16 R29, [R4.64] ;  /* 0x00000004041d7981 */ /* 0x001128000c1e1500 */
[----:B---3--:R-:W4:Y:S01]  /*14690*/  LDL.64 R24, [R1+0x1910] ;  /* 0x0019100001187983 */ /* 0x008f220000100a00 */
[----:B--2---:R-:W-:-:S03]  /*146a0*/  IMAD.WIDE R6, R2, 0x2, R26 ;  /* 0x0000000202067825 */ /* 0x004fc600078e021a */
[----:B------:R2:W3:Y:S01]  /*146b0*/  LDG.E.U16 R27, [R12.64] ;  /* 0x000000040c1b7981 */ /* 0x0004e2000c1e1500 */
[----:B------:R-:W-:-:S03]  /*146c0*/  IMAD.WIDE R10, R2, 0x2, R22 ;  /* 0x00000002020a7825 */ /* 0x000fc600078e0216 */
[----:B------:R-:W3:Y:S01]  /*146d0*/  LDL.64 R22, [R1+0x1900] ;  /* 0x0019000001167983 */ /* 0x000ee20000100a00 */
[----:B-1----:R-:W-:-:S03]  /*146e0*/  IMAD.WIDE R8, R2, 0x2, R14 ;  /* 0x0000000202087825 */ /* 0x002fc600078e020e */
[----:B------:R-:W3:Y:S04]  /*146f0*/  LDL.64 R14, [R1+0x18f8] ;  /* 0x0018f800010e7983 */ /* 0x000ee80000100a00 */
[----:B----4-:R1:W-:Y:S04]  /*14700*/  STL [R1+0x1e4], R3 ;  /* 0x0001e40301007387 */ /* 0x0103e80000100800 */
[----:B-1----:R1:W4:Y:S01]  /*14710*/  LDG.E.U16 R3, [R10.64] ;  /* 0x000000040a037981 */ /* 0x002322000c1e1500 */
[----:B0-----:R-:W-:-:S04]  /*14720*/  IMAD.WIDE R4, R2, 0x2, R18 ;  /* 0x0000000202047825 */ /* 0x001fc800078e0212 */
[C---:B--2---:R-:W-:Y:S01]  /*14730*/  IMAD.WIDE R12, R2.reuse, 0x2, R16 ;  /* 0x00000002020c7825 */ /* 0x044fe200078e0210 */
[----:B------:R0:W-:Y:S04]  /*14740*/  STL [R1+0x1e0], R0 ;  /* 0x0001e00001007387 */ /* 0x0001e80000100800 */
[----:B------:R2:W-:Y:S04]  /*14750*/  STL [R1+0x1dc], R28 ;  /* 0x0001dc1c01007387 */ /* 0x0005e80000100800 */
[----:B------:R-:W4:Y:S04]  /*14760*/  LDL.64 R18, [R1+0x18e0] ;  /* 0x0018e00001127983 */ /* 0x000f280000100a00 */
[----:B0-----:R0:W4:Y:S04]  /*14770*/  LDG.E.U16 R0, [R8.64] ;  /* 0x0000000408007981 */ /* 0x001128000c1e1500 */
[----:B--2---:R2:W4:Y:S04]  /*14780*/  LDG.E.U16 R28, [R6.64] ;  /* 0x00000004061c7981 */ /* 0x004528000c1e1500 */
[----:B------:R0:W-:Y:S01]  /*14790*/  STL [R1+0x1d8], R29 ;  /* 0x0001d81d01007387 */ /* 0x0001e20000100800 */
[----:B-1----:R-:W-:-:S03]  /*147a0*/  IMAD.WIDE R10, R2, 0x2, R24 ;  /* 0x00000002020a7825 */ /* 0x002fc600078e0218 */
[----:B0-----:R0:W4:Y:S01]  /*147b0*/  LDG.E.U16 R29, [R4.64] ;  /* 0x00000004041d7981 */ /* 0x001122000c1e1500 */
[----:B------:R-:W-:-:S03]  /*147c0*/  IMAD.WIDE R8, R2, 0x2, R20 ;  /* 0x0000000202087825 */ /* 0x000fc600078e0214 */
[----:B---3--:R1:W-:Y:S04]  /*147d0*/  STL [R1+0x1d4], R27 ;  /* 0x0001d41b01007387 */ /* 0x0083e80000100800 */
[----:B------:R-:W3:Y:S01]  /*147e0*/  LDL.64 R24, [R1+0x1858] ;  /* 0x0018580001187983 */ /* 0x000ee20000100a00 */
[----:B--2---:R-:W-:-:S03]  /*147f0*/  IMAD.WIDE R6, R2, 0x2, R22 ;  /* 0x0000000202067825 */ /* 0x004fc600078e0216 */
[----:B------:R-:W2:Y:S04]  /*14800*/  LDL.64 R16, [R1+0x1860] ;  /* 0x0018600001107983 */ /* 0x000ea80000100a00 */
[----:B-1----:R-:W2:Y:S04]  /*14810*/  LDL.64 R26, [R1+0x18d8] ;  /* 0x0018d800011a7983 */ /* 0x002ea80000100a00 */
[----:B------:R1:W2:Y:S04]  /*14820*/  LDG.E.U16 R23, [R12.64] ;  /* 0x000000040c177981 */ /* 0x0002a8000c1e1500 */
[----:B------:R-:W2:Y:S04]  /*14830*/  LDL.64 R20, [R1+0x17e0] ;  /* 0x0017e00001147983 */ /* 0x000ea80000100a00 */
[----:B----4-:R4:W-:Y:S04]  /*14840*/  STL [R1+0x1d0], R3 ;  /* 0x0001d00301007387 */ /* 0x0109e80000100800 */
[----:B----4-:R2:W4:Y:S01]  /*14850*/  LDG.E.U16 R3, [R10.64] ;  /* 0x000000040a037981 */ /* 0x010522000c1e1500 */
[----:B0-----:R-:W-:-:S04]  /*14860*/  IMAD.WIDE R4, R2, 0x2, R14 ;  /* 0x0000000202047825 */ /* 0x001fc800078e020e */
        /* <DEDUP_REMOVED lines=17> */
[----:B----4-:R0:W-:Y:S04]  /*14980*/  STL [R1+0x1bc], R3 ;  /* 0x0001bc0301007387 */ /* 0x0101e80000100800 */
        /* <DEDUP_REMOVED lines=10> */
[----:B------:R0:W-:Y:S04]  /*14a30*/  STL [R1+0x1ac], R25 ;  /* 0x0001ac1901007387 */ /* 0x0001e80000100800 */
[----:B------:R-:W3:Y:S04]  /*14a40*/  LDL.64 R14, [R1+0x15e0] ;  /* 0x0015e000010e7983 */ /* 0x000ee80000100a00 */
[----:B0-----:R-:W3:Y:S01]  /*14a50*/  LDL.64 R24, [R1+0x1658] ;  /* 0x0016580001187983 */ /* 0x001ee20000100a00 */
[----:B-1----:R-:W-:-:S03]  /*14a60*/  IMAD.WIDE R6, R2, 0x2, R26 ;  /* 0x0000000202067825 */ /* 0x002fc600078e021a */
[----:B------:R0:W3:Y:S01]  /*14a70*/  LDG.E.U16 R27, [R12.64] ;  /* 0x000000040c1b7981 */ /* 0x0000e2000c1e1500 */
[----:B--2---:R-:W-:-:S03]  /*14a80*/  IMAD.WIDE R10, R2, 0x2, R22 ;  /* 0x00000002020a7825 */ /* 0x004fc600078e0216 */
[----:B------:R-:W2:Y:S01]  /*14a90*/  LDL.64 R22, [R1+0x15d8] ;  /* 0x0015d80001167983 */ /* 0x000ea20000100a00 */
[----:B------:R-:W-:-:S03]  /*14aa0*/  IMAD.WIDE R8, R2, 0x2, R18 ;  /* 0x0000000202087825 */ /* 0x000fc600078e0212 */
[----:B------:R-:W2:Y:S04]  /*14ab0*/  LDL.64 R18, [R1+0x1560] ;  /* 0x0015600001127983 */ /* 0x000ea80000100a00 */
[----:B----4-:R1:W-:Y:S04]  /*14ac0*/  STL [R1+0x1a8], R3 ;  /* 0x0001a80301007387 */ /* 0x0103e80000100800 */
[----:B-1----:R3:W4:Y:S01]  /*14ad0*/  LDG.E.U16 R3, [R10.64] ;  /* 0x000000040a037981 */ /* 0x002722000c1e1500 */
[----:B------:R-:W-:-:S04]  /*14ae0*/  IMAD.WIDE R4, R2, 0x2, R16 ;  /* 0x0000000202047825 */ /* 0x000fc800078e0210 */
[C---:B0-----:R-:W-:Y:S01]  /*14af0*/  IMAD.WIDE R12, R2.reuse, 0x2, R20 ;  /* 0x00000002020c7825 */ /* 0x041fe200078e0214 */
        /* <DEDUP_REMOVED lines=8> */
[----:B------:R3:W-:Y:S04]  /*14b80*/  STL [R1+0x198], R27 ;  /* 0x0001981b01007387 */ /* 0x0007e80000100800 */
[----:B------:R-:W4:Y:S01]  /*14b90*/  LDL.64 R24, [R1+0x18c0] ;  /* 0x0018c00001187983 */ /* 0x000f220000100a00 */
[----:B--2---:R-:W-:-:S03]  /*14ba0*/  IMAD.WIDE R6, R2, 0x2, R22 ;  /* 0x0000000202067825 */ /* 0x004fc600078e0216 */
[----:B------:R-:W2:Y:S04]  /*14bb0*/  LDL.64 R20, [R1+0x18c8] ;  /* 0x0018c80001147983 */ /* 0x000ea80000100a00 */
[----:B---3--:R-:W3:Y:S04]  /*14bc0*/  LDL.64 R26, [R1+0x18d0] ;  /* 0x0018d000011a7983 */ /* 0x008ee80000100a00 */
[----:B------:R1:W2:Y:S01]  /*14bd0*/  LDG.E.U16 R23, [R12.64] ;  /* 0x000000040c177981 */ /* 0x0002a2000c1e1500 */
[----:B0-----:R-:W-:-:S03]  /*14be0*/  IMAD.WIDE R8, R2, 0x2, R14 ;  /* 0x0000000202087825 */ /* 0x001fc600078e020e */
        /* <DEDUP_REMOVED lines=8> */
[----:B0-----:R0:W4:Y:S04]  /*14c70*/  LDG.E.U16 R0, [R8.64] ;  /* 0x0000000408007981 */ /* 0x001128000c1e1500 */
[----:B-1----:R1:W4:Y:S04]  /*14c80*/  LDG.E.U16 R28, [R6.64] ;  /* 0x00000004061c7981 */ /* 0x002328000c1e1500 */
[----:B------:R0:W-:Y:S04]  /*14c90*/  STL [R1+0x188], R29 ;  /* 0x0001881d01007387 */ /* 0x0001e80000100800 */
[----:B0-----:R0:W4:Y:S01]  /*14ca0*/  LDG.E.U16 R29, [R4.64] ;  /* 0x00000004041d7981 */ /* 0x001122000c1e1500 */
[----:B-1----:R-:W-:-:S03]  /*14cb0*/  IMAD.WIDE R6, R2, 0x2, R24 ;  /* 0x0000000202067825 */ /* 0x002fc600078e0218 */
[----:B------:R1:W4:Y:S01]  /*14cc0*/  LDG.E.U16 R25, [R12.64] ;  /* 0x000000040c197981 */ /* 0x000322000c1e1500 */
[----:B---3--:R-:W-:-:S03]  /*14cd0*/  IMAD.WIDE R10, R2, 0x2, R26 ;  /* 0x00000002020a7825 */ /* 0x008fc600078e021a */
[----:B--2---:R2:W-:Y:S04]  /*14ce0*/  STL [R1+0x184], R23 ;  /* 0x0001841701007387 */ /* 0x0045e80000100800 */
[----:B------:R-:W3:Y:S01]  /*14cf0*/  LDL.64 R26, [R1+0x1750] ;  /* 0x00175000011a7983 */ /* 0x000ee20000100a00 */
[----:B------:R-:W-:-:S03]  /*14d00*/  IMAD.WIDE R8, R2, 0x2, R20 ;  /* 0x0000000202087825 */ /* 0x000fc600078e0214 */
[----:B------:R-:W3:Y:S04]  /*14d10*/  LDL.64 R16, [R1+0x17c8] ;  /* 0x0017c80001107983 */ /* 0x000ee80000100a00 */
[----:B--2---:R-:W2:Y:S04]  /*14d20*/  LDL.64 R22, [R1+0x17d0] ;  /* 0x0017d00001167983 */ /* 0x004ea80000100a00 */
        /* <DEDUP_REMOVED lines=11> */
[----:B-1----:R1:W4:Y:S04]  /*14de0*/  LDG.E.U16 R29, [R4.64] ;  /* 0x00000004041d7981 */ /* 0x002328000c1e1500 */
[----:B------:R0:W-:Y:S04]  /*14df0*/  STL [R1+0x12c], R25 ;  /* 0x00012c1901007387 */ /* 0x0001e80000100800 */
[----:B------:R-:W4:Y:S04]  /*14e00*/  LDL.64 R18, [R1+0x1650] ;  /* 0x0016500001127983 */ /* 0x000f280000100a00 */
[----:B0-----:R-:W4:Y:S01]  /*14e10*/  LDL.64 R24, [R1+0x16c8] ;  /* 0x0016c80001187983 */ /* 0x001f220000100a00 */
[----:B---3--:R-:W-:-:S03]  /*14e20*/  IMAD.WIDE R6, R2, 0x2, R26 ;  /* 0x0000000202067825 */ /* 0x008fc600078e021a */
[----:B------:R0:W3:Y:S01]  /*14e30*/  LDG.E.U16 R27, [R12.64] ;  /* 0x000000040c1b7981 */ /* 0x0000e2000c1e1500 */
[----:B--2---:R-:W-:-:S03]  /*14e40*/  IMAD.WIDE R10, R2, 0x2, R22 ;  /* 0x00000002020a7825 */ /* 0x004fc600078e0216 */
[----:B------:R-:W3:Y:S01]  /*14e50*/  LDL.64 R22, [R1+0x1648] ;  /* 0x0016480001167983 */ /* 0x000ee20000100a00 */
[----:B------:R-:W-:-:S03]  /*14e60*/  IMAD.WIDE R8, R2, 0x2, R16 ;  /* 0x0000000202087825 */ /* 0x000fc600078e0210 */
[----:B------:R-:W3:Y:S04]  /*14e70*/  LDL.64 R16, [R1+0x15d0] ;  /* 0x0015d00001107983 */ /* 0x000ee80000100a00 */
[----:B----4-:R4:W-:Y:S04]  /*14e80*/  STL [R1+0x174], R3 ;  /* 0x0001740301007387 */ /* 0x0109e80000100800 */
[----:B----4-:R4:W2:Y:S01]  /*14e90*/  LDG.E.U16 R3, [R10.64] ;  /* 0x000000040a037981 */ /* 0x0108a2000c1e1500 */
[----:B-1----:R-:W-:-:S04]  /*14ea0*/  IMAD.WIDE R4, R2, 0x2, R20 ;  /* 0x0000000202047825 */ /* 0x002fc800078e0214 */
[C---:B0-----:R-:W-:Y:S01]  /*14eb0*/  IMAD.WIDE R12, R2.reuse, 0x2, R14 ;  /* 0x00000002020c7825 */ /* 0x041fe200078e020e */
[----:B------:R0:W-:Y:S04]  /*14ec0*/  STL [R1+0x170], R0 ;  /* 0x0001700001007387 */ /* 0x0001e80000100800 */
[----:B------:R1:W-:Y:S04]  /*14ed0*/  STL [R1+0x16c], R28 ;  /* 0x00016c1c01007387 */ /* 0x0003e80000100800 */
[----:B------:R-:W2:Y:S04]  /*14ee0*/  LDL.64 R20, [R1+0x15c8] ;  /* 0x0015c80001147983 */ /* 0x000ea80000100a00 */
[----:B0-----:R0:W2:Y:S04]  /*14ef0*/  LDG.E.U16 R0, [R8.64] ;  /* 0x0000000408007981 */ /* 0x0010a8000c1e1500 */
[----:B-1----:R1:W2:Y:S04]  /*14f00*/  LDG.E.U16 R28, [R6.64] ;  /* 0x00000004061c7981 */ /* 0x0022a8000c1e1500 */
[----:B------:R0:W-:Y:S04]  /*14f10*/  STL [R1+0x168], R29 ;  /* 0x0001681d01007387 */ /* 0x0001e80000100800 */
[----:B0-----:R0:W2:Y:S01]  /*14f20*/  LDG.E.U16 R29, [R4.64] ;  /* 0x00000004041d7981 */ /* 0x0010a2000c1e1500 */
[----:B----4-:R-:W-:-:S03]  /*14f30*/  IMAD.WIDE R10, R2, 0x2, R24 ;  /* 0x00000002020a7825 */ /* 0x010fc600078e0218 */
[----:B---3--:R3:W-:Y:S04]  /*14f40*/  STL [R1+0x160], R27 ;  /* 0x0001601b01007387 */ /* 0x0087e80000100800 */
[----:B------:R-:W4:Y:S01]  /*14f50*/  LDL.64 R24, [R1+0x18b8] ;  /* 0x0018b80001187983 */ /* 0x000f220000100a00 */
[----:B-1----:R-:W-:-:S03]  /*14f60*/  IMAD.WIDE R6, R2, 0x2, R22 ;  /* 0x0000000202067825 */ /* 0x002fc600078e0216 */
[----:B------:R-:W4:Y:S04]  /*14f70*/  LDL.64 R14, [R1+0x1548] ;  /* 0x00154800010e7983 */ /* 0x000f280000100a00 */
[----:B---3--:R-:W3:Y:S04]  /*14f80*/  LDL.64 R26, [R1+0x1550] ;  /* 0x00155000011a7983 */ /* 0x008ee80000100a00 */
[----:B------:R1:W3:Y:S01]  /*14f90*/  LDG.E.U16 R23, [R12.64] ;  /* 0x000000040c177981 */ /* 0x0002e2000c1e1500 */
[----:B------:R-:W-:-:S03]  /*14fa0*/  IMAD.WIDE R8, R2, 0x2, R18 ;  /* 0x0000000202087825 */ /* 0x000fc600078e0212 */
[----:B------:R-:W3:Y:S04]  /*14fb0*/  LDL.64 R18, [R1+0x18b0] ;  /* 0x0018b00001127983 */ /* 0x000ee80000100a00 */
[----:B--2---:R2:W-:Y:S04]  /*14fc0*/  STL [R1+0x15c], R3 ;  /* 0x00015c0301007387 */ /* 0x0045e80000100800 */
[----:B--2---:R3:W2:Y:S01]  /*14fd0*/  LDG.E.U16 R3, [R10.64] ;  /* 0x000000040a037981 */ /* 0x0046a2000c1e1500 */
[----:B0-----:R-:W-:-:S04]  /*14fe0*/  IMAD.WIDE R4, R2, 0x2, R16 ;  /* 0x0000000202047825 */ /* 0x001fc800078e0210 */
        /* <DEDUP_REMOVED lines=9> */
[----:B------:R4:W2:Y:S01]  /*15080*/  LDG.E.U16 R25, [R12.64] ;  /* 0x000000040c197981 */ /* 0x0008a2000c1e1500 */
[----:B---3--:R-:W-:-:S03]  /*15090*/  IMAD.WIDE R10, R2, 0x2, R26 ;  /* 0x00000002020a7825 */ /* 0x008fc600078e021a */
[----:B------:R3:W-:Y:S04]  /*150a0*/  STL [R1+0x14c], R23 ;  /* 0x00014c1701007387 */ /* 0x0007e80000100800 */
[----:B------:R-:W2:Y:S04]  /*150b0*/  LDL.64 R26, [R1+0x17c0] ;  /* 0x0017c000011a7983 */ /* 0x000ea80000100a00 */
[----:B------:R-:W2:Y:S01]  /*150c0*/  LDL.64 R20, [R1+0x1838] ;  /* 0x0018380001147983 */ /* 0x000ea20000100a00 */
[----:B0-----:R-:W-:-:S03]  /*150d0*/  IMAD.WIDE R8, R2, 0x2, R14 ;  /* 0x0000000202087825 */ /* 0x001fc600078e020e */
[----:B---3--:R-:W3:Y:S04]  /*150e0*/  LDL.64 R22, [R1+0x1840] ;  /* 0x0018400001167983 */ /* 0x008ee80000100a00 */
[----:B------:R-:W3:Y:S04]  /*150f0*/  LDL.64 R14, [R1+0x17b8] ;  /* 0x0017b800010e7983 */ /* 0x000ee80000100a00 */
[----:B--2---:R0:W-:Y:S04]  /*15100*/  STL [R1+0x148], R3 ;  /* 0x0001480301007387 */ /* 0x0041e80000100800 */
[----:B0-----:R3:W2:Y:S01]  /*15110*/  LDG.E.U16 R3, [R10.64] ;  /* 0x000000040a037981 */ /* 0x0016a2000c1e1500 */
[----:B-1----:R-:W-:-:S04]  /*15120*/  IMAD.WIDE R4, R2, 0x2, R18 ;  /* 0x0000000202047825 */ /* 0x002fc800078e0212 */
[C---:B----4-:R-:W-:Y:S01]  /*15130*/  IMAD.WIDE R12, R2.reuse, 0x2, R16 ;  /* 0x00000002020c7825 */ /* 0x050fe200078e0210 */
        /* <DEDUP_REMOVED lines=8> */
[----:B------:R-:W4:Y:S04]  /*151c0*/  LDL.64 R16, [R1+0x16c0] ;  /* 0x0016c00001107983 */ /* 0x000f280000100a00 */
[----:B0-----:R-:W4:Y:S01]  /*151d0*/  LDL.64 R24, [R1+0x1738] ;  /* 0x0017380001187983 */ /* 0x001f220000100a00 */
[----:B-1----:R-:W-:-:S03]  /*151e0*/  IMAD.WIDE R6, R2, 0x2, R26 ;  /* 0x0000000202067825 */ /* 0x002fc600078e021a */
[----:B------:R4:W4:Y:S01]  /*151f0*/  LDG.E.U16 R27, [R12.64] ;  /* 0x000000040c1b7981 */ /* 0x000922000c1e1500 */
[----:B------:R-:W-:-:S03]  /*15200*/  IMAD.WIDE R8, R2, 0x2, R20 ;  /* 0x0000000202087825 */ /* 0x000fc600078e0214 */
[----:B------:R-:W4:Y:S01]  /*15210*/  LDL.64 R20, [R1+0x1640] ;  /* 0x0016400001147983 */ /* 0x000f220000100a00 */
[----:B---3--:R-:W-:-:S03]  /*15220*/  IMAD.WIDE R10, R2, 0x2, R22 ;  /* 0x00000002020a7825 */ /* 0x008fc600078e0216 */
[----:B------:R-:W3:Y:S04]  /*15230*/  LDL.64 R22, [R1+0x16b8] ;  /* 0x0016b80001167983 */ /* 0x000ee80000100a00 */
[----:B--2---:R0:W-:Y:S04]  /*15240*/  STL [R1+0x128], R3 ;  /* 0x0001280301007387 */ /* 0x0041e80000100800 */
[----:B0-----:R0:W2:Y:S01]  /*15250*/  LDG.E.U16 R3, [R10.64] ;  /* 0x000000040a037981 */ /* 0x0010a2000c1e1500 */
[----:B------:R-:W-:-:S04]  /*15260*/  IMAD.WIDE R4, R2, 0x2, R14 ;  /* 0x0000000202047825 */ /* 0x000fc800078e020e */
[C---:B----4-:R-:W-:Y:S01]  /*15270*/  IMAD.WIDE R12, R2.reuse, 0x2, R18 ;  /* 0x00000002020c7825 */ /* 0x050fe200078e0212 */
[----:B------:R1:W-:Y:S04]  /*15280*/  STL [R1+0xbc], R0 ;  /* 0x0000bc0001007387 */ /* 0x0003e80000100800 */
[----:B------:R4:W-:Y:S04]  /*15290*/  STL [R1+0x138], R28 ;  /* 0x0001381c01007387 */ /* 0x0009e80000100800 */
[----:B------:R-:W3:Y:S04]  /*152a0*/  LDL.64 R14, [R1+0x1638] ;  /* 0x00163800010e7983 */ /* 0x000ee80000100a00 */
[----:B-1----:R1:W3:Y:S04]  /*152b0*/  LDG.E.U16 R0, [R8.64] ;  /* 0x0000000408007981 */ /* 0x0022e8000c1e1500 */
[----:B----4-:R3:W4:Y:S04]  /*152c0*/  LDG.E.U16 R28, [R6.64] ;  /* 0x00000004061c7981 */ /* 0x010728000c1e1500 */
[----:B------:R0:W-:Y:S04]  /*152d0*/  STL [R1+0x134], R29 ;  /* 0x0001341d01007387 */ /* 0x0001e80000100800 */
[----:B0-----:R0:W4:Y:S01]  /*152e0*/  LDG.E.U16 R29, [R4.64] ;  /* 0x00000004041d7981 */ /* 0x001122000c1e1500 */
[----:B------:R-:W-:-:S03]  /*152f0*/  IMAD.WIDE R10, R2, 0x2, R24 ;  /* 0x00000002020a7825 */ /* 0x000fc600078e0218 */
[----:B------:R1:W-:Y:S04]  /*15300*/  STL [R1+0x124], R27 ;  /* 0x0001241b01007387 */ /* 0x0003e80000100800 */
[----:B------:R-:W4:Y:S01]  /*15310*/  LDL.64 R24, [R1+0x1540] ;  /* 0x0015400001187983 */ /* 0x000f220000100a00 */
[----:B0-----:R-:W-:-:S03]  /*15320*/  IMAD.WIDE R4, R2, 0x2, R20 ;  /* 0x0000000202047825 */ /* 0x001fc600078e0214 */
[----:B------:R0:W4:Y:S01]  /*15330*/  LDG.E.U16 R21, [R12.64] ;  /* 0x000000040c157981 */ /* 0x000122000c1e1500 */
[----:B-1----:R-:W-:-:S03]  /*15340*/  IMAD.WIDE R8, R2, 0x2, R16 ;  /* 0x0000000202087825 */ /* 0x002fc600078e0210 */
[----:B------:R-:W4:Y:S04]  /*15350*/  LDL.64 R18, [R1+0x15b8] ;  /* 0x0015b80001127983 */ /* 0x000f280000100a00 */
[----:B------:R-:W4:Y:S04]  /*15360*/  LDL.64 R26, [R1+0x15c0] ;  /* 0x0015c000011a7983 */ /* 0x000f280000100a00 */
[----:B------:R-:W4:Y:S04]  /*15370*/  LDL.64 R16, [R1+0x1538] ;  /* 0x0015380001107983 */ /* 0x000f280000100a00 */
[----:B--2---:R1:W-:Y:S04]  /*15380*/  STL [R1+0x120], R3 ;  /* 0x0001200301007387 */ /* 0x0043e80000100800 */
[----:B-1----:R1:W2:Y:S01]  /*15390*/  LDG.E.U16 R3, [R10.64] ;  /* 0x000000040a037981 */ /* 0x0022a2000c1e1500 */
[----:B---3--:R-:W-:-:S04]  /*153a0*/  IMAD.WIDE R6, R2, 0x2, R22 ;  /* 0x0000000202067825 */ /* 0x008fc800078e0216 */
[C---:B0-----:R-:W-:Y:S01]  /*153b0*/  IMAD.WIDE R12, R2.reuse, 0x2, R14 ;  /* 0x00000002020c7825 */ /* 0x041fe200078e020e */
[----:B------:R0:W-:Y:S04]  /*153c0*/  STL [R1+0x11c], R0 ;  /* 0x00011c0001007387 */ /* 0x0001e80000100800 */
[----:B----4-:R3:W-:Y:S04]  /*153d0*/  STL [R1+0x118], R28 ;  /* 0x0001181c01007387 */ /* 0x0107e80000100800 */
[----:B------:R-:W4:Y:S04]  /*153e0*/  LDL.64 R22, [R1+0x18a0] ;  /* 0x0018a00001167983 */ /* 0x000f280000100a00 */
[----:B0-----:R0:W4:Y:S04]  /*153f0*/  LDG.E.U16 R0, [R8.64] ;  /* 0x0000000408007981 */ /* 0x001128000c1e1500 */
[----:B---3--:R3:W4:Y:S04]  /*15400*/  LDG.E.U16 R28, [R6.64] ;  /* 0x00000004061c7981 */ /* 0x008728000c1e1500 */
[----:B------:R0:W-:Y:S04]  /*15410*/  STL [R1+0x114], R29 ;  /* 0x0001141d01007387 */ /* 0x0001e80000100800 */
[----:B0-----:R0:W4:Y:S01]  /*15420*/  LDG.E.U16 R29, [R4.64] ;  /* 0x00000004041d7981 */ /* 0x001122000c1e1500 */
[----:B---3--:R-:W-:-:S03]  /*15430*/  IMAD.WIDE R6, R2, 0x2, R24 ;  /* 0x0000000202067825 */ /* 0x008fc600078e0218 */
[----:B------:R3:W4:Y:S04]  /*15440*/  LDG.E.U16 R25, [R12.64] ;  /* 0x000000040c197981 */ /* 0x000728000c1e1500 */
[----:B------:R0:W-:Y:S01]  /*15450*/  STL [R1+0x110], R21 ;  /* 0x0001101501007387 */ /* 0x0001e20000100800 */
[----:B------:R-:W-:-:S03]  /*15460*/  IMAD.WIDE R8, R2, 0x2, R18 ;  /* 0x0000000202087825 */ /* 0x000fc600078e0212 */
[----:B------:R-:W4:Y:S01]  /*15470*/  LDL.64 R14, [R1+0x1828] ;  /* 0x00182800010e7983 */ /* 0x000f220000100a00 */
[----:B-1----:R-:W-:-:S03]  /*15480*/  IMAD.WIDE R10, R2, 0x2, R26 ;  /* 0x00000002020a7825 */ /* 0x002fc600078e021a */
[----:B------:R-:W4:Y:S04]  /*15490*/  LDL.64 R18, [R1+0x17a8] ;  /* 0x0017a80001127983 */ /* 0x000f280000100a00 */
[----:B0-----:R-:W4:Y:S04]  /*154a0*/  LDL.64 R20, [R1+0x1830] ;  /* 0x0018300001147983 */ /* 0x001f280000100a00 */
[----:B------:R-:W4:Y:S04]  /*154b0*/  LDL.64 R26, [R1+0x17b0] ;  /* 0x0017b000011a7983 */ /* 0x000f280000100a00 */
[----:B--2---:R0:W-:Y:S04]  /*154c0*/  STL [R1+0x10c], R3 ;  /* 0x00010c0301007387 */ /* 0x0041e80000100800 */
[----:B0-----:R0:W2:Y:S01]  /*154d0*/  LDG.E.U16 R3, [R10.64] ;  /* 0x000000040a037981 */ /* 0x0010a2000c1e1500 */
[----:B------:R-:W-:-:S03]  /*154e0*/  IMAD.WIDE R4, R2, 0x2, R16 ;  /* 0x0000000202047825 */ /* 0x000fc600078e0210 */
[----:B----4-:R1:W-:Y:S04]  /*154f0*/  STL [R1+0x108], R0 ;  /* 0x0001080001007387 */ /* 0x0103e80000100800 */
[----:B------:R-:W4:Y:S01]  /*15500*/  LDL.64 R16, [R1+0x1730] ;  /* 0x0017300001107983 */ /* 0x000f220000100a00 */
[----:B---3--:R-:W-:-:S03]  /*15510*/  IMAD.WIDE R12, R2, 0x2, R22 ;  /* 0x00000002020c7825 */ /* 0x008fc600078e0216 */
[----:B------:R3:W-:Y:S04]  /*15520*/  STL [R1+0x104], R28 ;  /* 0x0001041c01007387 */ /* 0x0007e80000100800 */
[----:B-1----:R1:W4:Y:S04]  /*15530*/  LDG.E.U16 R0, [R8.64] ;  /* 0x0000000408007981 */ /* 0x002328000c1e1500 */
[----:B------:R0:W-:Y:S04]  /*15540*/  STL [R1+0x100], R29 ;  /* 0x0001001d01007387 */ /* 0x0001e80000100800 */
[----:B---3--:R3:W4:Y:S04]  /*15550*/  LDG.E.U16 R28, [R6.64] ;  /* 0x00000004061c7981 */ /* 0x008728000c1e1500 */
[----:B0-----:R0:W4:Y:S04]  /*15560*/  LDG.E.U16 R29, [R4.64] ;  /* 0x00000004041d7981 */ /* 0x001128000c1e1500 */
[----:B------:R0:W-:Y:S04]  /*15570*/  STL [R1+0xfc], R25 ;  /* 0x0000fc1901007387 */ /* 0x0001e80000100800 */
[----:B------:R-:W4:Y:S01]  /*15580*/  LDL.64 R22, [R1+0x16b0] ;  /* 0x0016b00001167983 */ /* 0x000f220000100a00 */
[----:B-1----:R-:W-:-:S03]  /*15590*/  IMAD.WIDE R8, R2, 0x2, R14 ;  /* 0x0000000202087825 */ /* 0x002fc600078e020e */
[----:B0-----:R-:W4:Y:S01]  /*155a0*/  LDL.64 R24, [R1+0x1728] ;  /* 0x0017280001187983 */ /* 0x001f220000100a00 */
[----:B------:R-:W-:-:S03]  /*155b0*/  IMAD.WIDE R4, R2, 0x2, R18 ;  /* 0x0000000202047825 */ /* 0x000fc600078e0212 */
[----:B------:R4:W4:Y:S01]  /*155c0*/  LDG.E.U16 R19, [R12.64] ;  /* 0x000000040c137981 */ /* 0x000922000c1e1500 */
[----:B------:R-:W-:-:S03]  /*155d0*/  IMAD.WIDE R10, R2, 0x2, R20 ;  /* 0x00000002020a7825 */ /* 0x000fc600078e0214 */
[----:B------:R-:W4:Y:S01]  /*155e0*/  LDL.64 R20, [R1+0x16a8] ;  /* 0x0016a80001147983 */ /* 0x000f220000100a00 */
[----:B---3--:R-:W-:-:S03]  /*155f0*/  IMAD.WIDE R6, R2, 0x2, R26 ;  /* 0x0000000202067825 */ /* 0x008fc600078e021a */
[----:B------:R0:W2:Y:S04]  /*15600*/  LDG.E.U16 R27, [R8.64] ;  /* 0x00000004081b7981 */ /* 0x0000a8000c1e1500 */
[----:B------:R1:W2:Y:S04]  /*15610*/  LDG.E.U16 R26, [R10.64] ;  /* 0x000000040a1a7981 */ /* 0x0002a8000c1e1500 */
[----:B------:R-:W2:Y:S04]  /*15620*/  LDL.64 R14, [R1+0x1630] ;  /* 0x00163000010e7983 */ /* 0x000ea80000100a00 */
[----:B--2---:R2:W-:Y:S04]  /*15630*/  STL [R1+0xf8], R3 ;  /* 0x0000f80301007387 */ /* 0x0045e80000100800 */
[----:B--2---:R2:W3:Y:S01]  /*15640*/  LDG.E.U16 R3, [R6.64] ;  /* 0x0000000406037981 */ /* 0x0044e2000c1e1500 */
[----:B----4-:R-:W-:-:S06]  /*15650*/  IMAD.WIDE R12, R2, 0x2, R16 ;  /* 0x00000002020c7825 */ /* 0x010fcc00078e0210 */
[----:B------:R-:W4:Y:S04]  /*15660*/  LDG.E.U16 R13, [R12.64] ;  /* 0x000000040c0d7981 */ /* 0x000f28000c1e1500 */
[----:B------:R0:W-:Y:S04]  /*15670*/  STL [R1+0xc8], R0 ;  /* 0x0000c80001007387 */ /* 0x0001e80000100800 */
[----:B0-----:R0:W4:Y:S04]  /*15680*/  LDG.E.U16 R0, [R4.64] ;  /* 0x0000000404007981 */ /* 0x001128000c1e1500 */
[----:B------:R-:W-:Y:S04]  /*15690*/  STL [R1+0x4], R29 ;  /* 0x0000041d01007387 */ /* 0x000fe80000100800 */
[----:B------:R0:W-:Y:S04]  /*156a0*/  STL [R1+0x3c], R28 ;  /* 0x00003c1c01007387 */ /* 0x0001e80000100800 */
[----:B0-----:R-:W4:Y:S01]  /*156b0*/  LDL.64 R28, [R1+0x1628] ;  /* 0x00162800011c7983 */ /* 0x001f220000100a00 */
[----:B------:R-:W-:-:S04]  /*156c0*/  IMAD.WIDE R8, R2, 0x2, R22 ;  /* 0x0000000202087825 */ /* 0x000fc800078e0216 */
[C---:B-1----:R-:W-:Y:S02]  /*156d0*/  IMAD.WIDE R10, R2.reuse, 0x2, R24 ;  /* 0x00000002020a7825 */ /* 0x042fe400078e0218 */
[----:B------:R-:W4:Y:S04]  /*156e0*/  LDG.E.U16 R9, [R8.64] ;  /* 0x0000000408097981 */ /* 0x000f28000c1e1500 */
[----:B------:R0:W-:Y:S01]  /*156f0*/  STL [R1+0xf4], R19 ;  /* 0x0000f41301007387 */ /* 0x0001e20000100800 */
[----:B--2---:R-:W-:-:S03]  /*15700*/  IMAD.WIDE R6, R2, 0x2, R20 ;  /* 0x0000000202067825 */ /* 0x004fc600078e0214 */
[----:B------:R-:W2:Y:S04]  /*15710*/  LDL.64 R16, [R1+0x15a8] ;  /* 0x0015a80001107983 */ /* 0x000ea80000100a00 */
[----:B------:R-:W2:Y:S04]  /*15720*/  LDG.E.U16 R11, [R10.64] ;  /* 0x000000040a0b7981 */ /* 0x000ea8000c1e1500 */
[----:B0-----:R-:W2:Y:S04]  /*15730*/  LDL.64 R18, [R1+0x15b0] ;  /* 0x0015b00001127983 */ /* 0x001ea80000100a00 */
[----:B------:R-:W-:Y:S04]  /*15740*/  STL [R1+0xec], R27 ;  /* 0x0000ec1b01007387 */ /* 0x000fe80000100800 */
[----:B------:R0:W-:Y:S04]  /*15750*/  STL [R1+0xf0], R26 ;  /* 0x0000f01a01007387 */ /* 0x0001e80000100800 */
[----:B------:R-:W2:Y:S04]  /*15760*/  LDL.64 R24, [R1+0x1528] ;  /* 0x0015280001187983 */ /* 0x000ea80000100a00 */
[----:B0-----:R-:W2:Y:S04]  /*15770*/  LDL.64 R26, [R1+0x1530] ;  /* 0x00153000011a7983 */ /* 0x001ea80000100a00 */
[----:B---3--:R0:W-:Y:S04]  /*15780*/  STL [R1+0xe8], R3 ;  /* 0x0000e80301007387 */ /* 0x0081e80000100800 */
[----:B0-----:R-:W3:Y:S01]  /*15790*/  LDG.E.U16 R3, [R6.64] ;  /* 0x0000000406037981 */ /* 0x001ee2000c1e1500 */
[----:B------:R-:W-:-:S03]  /*157a0*/  IMAD.WIDE R4, R2, 0x2, R14 ;  /* 0x0000000202047825 */ /* 0x000fc600078e020e */
[----:B------:R-:W3:Y:S04]  /*157b0*/  LDL.64 R14, [R1+0x1898] ;  /* 0x00189800010e7983 */ /* 0x000ee80000100a00 */
[----:B----4-:R0:W-:Y:S04]  /*157c0*/  STL [R1+0xe4], R0 ;  /* 0x0000e40001007387 */ /* 0x0101e80000100800 */
[----:B------:R-:W4:Y:S04]  /*157d0*/  LDL.64 R22, [R1+0x1820] ;  /* 0x0018200001167983 */ /* 0x000f280000100a00 */
[----:B------:R-:W4:Y:S04]  /*157e0*/  LDL.64 R20, [R1+0x1818] ;  /* 0x0018180001147983 */ /* 0x000f280000100a00 */
[----:B------:R-:W-:Y:S04]  /*157f0*/  STL [R1+0xe0], R13 ;  /* 0x0000e00d01007387 */ /* 0x000fe80000100800 */
[----:B0-----:R0:W4:Y:S04]  /*15800*/  LDG.E.U16 R0, [R4.64] ;  /* 0x0000000404007981 */ /* 0x001128000c1e1500 */
[----:B--2---:R1:W-:Y:S04]  /*15810*/  STL [R1+0xdc], R11 ;  /* 0x0000dc0b01007387 */ /* 0x0043e80000100800 */
[----:B------:R2:W-:Y:S01]  /*15820*/  STL [R1+0xd8], R9 ;  /* 0x0000d80901007387 */ /* 0x0005e20000100800 */
[----:B-1----:R-:W-:-:S03]  /*15830*/  IMAD.WIDE R10, R2, 0x2, R18 ;  /* 0x00000002020a7825 */ /* 0x002fc600078e0212 */
[----:B------:R-:W4:Y:S01]  /*15840*/  LDL.64 R18, [R1+0x17a0] ;  /* 0x0017a00001127983 */ /* 0x000f220000100a00 */
[----:B--2---:R-:W-:-:S03]  /*15850*/  IMAD.WIDE R8, R2, 0x2, R16 ;  /* 0x0000000202087825 */ /* 0x004fc600078e0210 */
[----:B------:R-:W2:Y:S01]  /*15860*/  LDL.64 R16, [R1+0x1798] ;  /* 0x0017980001107983 */ /* 0x000ea20000100a00 */
[----:B0-----:R-:W-:-:S03]  /*15870*/  IMAD.WIDE R4, R2, 0x2, R24 ;  /* 0x0000000202047825 */ /* 0x001fc600078e0218 */
[----:B------:R0:W2:Y:S04]  /*15880*/  LDG.E.U16 R25, [R10.64] ;  /* 0x000000040a197981 */ /* 0x0000a8000c1e1500 */
[----:B---3--:R1:W-:Y:S04]  /*15890*/  STL [R1+0xd4], R3 ;  /* 0x0000d40301007387 */ /* 0x0083e80000100800 */
[----:B-1----:R1:W3:Y:S04]  /*158a0*/  LDG.E.U16 R3, [R8.64] ;  /* 0x0000000408037981 */ /* 0x0022e8000c1e1500 */
[----:B-1----:R-:W2:Y:S01]  /*158b0*/  LDG.E.U16 R9, [R4.64] ;  /* 0x0000000404097981 */ /* 0x002ea2000c1e1500 */
[----:B------:R-:W-:-:S04]  /*158c0*/  IMAD.WIDE R12, R2, 0x2, R28 ;  /* 0x00000002020c7825 */ /* 0x000fc800078e021c */
[C---:B------:R-:W-:Y:S01]  /*158d0*/  IMAD.WIDE R6, R2.reuse, 0x2, R26 ;  /* 0x0000000202067825 */ /* 0x040fe200078e021a */
[----:B------:R4:W3:Y:S03]  /*158e0*/  LDG.E.U16 R24, [R12.64] ;  /* 0x000000040c187981 */ /* 0x0008e6000c1e1500 */
[----:B------:R-:W-:-:S04]  /*158f0*/  IMAD.WIDE R14, R2, 0x2, R14 ;  /* 0x00000002020e7825 */ /* 0x000fc800078e020e */
[C---:B----4-:R-:W-:Y:S01]  /*15900*/  IMAD.WIDE R12, R2.reuse, 0x2, R22 ;  /* 0x00000002020c7825 */ /* 0x050fe200078e0216 */
[----:B------:R1:W-:Y:S04]  /*15910*/  STL [R1+0xd0], R0 ;  /* 0x0000d00001007387 */ /* 0x0003e80000100800 */
[----:B-1----:R1:W3:Y:S02]  /*15920*/  LDG.E.U16 R0, [R6.64] ;  /* 0x0000000406007981 */ /* 0x0022e4000c1e1500 */
[C---:B-1----:R-:W-:Y:S02]  /*15930*/  IMAD.WIDE R6, R2.reuse, 0x2, R18 ;  /* 0x0000000202067825 */ /* 0x042fe400078e0212 */
[----:B------:R1:W3:Y:S04]  /*15940*/  LDG.E.U16 R19, [R12.64] ;  /* 0x000000040c137981 */ /* 0x0002e8000c1e1500 */
[----:B------:R-:W3:Y:S04]  /*15950*/  LDG.E.U16 R18, [R14.64] ;  /* 0x000000040e127981 */ /* 0x000ee8000c1e1500 */
[----:B--2---:R2:W-:Y:S01]  /*15960*/  STL [R1+0x4638], R9 ;  /* 0x0046380901007387 */ /* 0x0045e20000100800 */
[----:B0-----:R-:W-:-:S03]  /*15970*/  IMAD.WIDE R10, R2, 0x2, R20 ;  /* 0x00000002020a7825 */ /* 0x001fc600078e0214 */
[----:B------:R-:W4:Y:S01]  /*15980*/  LDL.64 R28, [R1+0x16a0] ;  /* 0x0016a000011c7983 */ /* 0x000f220000100a00 */
[----:B------:R-:W-:-:S03]  /*15990*/  IMAD.WIDE R4, R2, 0x2, R16 ;  /* 0x0000000202047825 */ /* 0x000fc600078e0210 */
[----:B------:R-:W4:Y:S04]  /*159a0*/  LDL.64 R26, [R1+0x1698] ;  /* 0x00169800011a7983 */ /* 0x000f280000100a00 */
[----:B--2---:R-:W2:Y:S04]  /*159b0*/  LDL.64 R8, [R1+0x1720] ;  /* 0x0017200001087983 */ /* 0x004ea80000100a00 */
[----:B------:R-:W-:Y:S04]  /*159c0*/  STL [R1+0xc4], R25 ;  /* 0x0000c41901007387 */ /* 0x000fe80000100800 */
[----:B------:R-:W4:Y:S04]  /*159d0*/  LDG.E.U16 R11, [R10.64] ;  /* 0x000000040a0b7981 */ /* 0x000f28000c1e1500 */
[----:B---3--:R0:W-:Y:S04]  /*159e0*/  STL [R1+0xcc], R24 ;  /* 0x0000cc1801007387 */ /* 0x0081e80000100800 */
[----:B-1----:R-:W3:Y:S04]  /*159f0*/  LDL.64 R12, [R1+0x1718] ;  /* 0x00171800010c7983 */ /* 0x002ee80000100a00 */
[----:B------:R-:W3:Y:S04]  /*15a00*/  LDL.64 R22, [R1+0x1618] ;  /* 0x0016180001167983 */ /* 0x000ee80000100a00 */
[----:B0-----:R-:W3:Y:S04]  /*15a10*/  LDL.64 R24, [R1+0x1620] ;  /* 0x0016200001187983 */ /* 0x001ee80000100a00 */
[----:B------:R-:W3:Y:S04]  /*15a20*/  LDL.64 R16, [R1+0x15a0] ;  /* 0x0015a00001107983 */ /* 0x000ee80000100a00 */
[----:B------:R0:W-:Y:S04]  /*15a30*/  STL [R1+0xc0], R3 ;  /* 0x0000c00301007387 */ /* 0x0001e80000100800 */
[----:B0-----:R4:W3:Y:S04]  /*15a40*/  LDG.E.U16 R3, [R6.64] ;  /* 0x0000000406037981 */ /* 0x0018e8000c1e1500 */
[----:B------:R0:W-:Y:S04]  /*15a50*/  STL [R1], R0 ;  /* 0x0000000001007387 */ /* 0x0001e80000100800 */
[----:B------:R-:W3:Y:S04]  /*15a60*/  LDL.64 R20, [R1+0x1598] ;  /* 0x0015980001147983 */ /* 0x000ee80000100a00 */
[----:B0-----:R0:W3:Y:S04]  /*15a70*/  LDG.E.U16 R0, [R4.64] ;  /* 0x0000000404007981 */ /* 0x0010e8000c1e1500 */
[----:B------:R-:W-:Y:S04]  /*15a80*/  STL [R1+0xb4], R19 ;  /* 0x0000b41301007387 */ /* 0x000fe80000100800 */
[----:B------:R1:W-:Y:S04]  /*15a90*/  STL [R1+0xb8], R18 ;  /* 0x0000b81201007387 */ /* 0x0003e80000100800 */
[----:B-1----:R-:W3:Y:S01]  /*15aa0*/  LDL.64 R18, [R1+0x1520] ;  /* 0x0015200001127983 */ /* 0x002ee20000100a00 */
[----:B--2---:R-:W-:-:S03]  /*15ab0*/  IMAD.WIDE R14, R2, 0x2, R8 ;  /* 0x00000002020e7825 */ /* 0x004fc600078e0208 */
[----:B------:R-:W2:Y:S01]  /*15ac0*/  LDL.64 R8, [R1+0x1518] ;  /* 0x0015180001087983 */ /* 0x000ea20000100a00 */
[----:B----4-:R-:W-:-:S03]  /*15ad0*/  IMAD.WIDE R6, R2, 0x2, R26 ;  /* 0x0000000202067825 */ /* 0x010fc600078e021a */
[----:B------:R1:W-:Y:S01]  /*15ae0*/  STL [R1+0xb0], R11 ;  /* 0x0000b00b01007387 */ /* 0x0003e20000100800 */
[----:B---3--:R-:W-:-:S04]  /*15af0*/  IMAD.WIDE R12, R2, 0x2, R12 ;  /* 0x00000002020c7825 */ /* 0x008fc800078e020c */
[C---:B-1----:R-:W-:Y:S02]  /*15b00*/  IMAD.WIDE R10, R2.reuse, 0x2, R28 ;  /* 0x00000002020a7825 */ /* 0x042fe400078e021c */
[----:B------:R1:W3:Y:S02]  /*15b10*/  LDG.E.U16 R28, [R12.64] ;  /* 0x000000040c1c7981 */ /* 0x0002e4000c1e1500 */
[C---:B0-----:R-:W-:Y:S02]  /*15b20*/  IMAD.WIDE R4, R2.reuse, 0x2, R24 ;  /* 0x0000000202047825 */ /* 0x041fe400078e0218 */
[----:B------:R0:W4:Y:S04]  /*15b30*/  LDG.E.U16 R25, [R14.64] ;  /* 0x000000040e197981 */ /* 0x000128000c1e1500 */
[----:B------:R0:W3:Y:S01]  /*15b40*/  LDG.E.U16 R29, [R10.64] ;  /* 0x000000040a1d7981 */ /* 0x0000e2000c1e1500 */
[----:B-1----:R-:W-:-:S03]  /*15b50*/  IMAD.WIDE R12, R2, 0x2, R16 ;  /* 0x00000002020c7825 */ /* 0x002fc600078e0210 */
[----:B------:R1:W-:Y:S04]  /*15b60*/  STL [R1+0xac], R3 ;  /* 0x0000ac0301007387 */ /* 0x0003e80000100800 */
[----:B-1----:R1:W3:Y:S04]  /*15b70*/  LDG.E.U16 R3, [R6.64] ;  /* 0x0000000406037981 */ /* 0x0022e8000c1e1500 */
[----:B------:R0:W-:Y:S04]  /*15b80*/  STL [R1+0xa8], R0 ;  /* 0x0000a80001007387 */ /* 0x0001e80000100800 */
[----:B------:R-:W3:Y:S04]  /*15b90*/  LDL.64 R16, [R1+0x1890] ;  /* 0x0018900001107983 */ /* 0x000ee80000100a00 */
[----:B------:R-:W3:Y:S04]  /*15ba0*/  LDL.64 R26, [R1+0x1888] ;  /* 0x00188800011a7983 */ /* 0x000ee80000100a00 */
[----:B0-----:R2:W3:Y:S01]  /*15bb0*/  LDG.E.U16 R0, [R4.64] ;  /* 0x0000000404007981 */ /* 0x0014e2000c1e1500 */
[----:B-1----:R-:W-:-:S04]  /*15bc0*/  IMAD.WIDE R6, R2, 0x2, R18 ;  /* 0x0000000202067825 */ /* 0x002fc800078e0212 */
[C---:B--2---:R-:W-:Y:S02]  /*15bd0*/  IMAD.WIDE R4, R2.reuse, 0x2, R8 ;  /* 0x0000000202047825 */ /* 0x044fe400078e0208 */
[----:B------:R0:W2:Y:S04]  /*15be0*/  LDG.E.U16 R8, [R6.64] ;  /* 0x0000000406087981 */ /* 0x0000a8000c1e1500 */
[----:B0-----:R-:W2:Y:S01]  /*15bf0*/  LDG.E.U16 R7, [R4.64] ;  /* 0x0000000404077981 */ /* 0x001ea2000c1e1500 */
[----:B------:R-:W-:-:S04]  /*15c00*/  IMAD.WIDE R14, R2, 0x2, R22 ;  /* 0x00000002020e7825 */ /* 0x000fc800078e0216 */
[----:B------:R-:W-:-:S05]  /*15c10*/  IMAD.WIDE R10, R2, 0x2, R20 ;  /* 0x00000002020a7825 */ /* 0x000fca00078e0214 */
[----:B------:R0:W2:Y:S04]  /*15c20*/  LDG.E.U16 R9, [R10.64] ;  /* 0x000000040a097981 */ /* 0x0000a8000c1e1500 */
[----:B----4-:R1:W-:Y:S04]  /*15c30*/  STL [R1+0xa4], R25 ;  /* 0x0000a41901007387 */ /* 0x0103e80000100800 */
[----:B-1----:R-:W4:Y:S04]  /*15c40*/  LDL.64 R24, [R1+0x1810] ;  /* 0x0018100001187983 */ /* 0x002f280000100a00 */
[----:B---3--:R-:W-:Y:S04]  /*15c50*/  STL [R1+0x9c], R29 ;  /* 0x00009c1d01007387 */ /* 0x008fe80000100800 */
[----:B------:R1:W-:Y:S04]  /*15c60*/  STL [R1+0xa0], R28 ;  /* 0x0000a01c01007387 */ /* 0x0003e80000100800 */
[----:B------:R-:W3:Y:S04]  /*15c70*/  LDL.64 R22, [R1+0x1790] ;  /* 0x0017900001167983 */ /* 0x000ee80000100a00 */
[----:B-1----:R-:W0:Y:S04]  /*15c80*/  LDL.64 R28, [R1+0x1808] ;  /* 0x00180800011c7983 */ /* 0x002e280000100a00 */
[----:B------:R1:W-:Y:S04]  /*15c90*/  STL [R1+0x98], R3 ;  /* 0x0000980301007387 */ /* 0x0003e80000100800 */
[----:B-1----:R1:W3:Y:S01]  /*15ca0*/  LDG.E.U16 R3, [R14.64] ;  /* 0x000000040e037981 */ /* 0x0022e2000c1e1500 */
[----:B------:R-:W-:-:S06]  /*15cb0*/  IMAD.WIDE R16, R2, 0x2, R16 ;  /* 0x0000000202107825 */ /* 0x000fcc00078e0210 */
[----:B------:R-:W3:Y:S04]  /*15cc0*/  LDG.E.U16 R17, [R16.64] ;  /* 0x0000000410117981 */ /* 0x000ee8000c1e1500 */
[----:B------:R1:W-:Y:S04]  /*15cd0*/  STL [R1+0x94], R0 ;  /* 0x0000940001007387 */ /* 0x0003e80000100800 */
[----:B------:R-:W3:Y:S04]  /*15ce0*/  LDL.64 R20, [R1+0x1788] ;  /* 0x0017880001147983 */ /* 0x000ee80000100a00 */
[----:B------:R-:W3:Y:S04]  /*15cf0*/  LDL.64 R18, [R1+0x1710] ;  /* 0x0017100001127983 */ /* 0x000ee80000100a00 */
[----:B-1----:R4:W3:Y:S01]  /*15d00*/  LDG.E.U16 R0, [R12.64] ;  /* 0x000000040c007981 */ /* 0x0028e2000c1e1500 */
[----:B------:R-:W-:-:S03]  /*15d10*/  IMAD.WIDE R14, R2, 0x2, R26 ;  /* 0x00000002020e7825 */ /* 0x000fc600078e021a */
[----:B--2---:R-:W-:Y:S04]  /*15d20*/  STL [R1+0x4630], R8 ;  /* 0x0046300801007387 */ /* 0x004fe80000100800 */
[----:B------:R1:W-:Y:S04]  /*15d30*/  STL [R1+0x4634], R7 ;  /* 0x0046340701007387 */ /* 0x0003e80000100800 */
[----:B------:R-:W2:Y:S04]  /*15d40*/  LDL.64 R26, [R1+0x1690] ;  /* 0x00169000011a7983 */ /* 0x000ea80000100a00 */
[----:B-1----:R-:W2:Y:S01]  /*15d50*/  LDL.64 R6, [R1+0x1708] ;  /* 0x0017080001067983 */ /* 0x002ea20000100a00 */
[----:B----4-:R-:W-:-:S03]  /*15d60*/  IMAD.WIDE R12, R2, 0x2, R24 ;  /* 0x00000002020c7825 */ /* 0x010fc600078e0218 */
[----:B------:R-:W4:Y:S01]  /*15d70*/  LDL.64 R24, [R1+0x1688] ;  /* 0x0016880001187983 */ /* 0x000f220000100a00 */
[----:B---3--:R-:W-:-:S04]  /*15d80*/  IMAD.WIDE R4, R2, 0x2, R22 ;  /* 0x0000000202047825 */ /* 0x008fc800078e0216 */
[C---:B0-----:R-:W-:Y:S02]  /*15d90*/  IMAD.WIDE R10, R2.reuse, 0x2, R28 ;  /* 0x00000002020a7825 */ /* 0x041fe400078e021c */
[----:B------:R4:W3:Y:S04]  /*15da0*/  LDG.E.U16 R29, [R4.64] ;  /* 0x00000004041d7981 */ /* 0x0008e8000c1e1500 */
[----:B------:R0:W3:Y:S04]  /*15db0*/  LDG.E.U16 R28, [R10.64] ;  /* 0x000000040a1c7981 */ /* 0x0000e8000c1e1500 */
[----:B------:R1:W-:Y:S04]  /*15dc0*/  STL [R1+0x90], R3 ;  /* 0x0000900301007387 */ /* 0x0003e80000100800 */
[----:B-1----:R1:W3:Y:S04]  /*15dd0*/  LDG.E.U16 R3, [R14.64] ;  /* 0x000000040e037981 */ /* 0x0022e8000c1e1500 */
[----:B------:R0:W-:Y:S04]  /*15de0*/  STL [R1+0x8c], R0 ;  /* 0x00008c0001007387 */ /* 0x0001e80000100800 */
[----:B------:R1:W-:Y:S04]  /*15df0*/  STL [R1+0x88], R9 ;  /* 0x0000880901007387 */ /* 0x0003e80000100800 */
[----:B------:R-:W3:Y:S04]  /*15e00*/  LDL.64 R22, [R1+0x1608] ;  /* 0x0016080001167983 */ /* 0x000ee80000100a00 */
[----:B0-----:R2:W3:Y:S04]  /*15e10*/  LDG.E.U16 R0, [R12.64] ;  /* 0x000000040c007981 */ /* 0x0014e8000c1e1500 */
[----:B-1----:R-:W3:Y:S04]  /*15e20*/  LDL.64 R8, [R1+0x1610] ;  /* 0x0016100001087983 */ /* 0x002ee80000100a00 */
[----:B------:R0:W-:Y:S02]  /*15e30*/  STL [R1+0x84], R17 ;  /* 0x0000841101007387 */ /* 0x0001e40000100800 */
[----:B0-----:R-:W-:-:S02]  /*15e40*/  IMAD.WIDE R16, R2, 0x2, R20 ;  /* 0x0000000202107825 */ /* 0x001fc400078e0214 */
[----:B------:R-:W3:Y:S02]  /*15e50*/  LDL.64 R20, [R1+0x1590] ;  /* 0x0015900001147983 */ /* 0x000ee40000100a00 */
[C---:B--2---:R-:W-:Y:S02]  /*15e60*/  IMAD.WIDE R12, R2.reuse, 0x2, R6 ;  /* 0x00000002020c7825 */ /* 0x044fe400078e0206 */
[----:B------:R-:W2:Y:S02]  /*15e70*/  LDL.64 R6, [R1+0x1510] ;  /* 0x0015100001067983 */ /* 0x000ea40000100a00 */
[C---:B------:R-:W-:Y:S02]  /*15e80*/  IMAD.WIDE R10, R2.reuse, 0x2, R26 ;  /* 0x00000002020a7825 */ /* 0x040fe400078e021a */
[----:B------:R0:W2:Y:S02]  /*15e90*/  LDG.E.U16 R27, [R16.64] ;  /* 0x00000004101b7981 */ /* 0x0000a4000c1e1500 */
[----:B------:R-:W-:-:S02]  /*15ea0*/  IMAD.WIDE R14, R2, 0x2, R18 ;  /* 0x00000002020e7825 */ /* 0x000fc400078e0212 */
[----:B------:R-:W2:Y:S02]  /*15eb0*/  LDL.64 R18, [R1+0x1588] ;  /* 0x0015880001127983 */ /* 0x000ea40000100a00 */
[C---:B----4-:R-:W-:Y:S02]  /*15ec0*/  IMAD.WIDE R4, R2.reuse, 0x2, R24 ;  /* 0x0000000202047825 */ /* 0x050fe400078e0218 */
[----:B------:R1:W4:Y:S04]  /*15ed0*/  LDG.E.U16 R24, [R10.64] ;  /* 0x000000040a187981 */ /* 0x000328000c1e1500 */
[----:B------:R2:W4:Y:S04]  /*15ee0*/  LDG.E.U16 R25, [R4.64] ;  /* 0x0000000404197981 */ /* 0x000528000c1e1500 */
[----:B---3--:R3:W-:Y:S04]  /*15ef0*/  STL [R1+0x80], R3 ;  /* 0x0000800301007387 */ /* 0x0087e80000100800 */
[----:B---3--:R3:W4:Y:S04]  /*15f00*/  LDG.E.U16 R3, [R14.64] ;  /* 0x000000040e037981 */ /* 0x008728000c1e1500 */
[----:B------:R1:W-:Y:S04]  /*15f10*/  STL [R1+0x7c], R0 ;  /* 0x00007c0001007387 */ /* 0x0003e80000100800 */
[----:B------:R-:W-:Y:S01]  /*15f20*/  STL [R1+0x74], R29 ;  /* 0x0000741d01007387 */ /* 0x000fe20000100800 */
[----:B0-----:R-:W-:-:S03]  /*15f30*/  IMAD.WIDE R16, R2, 0x2, R8 ;  /* 0x0000000202107825 */ /* 0x001fc600078e0208 */
[----:B------:R0:W-:Y:S04]  /*15f40*/  STL [R1+0x78], R28 ;  /* 0x0000781c01007387 */ /* 0x0001e80000100800 */
[----:B-1----:R1:W4:Y:S01]  /*15f50*/  LDG.E.U16 R0, [R12.64] ;  /* 0x000000040c007981 */ /* 0x002322000c1e1500 */
[----:B---3--:R-:W-:-:S03]  /*15f60*/  IMAD.WIDE R14, R2, 0x2, R22 ;  /* 0x00000002020e7825 */ /* 0x008fc600078e0216 */
[----:B------:R-:W3:Y:S04]  /*15f70*/  LDG.E.U16 R17, [R16.64] ;  /* 0x0000000410117981 */ /* 0x000ee8000c1e1500 */
[----:B0-----:R-:W3:Y:S04]  /*15f80*/  LDL.64 R28, [R1+0x1508] ;  /* 0x00150800011c7983 */ /* 0x001ee80000100a00 */
[----:B------:R-:W3:Y:S01]  /*15f90*/  LDL.64 R8, [R1+0x18f0] ;  /* 0x0018f00001087983 */ /* 0x000ee20000100a00 */
[----:B--2---:R-:W-:-:S03]  /*15fa0*/  IMAD.WIDE R4, R2, 0x2, R6 ;  /* 0x0000000202047825 */ /* 0x004fc600078e0206 */
[----:B------:R0:W2:Y:S04]  /*15fb0*/  LDG.E.U16 R7, [R14.64] ;  /* 0x000000040e077981 */ /* 0x0000a8000c1e1500 */
[----:B------:R3:W2:Y:S04]  /*15fc0*/  LDG.E.U16 R6, [R4.64] ;  /* 0x0000000404067981 */ /* 0x0006a8000c1e1500 */
[----:B------:R0:W-:Y:S04]  /*15fd0*/  STL [R1+0x70], R27 ;  /* 0x0000701b01007387 */ /* 0x0001e80000100800 */
[----:B------:R-:W2:Y:S01]  /*15fe0*/  LDL.64 R22, [R1+0x1878] ;  /* 0x0018780001167983 */ /* 0x000ea20000100a00 */
[----:B-1----:R-:W-:-:S03]  /*15ff0*/  IMAD.WIDE R12, R2, 0x2, R20 ;  /* 0x00000002020c7825 */ /* 0x002fc600078e0214 */
[----:B------:R-:W2:Y:S01]  /*16000*/  LDL.64 R20, [R1+0x1800] ;  /* 0x0018000001147983 */ /* 0x000ea20000100a00 */
[----:B------:R-:W-:-:S03]  /*16010*/  IMAD.WIDE R10, R2, 0x2, R18 ;  /* 0x00000002020a7825 */ /* 0x000fc600078e0212 */
[----:B0-----:R-:W2:Y:S04]  /*16020*/  LDL.64 R26, [R1+0x1880] ;  /* 0x00188000011a7983 */ /* 0x001ea80000100a00 */
[----:B----4-:R0:W-:Y:S04]  /*16030*/  STL [R1+0x6c], R3 ;  /* 0x00006c0301007387 */ /* 0x0101e80000100800 */
[----:B0-----:R0:W4:Y:S04]  /*16040*/  LDG.E.U16 R3, [R12.64] ;  /* 0x000000040c037981 */ /* 0x001128000c1e1500 */
[----:B------:R1:W-:Y:S04]  /*16050*/  STL [R1+0x68], R0 ;  /* 0x0000680001007387 */ /* 0x0003e80000100800 */
[----:B------:R-:W4:Y:S01]  /*16060*/  LDL.64 R18, [R1+0x17f8] ;  /* 0x0017f80001127983 */ /* 0x000f220000100a00 */
[----:B---3--:R-:W-:-:S03]  /*16070*/  IMAD.WIDE R4, R2, 0x2, R28 ;  /* 0x0000000202047825 */ /* 0x008fc600078e021c */
[----:B------:R-:W-:Y:S04]  /*16080*/  STL [R1+0x60], R25 ;  /* 0x0000601901007387 */ /* 0x000fe80000100800 */
[----:B------:R3:W-:Y:S04]  /*16090*/  STL [R1+0x64], R24 ;  /* 0x0000641801007387 */ /* 0x0007e80000100800 */
[----:B------:R-:W4:Y:S04]  /*160a0*/  LDG.E.U16 R5, [R4.64] ;  /* 0x0000000404057981 */ /* 0x000f28000c1e1500 */
[----:B-1----:R1:W4:Y:S04]  /*160b0*/  LDG.E.U16 R0, [R10.64] ;  /* 0x000000040a007981 */ /* 0x002328000c1e1500 */
[----:B---3--:R-:W4:Y:S04]  /*160c0*/  LDL.64 R24, [R1+0x1780] ;  /* 0x0017800001187983 */ /* 0x008f280000100a00 */
[----:B--2---:R-:W-:Y:S04]  /*160d0*/  STL [R1+0x463c], R6 ;  /* 0x00463c0601007387 */ /* 0x004fe80000100800 */
[----:B------:R2:W-:Y:S01]  /*160e0*/  STL [R1+0x5c], R17 ;  /* 0x00005c1101007387 */ /* 0x0005e20000100800 */
[----:B0-----:R-:W-:-:S03]  /*160f0*/  IMAD.WIDE R12, R2, 0x2, R22 ;  /* 0x00000002020c7825 */ /* 0x001fc600078e0216 */
[----:B------:R-:W3:Y:S01]  /*16100*/  LDL.64 R22, [R1+0x1700] ;  /* 0x0017000001167983 */ /* 0x000ee20000100a00 */
[----:B--2---:R-:W-:-:S03]  /*16110*/  IMAD.WIDE R16, R2, 0x2, R8 ;  /* 0x0000000202107825 */ /* 0x004fc600078e0208 */
[----:B------:R-:W2:Y:S01]  /*16120*/  LDL.64 R8, [R1+0x1778] ;  /* 0x0017780001087983 */ /* 0x000ea20000100a00 */
[----:B------:R-:W-:-:S03]  /*16130*/  IMAD.WIDE R14, R2, 0x2, R26 ;  /* 0x00000002020e7825 */ /* 0x000fc600078e021a */
[----:B------:R0:W-:Y:S01]  /*16140*/  STL [R1+0x58], R7 ;  /* 0x0000580701007387 */ /* 0x0001e20000100800 */
[----:B-1----:R-:W-:-:S03]  /*16150*/  IMAD.WIDE R10, R2, 0x2, R20 ;  /* 0x00000002020a7825 */ /* 0x002fc600078e0214 */
[----:B------:R3:W2:Y:S04]  /*16160*/  LDG.E.U16 R26, [R12.64] ;  /* 0x000000040c1a7981 */ /* 0x0006a8000c1e1500 */
[----:B------:R1:W2:Y:S04]  /*16170*/  LDG.E.U16 R27, [R10.64] ;  /* 0x000000040a1b7981 */ /* 0x0002a8000c1e1500 */
[----:B0-----:R-:W1:Y:S01]  /*16180*/  LDL.64 R6, [R1+0x16f8] ;  /* 0x0016f80001067983 */ /* 0x001e620000100a00 */
[----:B----4-:R-:W-:-:S03]  /*16190*/  IMAD.WIDE R18, R2, 0x2, R18 ;  /* 0x0000000202127825 */ /* 0x010fc600078e0212 */
[----:B------:R-:W-:Y:S04]  /*161a0*/  STL [R1+0x4640], R5 ;  /* 0x0046400501007387 */ /* 0x000fe80000100800 */
[----:B------:R0:W-:Y:S04]  /*161b0*/  STL [R1+0x54], R3 ;  /* 0x0000540301007387 */ /* 0x0001e80000100800 */
[----:B------:R4:W-:Y:S04]  /*161c0*/  STL [R1+0x50], R0 ;  /* 0x0000500001007387 */ /* 0x0009e80000100800 */
[----:B------:R-:W2:Y:S04]  /*161d0*/  LDL.64 R20, [R1+0x1680] ;  /* 0x0016800001147983 */ /* 0x000ea80000100a00 */
[----:B0-----:R0:W2:Y:S04]  /*161e0*/  LDG.E.U16 R3, [R16.64] ;  /* 0x0000000410037981 */ /* 0x0010a8000c1e1500 */
[----:B----4-:R2:W4:Y:S04]  /*161f0*/  LDG.E.U16 R0, [R14.64] ;  /* 0x000000040e007981 */ /* 0x010528000c1e1500 */
[----:B------:R-:W4:Y:S01]  /*16200*/  LDL.64 R4, [R1+0x1600] ;  /* 0x0016000001047983 */ /* 0x000f220000100a00 */
[----:B0-----:R-:W-:-:S03]  /*16210*/  IMAD.WIDE R16, R2, 0x2, R24 ;  /* 0x0000000202107825 */ /* 0x001fc600078e0218 */
[----:B------:R-:W4:Y:S04]  /*16220*/  LDL.64 R28, [R1+0x1678] ;  /* 0x00167800011c7983 */ /* 0x000f280000100a00 */
[----:B------:R-:W4:Y:S04]  /*16230*/  LDG.E.U16 R17, [R16.64] ;  /* 0x0000000410117981 */ /* 0x000f28000c1e1500 */
[----:B------:R-:W4:Y:S01]  /*16240*/  LDL.64 R24, [R1+0x15f8] ;  /* 0x0015f80001187983 */ /* 0x000f220000100a00 */
[----:B---3--:R-:W-:-:S03]  /*16250*/  IMAD.WIDE R12, R2, 0x2, R22 ;  /* 0x00000002020c7825 */ /* 0x008fc600078e0216 */
[----:B------:R0:W3:Y:S01]  /*16260*/  LDG.E.U16 R23, [R18.64] ;  /* 0x0000000412177981 */ /* 0x0000e2000c1e1500 */
[----:B--2---:R-:W-:-:S03]  /*16270*/  IMAD.WIDE R14, R2, 0x2, R8 ;  /* 0x00000002020e7825 */ /* 0x004fc600078e0208 */
[----:B------:R-:W3:Y:S04]  /*16280*/  LDL.64 R8, [R1+0x1580] ;  /* 0x0015800001087983 */ /* 0x000ee80000100a00 */
[----:B------:R-:W3:Y:S01]  /*16290*/  LDG.E.U16 R15, [R14.64] ;  /* 0x000000040e0f7981 */ /* 0x000ee2000c1e1500 */
[----:B-1----:R-:W-:-:S03]  /*162a0*/  IMAD.WIDE R10, R2, 0x2, R6 ;  /* 0x00000002020a7825 */ /* 0x002fc600078e0206 */
[----:B------:R-:W3:Y:S04]  /*162b0*/  LDL.64 R6, [R1+0x1578] ;  /* 0x0015780001067983 */ /* 0x000ee80000100a00 */
[----:B------:R1:W-:Y:S04]  /*162c0*/  STL [R1+0x4c], R3 ;  /* 0x00004c0301007387 */ /* 0x0003e80000100800 */
[----:B----4-:R4:W-:Y:S01]  /*162d0*/  STL [R1+0x48], R0 ;  /* 0x0000480001007387 */ /* 0x0109e20000100800 */
[----:B0-----:R-:W-:-:S03]  /*162e0*/  IMAD.WIDE R18, R2, 0x2, R20 ;  /* 0x0000000202127825 */ /* 0x001fc600078e0214 */
[----:B------:R-:W-:Y:S04]  /*162f0*/  STL [R1+0x40], R27 ;  /* 0x0000401b01007387 */ /* 0x000fe80000100800 */
[----:B------:R0:W-:Y:S04]  /*16300*/  STL [R1+0x44], R26 ;  /* 0x0000441a01007387 */ /* 0x0001e80000100800 */
[----:B-1----:R-:W2:Y:S04]  /*16310*/  LDG.E.U16 R3, [R12.64] ;  /* 0x000000040c037981 */ /* 0x002ea8000c1e1500 */
[----:B----4-:R1:W4:Y:S04]  /*16320*/  LDG.E.U16 R0, [R10.64] ;  /* 0x000000040a007981 */ /* 0x010328000c1e1500 */
[----:B0-----:R-:W4:Y:S04]  /*16330*/  LDL.64 R26, [R1+0x1500] ;  /* 0x00150000011a7983 */ /* 0x001f280000100a00 */
[----:B---3--:R0:W-:Y:S04]  /*16340*/  STL [R1+0x38], R23 ;  /* 0x0000381701007387 */ /* 0x0081e80000100800 */
[----:B------:R-:W3:Y:S04]  /*16350*/  LDL.64 R20, [R1+0x18e8] ;  /* 0x0018e80001147983 */ /* 0x000ee80000100a00 */
[----:B0-----:R-:W3:Y:S04]  /*16360*/  LDL.64 R22, [R1+0x14f8] ;  /* 0x0014f80001167983 */ /* 0x001ee80000100a00 */
[----:B------:R-:W-:Y:S04]  /*16370*/  STL [R1+0x34], R17 ;  /* 0x0000341101007387 */ /* 0x000fe80000100800 */
[----:B------:R0:W-:Y:S02]  /*16380*/  STL [R1+0x30], R15 ;  /* 0x0000300f01007387 */ /* 0x0001e40000100800 */
[----:B0-----:R-:W-:-:S02]  /*16390*/  IMAD.WIDE R14, R2, 0x2, R4 ;  /* 0x00000002020e7825 */ /* 0x001fc400078e0204 */
[----:B------:R-:W3:Y:S02]  /*163a0*/  LDL.64 R4, [R1+0x1870] ;  /* 0x0018700001047983 */ /* 0x000ee40000100a00 */
[----:B------:R-:W-:-:S04]  /*163b0*/  IMAD.WIDE R16, R2, 0x2, R28 ;  /* 0x0000000202107825 */ /* 0x000fc800078e021c */
[C---:B-1----:R-:W-:Y:S02]  /*163c0*/  IMAD.WIDE R10, R2.reuse, 0x2, R8 ;  /* 0x00000002020a7825 */ /* 0x042fe400078e0208 */
[----:B------:R0:W3:Y:S04]  /*163d0*/  LDG.E.U16 R9, [R18.64] ;  /* 0x0000000412097981 */ /* 0x0000e8000c1e1500 */
[----:B------:R3:W3:Y:S04]  /*163e0*/  LDG.E.U16 R29, [R10.64] ;  /* 0x000000040a1d7981 */ /* 0x0006e8000c1e1500 */
[----:B--2---:R1:W-:Y:S04]  /*163f0*/  STL [R1+0x2c], R3 ;  /* 0x00002c0301007387 */ /* 0x0043e80000100800 */
[----:B-1----:R4:W2:Y:S02]  /*16400*/  LDG.E.U16 R3, [R16.64] ;  /* 0x0000000410037981 */ /* 0x0028a4000c1e1500 */
[----:B----4-:R-:W-:-:S04]  /*16410*/  IMAD.WIDE R16, R2, 0x2, R26 ;  /* 0x0000000202107825 */ /* 0x010fc800078e021a */
[C---:B---3--:R-:W-:Y:S02]  /*16420*/  IMAD.WIDE R10, R2.reuse, 0x2, R4 ;  /* 0x00000002020a7825 */ /* 0x048fe400078e0204 */
[----:B------:R-:W3:Y:S02]  /*16430*/  LDG.E.U16 R4, [R16.64] ;  /* 0x0000000410047981 */ /* 0x000ee4000c1e1500 */
[C---:B------:R-:W-:Y:S02]  /*16440*/  IMAD.WIDE R12, R2.reuse, 0x2, R24 ;  /* 0x00000002020c7825 */ /* 0x040fe400078e0218 */
[----:B------:R1:W-:Y:S02]  /*16450*/  STL [R1+0x28], R0 ;  /* 0x0000280001007387 */ /* 0x0003e40000100800 */
[C---:B0-----:R-:W-:Y:S02]  /*16460*/  IMAD.WIDE R18, R2.reuse, 0x2, R6 ;  /* 0x0000000202127825 */ /* 0x041fe400078e0206 */
[----:B------:R0:W4:Y:S04]  /*16470*/  LDG.E.U16 R28, [R12.64] ;  /* 0x000000040c1c7981 */ /* 0x000128000c1e1500 */
[----:B------:R-:W4:Y:S04]  /*16480*/  LDL.64 R24, [R1+0x1868] ;  /* 0x0018680001187983 */ /* 0x000f280000100a00 */
[----:B-1----:R1:W4:Y:S01]  /*16490*/  LDG.E.U16 R0, [R14.64] ;  /* 0x000000040e007981 */ /* 0x002322000c1e1500 */
[----:B0-----:R-:W-:-:S03]  /*164a0*/  IMAD.WIDE R12, R2, 0x2, R20 ;  /* 0x00000002020c7825 */ /* 0x001fc600078e0214 */
[----:B------:R0:W-:Y:S04]  /*164b0*/  STL [R1+0x24], R9 ;  /* 0x0000240901007387 */ /* 0x0001e80000100800 */
[----:B------:R-:W4:Y:S01]  /*164c0*/  LDL.64 R6, [R1+0x17e8] ;  /* 0x0017e80001067983 */ /* 0x000f220000100a00 */
[----:B-1----:R-:W-:-:S03]  /*164d0*/  IMAD.WIDE R14, R2, 0x2, R22 ;  /* 0x00000002020e7825 */ /* 0x002fc600078e0216 */
[----:B------:R-:W4:Y:S04]  /*164e0*/  LDL.64 R22, [R1+0x1770] ;  /* 0x0017700001167983 */ /* 0x000f280000100a00 */
[----:B0-----:R-:W4:Y:S04]  /*164f0*/  LDL.64 R8, [R1+0x17f0] ;  /* 0x0017f00001087983 */ /* 0x001f280000100a00 */
[----:B------:R-:W4:Y:S04]  /*16500*/  LDL.64 R20, [R1+0x1768] ;  /* 0x0017680001147983 */ /* 0x000f280000100a00 */
[----:B------:R0:W4:Y:S04]  /*16510*/  LDG.E.U16 R27, [R18.64] ;  /* 0x00000004121b7981 */ /* 0x000128000c1e1500 */
[----:B---3--:R-:W-:Y:S04]  /*16520*/  STL [R1+0x4604], R4 ;  /* 0x0046040401007387 */ /* 0x008fe80000100800 */
[----:B--2---:R1:W-:Y:S04]  /*16530*/  STL [R1+0x20], R3 ;  /* 0x0000200301007387 */ /* 0x0043e80000100800 */
[----:B-1----:R-:W2:Y:S04]  /*16540*/  LDG.E.U16 R3, [R14.64] ;  /* 0x000000040e037981 */ /* 0x002ea8000c1e1500 */
[----:B--2---:R1:W-:Y:S04]  /*16550*/  STL [R1+0x4608], R3 ;  /* 0x0046080301007387 */ /* 0x0043e80000100800 */
[----:B----4-:R2:W-:Y:S01]  /*16560*/  STL [R1+0x1c], R0 ;  /* 0x00001c0001007387 */ /* 0x0105e20000100800 */
[----:B------:R-:W-:-:S04]  /*16570*/  IMAD.WIDE R16, R2, 0x2, R8 ;  /* 0x0000000202107825 */ /* 0x000fc800078e0208 */
[C---:B0-----:R-:W-:Y:S01]  /*16580*/  IMAD.WIDE R18, R2.reuse, 0x2, R24 ;  /* 0x0000000202127825 */ /* 0x041fe200078e0218 */
[----:B-1----:R0:W3:Y:S04]  /*16590*/  LDG.E.U16 R3, [R12.64] ;  /* 0x000000040c037981 */ /* 0x0020e8000c1e1500 */
[----:B--2---:R1:W2:Y:S01]  /*165a0*/  LDG.E.U16 R0, [R10.64] ;  /* 0x000000040a007981 */ /* 0x0042a2000c1e1500 */
[----:B------:R-:W-:-:S03]  /*165b0*/  IMAD.WIDE R14, R2, 0x2, R6 ;  /* 0x00000002020e7825 */ /* 0x000fc600078e0206 */
[----:B------:R-:W4:Y:S01]  /*165c0*/  LDG.E.U16 R26, [R16.64] ;  /* 0x00000004101a7981 */ /* 0x000f22000c1e1500 */
[----:B0-----:R-:W-:-:S03]  /*165d0*/  IMAD.WIDE R12, R2, 0x2, R22 ;  /* 0x00000002020c7825 */ /* 0x001fc600078e0216 */
[----:B------:R0:W3:Y:S01]  /*165e0*/  LDG.E.U16 R24, [R14.64] ;  /* 0x000000040e187981 */ /* 0x0000e2000c1e1500 */
[----:B-1----:R-:W-:-:S03]  /*165f0*/  IMAD.WIDE R10, R2, 0x2, R20 ;  /* 0x00000002020a7825 */ /* 0x002fc600078e0214 */
[----:B------:R1:W3:Y:S04]  /*16600*/  LDG.E.U16 R22, [R12.64] ;  /* 0x000000040c167981 */ /* 0x0002e8000c1e1500 */
[----:B------:R0:W3:Y:S04]  /*16610*/  LDG.E.U16 R20, [R10.64] ;  /* 0x000000040a147981 */ /* 0x0000e8000c1e1500 */
[----:B--2---:R-:W-:Y:S04]  /*16620*/  STL [R1+0x45f0], R0 ;  /* 0x0045f00001007387 */ /* 0x004fe80000100800 */
[----:B------:R-:W0:Y:S04]  /*16630*/  LDL.64 R8, [R1+0x16f0] ;  /* 0x0016f00001087983 */ /* 0x000e280000100a00 */
[----:B------:R-:W1:Y:S04]  /*16640*/  LDL.64 R6, [R1+0x16e8] ;  /* 0x0016e80001067983 */ /* 0x000e680000100a00 */
[----:B------:R-:W2:Y:S04]  /*16650*/  LDL.64 R4, [R1+0x1670] ;  /* 0x0016700001047983 */ /* 0x000ea80000100a00 */
[----:B------:R3:W-:Y:S04]  /*16660*/  STL [R1+0x18], R28 ;  /* 0x0000181c01007387 */ /* 0x0007e80000100800 */
[----:B---3--:R3:W4:Y:S04]  /*16670*/  LDG.E.U16 R28, [R18.64] ;  /* 0x00000004121c7981 */ /* 0x008728000c1e1500 */
[----:B---3--:R-:W3:Y:S01]  /*16680*/  LDL.64 R18, [R1+0x15f0] ;  /* 0x0015f00001127983 */ /* 0x008ee20000100a00 */
[----:B0-----:R-:W-:-:S05]  /*16690*/  IMAD.WIDE R10, R2, 0x2, R8 ;  /* 0x00000002020a7825 */ /* 0x001fca00078e0208 */
[----:B------:R0:W3:Y:S01]  /*166a0*/  LDG.E.U16 R21, [R10.64] ;  /* 0x000000040a157981 */ /* 0x0000e2000c1e1500 */
[----:B-1----:R-:W-:-:S04]  /*166b0*/  IMAD.WIDE R12, R2, 0x2, R6 ;  /* 0x00000002020c7825 */ /* 0x002fc800078e0206 */
[C---:B--2---:R-:W-:Y:S01]  /*166c0*/  IMAD.WIDE R14, R2.reuse, 0x2, R4 ;  /* 0x00000002020e7825 */ /* 0x044fe200078e0204 */
[----:B------:R1:W2:Y:S04]  /*166d0*/  LDG.E.U16 R23, [R12.64] ;  /* 0x000000040c177981 */ /* 0x0002a8000c1e1500 */
[----:B------:R0:W2:Y:S04]  /*166e0*/  LDG.E.U16 R25, [R14.64] ;  /* 0x000000040e197981 */ /* 0x0000a8000c1e1500 */
[----:B----4-:R-:W-:Y:S04]  /*166f0*/  STL [R1+0x45f4], R28 ;  /* 0x0045f41c01007387 */ /* 0x010fe80000100800 */
[----:B------:R4:W-:Y:S04]  /*16700*/  STL [R1+0x14], R29 ;  /* 0x0000141d01007387 */ /* 0x0009e80000100800 */
[----:B----4-:R-:W4:Y:S04]  /*16710*/  LDL.64 R28, [R1+0x1668] ;  /* 0x00166800011c7983 */ /* 0x010f280000100a00 */
[----:B------:R-:W-:Y:S04]  /*16720*/  STL [R1+0x45f8], R26 ;  /* 0x0045f81a01007387 */ /* 0x000fe80000100800 */
[----:B------:R-:W-:Y:S04]  /*16730*/  STL [R1+0x45fc], R24 ;  /* 0x0045fc1801007387 */ /* 0x000fe80000100800 */
[----:B------:R-:W-:Y:S04]  /*16740*/  STL [R1+0x4600], R22 ;  /* 0x0046001601007387 */ /* 0x000fe80000100800 */
[----:B------:R-:W-:Y:S04]  /*16750*/  STL [R1+0x460c], R20 ;  /* 0x00460c1401007387 */ /* 0x000fe80000100800 */
[----:B------:R-:W-:Y:S04]  /*16760*/  STL [R1+0x8], R27 ;  /* 0x0000081b01007387 */ /* 0x000fe80000100800 */
[----:B------:R-:W2:Y:S04]  /*16770*/  LDL.64 R8, [R1+0x1568] ;  /* 0x0015680001087983 */ /* 0x000ea80000100a00 */
[----:B------:R-:W2:Y:S04]  /*16780*/  LDL.64 R6, [R1+0x14f0] ;  /* 0x0014f00001067983 */ /* 0x000ea80000100a00 */
[----:B------:R-:W2:Y:S04]  /*16790*/  LDL.64 R4, [R1+0x14e8] ;  /* 0x0014e80001047983 */ /* 0x000ea80000100a00 */
[----:B------:R-:W-:Y:S04]  /*167a0*/  STL [R1+0x10], R3 ;  /* 0x0000100301007387 */ /* 0x000fe80000100800 */
[----:B0-----:R-:W2:Y:S04]  /*167b0*/  LDL.64 R10, [R1+0x15e8] ;  /* 0x0015e800010a7983 */ /* 0x001ea80000100a00 */
[----:B---3--:R0:W-:Y:S04]  /*167c0*/  STL [R1+0x4610], R21 ;  /* 0x0046101501007387 */ /* 0x0081e80000100800 */
[----:B0-----:R-:W1:Y:S01]  /*167d0*/  LDL.64 R20, [R1+0x1570] ;  /* 0x0015700001147983 */ /* 0x001e620000100a00 */
[----:B------:R-:W-:-:S04]  /*167e0*/  IMAD.WIDE R18, R2, 0x2, R18 ;  /* 0x0000000202127825 */ /* 0x000fc800078e0212 */
[C---:B----4-:R-:W-:Y:S02]  /*167f0*/  IMAD.WIDE R16, R2.reuse, 0x2, R28 ;  /* 0x0000000202107825 */ /* 0x050fe400078e021c */
[----:B------:R-:W3:Y:S04]  /*16800*/  LDG.E.U16 R29, [R18.64] ;  /* 0x00000004121d7981 */ /* 0x000ee8000c1e1500 */
[----:B------:R0:W4:Y:S01]  /*16810*/  LDG.E.U16 R27, [R16.64] ;  /* 0x00000004101b7981 */ /* 0x000122000c1e1500 */
[----:B--2---:R-:W-:-:S04]  /*16820*/  IMAD.WIDE R14, R2, 0x2, R8 ;  /* 0x00000002020e7825 */ /* 0x004fc800078e0208 */
[C---:B0-----:R-:W-:Y:S02]  /*16830*/  IMAD.WIDE R16, R2.reuse, 0x2, R6 ;  /* 0x0000000202107825 */ /* 0x041fe400078e0206 */
[----:B------:R0:W3:Y:S02]  /*16840*/  LDG.E.U16 R14, [R14.64] ;  /* 0x000000040e0e7981 */ /* 0x0000e4000c1e1500 */
[----:B------:R-:W-:-:S06]  /*16850*/  IMAD.WIDE R10, R2, 0x2, R10 ;  /* 0x00000002020a7825 */ /* 0x000fcc00078e020a */
[----:B------:R0:W3:Y:S01]  /*16860*/  LDG.E.U16 R10, [R10.64] ;  /* 0x000000040a0a7981 */ /* 0x0000e2000c1e1500 */
[----:B-1----:R-:W-:-:S05]  /*16870*/  IMAD.WIDE R12, R2, 0x2, R20 ;  /* 0x00000002020c7825 */ /* 0x002fca00078e0214 */
[----:B0-----:R0:W2:Y:S04]  /*16880*/  LDG.E.U16 R11, [R12.64] ;  /* 0x000000040c0b7981 */ /* 0x0010a8000c1e1500 */
[----:B0-----:R0:W2:Y:S04]  /*16890*/  LDG.E.U16 R12, [R16.64] ;  /* 0x00000004100c7981 */ /* 0x0010a8000c1e1500 */
[----:B------:R-:W1:Y:S04]  /*168a0*/  S2R R7, SR_TID.X ;  /* 0x0000000000077919 */ /* 0x000e680000002100 */
[----:B------:R-:W-:Y:S04]  /*168b0*/  STL [R1+0x4614], R23 ;  /* 0x0046141701007387 */ /* 0x000fe80000100800 */
[----:B------:R-:W-:Y:S04]  /*168c0*/  STL [R1+0x4618], R25 ;  /* 0x0046181901007387 */ /* 0x000fe80000100800 */
[----:B----4-:R-:W-:Y:S04]  /*168d0*/  STL [R1+0x461c], R27 ;  /* 0x00461c1b01007387 */ /* 0x010fe80000100800 */
[----:B---3--:R3:W-:Y:S04]  /*168e0*/  STL [R1+0x4620], R29 ;  /* 0x0046201d01007387 */ /* 0x0087e80000100800 */
[----:B------:R-:W4:Y:S01]  /*168f0*/  LDL.LU R6, [R1+0x3a4] ;  /* 0x0003a40001067983 */ /* 0x000f220000300800 */
[----:B------:R-:W-:-:S03]  /*16900*/  IMAD.WIDE R18, R2, 0x2, R4 ;  /* 0x0000000202127825 */ /* 0x000fc600078e0204 */
[----:B------:R-:W4:Y:S04]  /*16910*/  LDL.LU R28, [R1+0x3a0] ;  /* 0x0003a000011c7983 */ /* 0x000f280000300800 */
[----:B------:R-:W4:Y:S04]  /*16920*/  LDL.LU R0, [R1+0x364] ;  /* 0x0003640001007983 */ /* 0x000f280000300800 */
[----:B------:R-:W4:Y:S04]  /*16930*/  LDL.LU R3, [R1+0x360] ;  /* 0x0003600001037983 */ /* 0x000f280000300800 */
[----:B---3--:R-:W3:Y:S04]  /*16940*/  LDL.LU R29, [R1+0x1e4] ;  /* 0x0001e400011d7983 */ /* 0x008ee80000300800 */
[----:B------:R-:W3:Y:S04]  /*16950*/  LDL.LU R4, [R1+0x1e0] ;  /* 0x0001e00001047983 */ /* 0x000ee80000300800 */
[----:B------:R-:W3:Y:S04]  /*16960*/  LDL.LU R27, [R1+0x1ac] ;  /* 0x0001ac00011b7983 */ /* 0x000ee80000300800 */
[----:B------:R-:W3:Y:S04]  /*16970*/  LDL.LU R5, [R1+0x1a8] ;  /* 0x0001a80001057983 */ /* 0x000ee80000300800 */
[----:B------:R-:W3:Y:S04]  /*16980*/  LDL.LU R8, [R1+0x1a4] ;  /* 0x0001a40001087983 */ /* 0x000ee80000300800 */
[----:B------:R0:W-:Y:S01]  /*16990*/  STL [R1+0x1cd8], R2 ;  /* 0x001cd80201007387 */ /* 0x0001e20000100800 */
[----:B-1----:R-:W-:-:S03]  /*169a0*/  LOP3.LUT R9, R7, 0x7f, RZ, 0xc0, !PT ;  /* 0x0000007f07097812 */ /* 0x002fc600078ec0ff */
[----:B------:R1:W3:Y:S04]  /*169b0*/  LDG.E.U16 R13, [R18.64] ;  /* 0x00000004120d7981 */ /* 0x0002e8000c1e1500 */
[----:B0-----:R-:W3:Y:S04]  /*169c0*/  LDL.LU R2, [R1+0x220] ;  /* 0x0002200001027983 */ /* 0x001ee80000300800 */
[----:B------:R0:W-:Y:S01]  /*169d0*/  STL [R1+0x4624], R10 ;  /* 0x0046240a01007387 */ /* 0x0001e20000100800 */
[----:B------:R-:W-:-:S03]  /*169e0*/  SHF.L.U32 R22, R9, 0x1, RZ ;  /* 0x0000000109167819 */ /* 0x000fc600000006ff */
[----:B------:R-:W-:Y:S06]  /*169f0*/  BAR.SYNC.DEFER_BLOCKING 0x0 ;  /* 0x0000000000007b1d */ /* 0x000fec0000010000 */
[----:B0-----:R-:W3:Y:S04]  /*16a00*/  LDL.LU R10, [R1+0x224] ;  /* 0x00022400010a7983 */ /* 0x001ee80000300800 */
[----:B--2---:R0:W-:Y:S04]  /*16a10*/  STL [R1+0x4628], R11 ;  /* 0x0046280b01007387 */ /* 0x0041e80000100800 */
[----:B0-----:R-:W2:Y:S04]  /*16a20*/  LDL.LU R11, [R1+0x260] ;  /* 0x00026000010b7983 */ /* 0x001ea80000300800 */
[----:B------:R-:W2:Y:S04]  /*16a30*/  LDL.LU R15, [R1+0x264] ;  /* 0x00026400010f7983 */ /* 0x000ea80000300800 */
[----:B------:R0:W-:Y:S04]  /*16a40*/  STL [R1+0x462c], R14 ;  /* 0x00462c0e01007387 */ /* 0x0001e80000100800 */
[----:B0-----:R-:W2:Y:S04]  /*16a50*/  LDL.LU R14, [R1+0x2a0] ;  /* 0x0002a000010e7983 */ /* 0x001ea80000300800 */
[----:B------:R0:W-:Y:S04]  /*16a60*/  STL [R1+0x4644], R9 ;  /* 0x0046440901007387 */ /* 0x0001e80000100800 */
[----:B0-----:R-:W2:Y:S04]  /*16a70*/  LDL.LU R9, [R1+0x2a4] ;  /* 0x0002a40001097983 */ /* 0x001ea80000300800 */
[----:B------:R-:W2:Y:S04]  /*16a80*/  LDL.LU R16, [R1+0x2e4] ;  /* 0x0002e40001107983 */ /* 0x000ea80000300800 */
[----:B------:R-:W2:Y:S04]  /*16a90*/  LDL.LU R17, [R1+0x2e0] ;  /* 0x0002e00001117983 */ /* 0x000ea80000300800 */
[----:B------:R0:W-:Y:S04]  /*16aa0*/  STL [R1+0x4648], R12 ;  /* 0x0046480c01007387 */ /* 0x0001e80000100800 */
[----:B0-----:R-:W2:Y:S04]  /*16ab0*/  LDL.LU R12, [R1+0x320] ;  /* 0x00032000010c7983 */ /* 0x001ea80000300800 */
[----:B-1----:R-:W2:Y:S04]  /*16ac0*/  LDL.LU R19, [R1+0x324] ;  /* 0x0003240001137983 */ /* 0x002ea80000300800 */
[----:B----4-:R0:W-:Y:S04]  /*16ad0*/  STS.U16 [R22+0x10000], R6 ;  /* 0x0100000616007388 */ /* 0x0101e80000000400 */
[----:B---3--:R-:W-:Y:S04]  /*16ae0*/  STL [R1+0x464c], R13 ;  /* 0x00464c0d01007387 */ /* 0x008fe80000100800 */
[----:B------:R1:W-:Y:S04]  /*16af0*/  STS.U16 [R22+0x10100], R28 ;  /* 0x0101001c16007388 */ /* 0x0003e80000000400 */
[----:B0-----:R-:W3:Y:S04]  /*16b00*/  LDL.LU R6, [R1+0x1a0] ;  /* 0x0001a00001067983 */ /* 0x001ee80000300800 */
[----:B-1----:R-:W4:Y:S04]  /*16b10*/  LDL.LU R28, [R1+0x19c] ;  /* 0x00019c00011c7983 */ /* 0x002f280000300800 */
[----:B------:R-:W3:Y:S04]  /*16b20*/  LDL.LU R25, [R1+0x198] ;  /* 0x0001980001197983 */ /* 0x000ee80000300800 */
[----:B------:R-:W3:Y:S04]  /*16b30*/  LDL.LU R23, [R1+0x194] ;  /* 0x0001940001177983 */ /* 0x000ee80000300800 */
[----:B------:R0:W-:Y:S04]  /*16b40*/  STS.U16 [R22+0x11000], R0 ;  /* 0x0110000016007388 */ /* 0x0001e80000000400 */
[----:B------:R-:W3:Y:S04]  /*16b50*/  LDL.LU R21, [R1+0x190] ;  /* 0x0001900001157983 */ /* 0x000ee80000300800 */
[----:B------:R1:W-:Y:S04]  /*16b60*/  STS.U16 [R22+0x11100], R3 ;  /* 0x0111000316007388 */ /* 0x0003e80000000400 */
[----:B------:R-:W3:Y:S04]  /*16b70*/  LDL.LU R20, [R1+0x18c] ;  /* 0x00018c0001147983 */ /* 0x000ee80000300800 */
[----:B------:R-:W3:Y:S04]  /*16b80*/  LDL.LU R24, [R1+0x188] ;  /* 0x0001880001187983 */ /* 0x000ee80000300800 */
[----:B------:R-:W3:Y:S04]  /*16b90*/  LDL.LU R26, [R1+0x184] ;  /* 0x00018400011a7983 */ /* 0x000ee80000300800 */
[----:B0-----:R-:W3:Y:S04]  /*16ba0*/  LDL.LU R0, [R1+0x180] ;  /* 0x0001800001007983 */ /* 0x001ee80000300800 */
[----:B-1----:R-:W3:Y:S04]  /*16bb0*/  LDL.LU R3, [R1+0x17c] ;  /* 0x00017c0001037983 */ /* 0x002ee80000300800 */
        /* <DEDUP_REMOVED lines=13> */
[----:B------:R-:W-:Y:S04]  /*16c90*/  STS.U16 [R22+0x18000], R27 ;  /* 0x0180001b16007388 */ /* 0x000fe80000000400 */
[----:B------:R0:W-:Y:S04]  /*16ca0*/  STS.U16 [R22+0x18100], R5 ;  /* 0x0181000516007388 */ /* 0x0001e80000000400 */
[----:B------:R1:W-:Y:S04]  /*16cb0*/  STS.U16 [R22+0x19000], R8 ;  /* 0x0190000816007388 */ /* 0x0003e80000000400 */
[----:B0-----:R-:W2:Y:S04]  /*16cc0*/  LDL.LU R5, [R1+0x164] ;  /* 0x0001640001057983 */ /* 0x001ea80000300800 */
[----:B-1----:R-:W2:Y:S04]  /*16cd0*/  LDL.LU R8, [R1+0x12c] ;  /* 0x00012c0001087983 */ /* 0x002ea80000300800 */
[----:B---3--:R0:W-:Y:S04]  /*16ce0*/  STS.U16 [R22+0x19100], R6 ;  /* 0x0191000616007388 */ /* 0x0081e80000000400 */
[----:B----4-:R1:W-:Y:S04]  /*16cf0*/  STS.U16 [R22+0x1a000], R28 ;  /* 0x01a0001c16007388 */ /* 0x0103e80000000400 */
[----:B0-----:R-:W3:Y:S04]  /*16d00*/  LDL.LU R6, [R1+0x39c] ;  /* 0x00039c0001067983 */ /* 0x001ee80000300800 */
[----:B-1----:R-:W4:Y:S04]  /*16d10*/  LDL.LU R28, [R1+0x398] ;  /* 0x00039800011c7983 */ /* 0x002f280000300800 */
[----:B------:R-:W4:Y:S04]  /*16d20*/  LDL.LU R13, [R1+0x35c] ;  /* 0x00035c00010d7983 */ /* 0x000f280000300800 */
[----:B------:R-:W4:Y:S04]  /*16d30*/  LDL.LU R12, [R1+0x358] ;  /* 0x00035800010c7983 */ /* 0x000f280000300800 */
[----:B------:R-:W-:Y:S04]  /*16d40*/  STS.U16 [R22+0x1a100], R25 ;  /* 0x01a1001916007388 */ /* 0x000fe80000000400 */
        /* <DEDUP_REMOVED lines=13> */
[----:B------:R0:W-:Y:S04]  /*16e20*/  STS.U16 [R22+0x1e000], R3 ;  /* 0x01e0000316007388 */ /* 0x0001e80000000400 */
[----:B------:R-:W4:Y:S04]  /*16e30*/  LDL.LU R11, [R1+0x258] ;  /* 0x00025800010b7983 */ /* 0x000f280000300800 */
[----:B0-----:R-:W4:Y:S04]  /*16e40*/  LDL.LU R3, [R1+0x21c] ;  /* 0x00021c0001037983 */ /* 0x001f280000300800 */
[----:B------:R-:W4:Y:S04]  /*16e50*/  LDL.LU R10, [R1+0x218] ;  /* 0x00021800010a7983 */ /* 0x000f280000300800 */
[----:B--2---:R0:W-:Y:S04]  /*16e60*/  STS.U16 [R22+0x1e100], R4 ;  /* 0x01e1000416007388 */ /* 0x0041e80000000400 */
[----:B0-----:R-:W2:Y:S01]  /*16e70*/  LDL.LU R4, [R1+0x1dc] ;  /* 0x0001dc0001047983 */ /* 0x001ea20000300800 */
[----:B------:R-:W-:-:S04]  /*16e80*/  LOP3.LUT R7, R7, 0x7f, RZ, 0xc0, !PT ;  /* 0x0000007f07077812 */ /* 0x000fc800078ec0ff */
[----:B------:R-:W-:Y:S01]  /*16e90*/  SHF.L.U32 R7, R7, 0x1, RZ ;  /* 0x0000000107077819 */ /* 0x000fe200000006ff */
[----:B------:R0:W-:Y:S04]  /*16ea0*/  STS.U16 [R22+0x1f000], R5 ;  /* 0x01f0000516007388 */ /* 0x0001e80000000400 */
[----:B------:R1:W-:Y:S01]  /*16eb0*/  STS.U16 [R22+0x1f100], R8 ;  /* 0x01f1000816007388 */ /* 0x0003e20000000400 */
[----:B------:R-:W-:-:S03]  /*16ec0*/  LOP3.LUT R0, R7, 0x10, RZ, 0x3c, !PT ;  /* 0x0000001007007812 */ /* 0x000fc600078e3cff */
[----:B0-----:R-:W2:Y:S04]  /*16ed0*/  LDL.LU R5, [R1+0x1d8] ;  /* 0x0001d80001057983 */ /* 0x001ea80000300800 */
[----:B-1----:R-:W2:Y:S04]  /*16ee0*/  LDL.LU R8, [R1+0x174] ;  /* 0x0001740001087983 */ /* 0x002ea80000300800 */
[----:B---3--:R0:W-:Y:S04]  /*16ef0*/  STS.U16 [R0+0x10200], R6 ;  /* 0x0102000600007388 */ /* 0x0081e80000000400 */
[----:B----4-:R1:W-:Y:S04]  /*16f00*/  STS.U16 [R0+0x10300], R28 ;  /* 0x0103001c00007388 */ /* 0x0103e80000000400 */
[----:B------:R3:W-:Y:S04]  /*16f10*/  STS.U16 [R0+0x11200], R13 ;  /* 0x0112000d00007388 */ /* 0x0007e80000000400 */
[----:B0-----:R-:W4:Y:S04]  /*16f20*/  LDL.LU R6, [R1+0x170] ;  /* 0x0001700001067983 */ /* 0x001f280000300800 */
[----:B------:R-:W4:Y:S04]  /*16f30*/  LDL.LU R2, [R1+0x168] ;  /* 0x0001680001027983 */ /* 0x000f280000300800 */
[----:B------:R-:W4:Y:S04]  /*16f40*/  LDL.LU R29, [R1+0x160] ;  /* 0x00016000011d7983 */ /* 0x000f280000300800 */
[----:B------:R-:W4:Y:S04]  /*16f50*/  LDL.LU R27, [R1+0x15c] ;  /* 0x00015c00011b7983 */ /* 0x000f280000300800 */
[----:B------:R0:W-:Y:S04]  /*16f60*/  STS.U16 [R0+0x11300], R12 ;  /* 0x0113000c00007388 */ /* 0x0001e80000000400 */
        /* <DEDUP_REMOVED lines=12> */
[----:B-1----:R-:W4:Y:S04]  /*17030*/  LDL.LU R28, [R1+0x140] ;  /* 0x00014000011c7983 */ /* 0x002f280000300800 */
[----:B------:R-:W-:Y:S04]  /*17040*/  STS.U16 [R0+0x15200], R15 ;  /* 0x0152000f00007388 */ /* 0x000fe80000000400 */
[----:B---3--:R-:W3:Y:S04]  /*17050*/  LDL.LU R13, [R1+0x464c] ;  /* 0x00464c00010d7983 */ /* 0x008ee80000300800 */
[----:B------:R-:W-:Y:S04]  /*17060*/  STS.U16 [R0+0x15300], R11 ;  /* 0x0153000b00007388 */ /* 0x000fe80000000400 */
[----:B0-----:R-:W3:Y:S04]  /*17070*/  LDL.LU R12, [R1+0x4648] ;  /* 0x00464800010c7983 */ /* 0x001ee80000300800 */
[----:B------:R0:W-:Y:S04]  /*17080*/  STS.U16 [R0+0x16200], R3 ;  /* 0x0162000300007388 */ /* 0x0001e80000000400 */
[----:B0-----:R-:W3:Y:S04]  /*17090*/  LDL.LU R3, [R1+0x13c] ;  /* 0x00013c0001037983 */ /* 0x001ee80000300800 */
[----:B------:R-:W-:Y:S04]  /*170a0*/  STS.U16 [R0+0x16300], R10 ;  /* 0x0163000a00007388 */ /* 0x000fe80000000400 */
[----:B--2---:R0:W-:Y:S04]  /*170b0*/  STS.U16 [R0+0x17200], R4 ;  /* 0x0172000400007388 */ /* 0x0041e80000000400 */
[----:B0-----:R-:W2:Y:S04]  /*170c0*/  LDL.LU R4, [R1+0x130] ;  /* 0x0001300001047983 */ /* 0x001ea80000300800 */
[----:B------:R0:W-:Y:S04]  /*170d0*/  STS.U16 [R0+0x17300], R5 ;  /* 0x0173000500007388 */ /* 0x0001e80000000400 */
[----:B------:R1:W-:Y:S04]  /*170e0*/  STS.U16 [R0+0x18200], R8 ;  /* 0x0182000800007388 */ /* 0x0003e80000000400 */
[----:B0-----:R-:W2:Y:S04]  /*170f0*/  LDL.LU R5, [R1+0x128] ;  /* 0x0001280001057983 */ /* 0x001ea80000300800 */
[----:B-1----:R-:W2:Y:S04]  /*17100*/  LDL.LU R8, [R1+0xbc] ;  /* 0x0000bc0001087983 */ /* 0x002ea80000300800 */
[----:B----4-:R0:W-:Y:S04]  /*17110*/  STS.U16 [R0+0x18300], R6 ;  /* 0x0183000600007388 */ /* 0x0101e80000000400 */
[----:B------:R1:W-:Y:S04]  /*17120*/  STS.U16 [R0+0x19200], R2 ;  /* 0x0192000200007388 */ /* 0x0003e80000000400 */
[----:B------:R-:W-:Y:S04]  /*17130*/  STS.U16 [R0+0x19300], R29 ;  /* 0x0193001d00007388 */ /* 0x000fe80000000400 */
[----:B0-----:R-:W4:Y:S04]  /*17140*/  LDL.LU R6, [R1+0x394] ;  /* 0x0003940001067983 */ /* 0x001f280000300800 */
        /* <DEDUP_REMOVED lines=11> */
[----:B------:R-:W4:Y:S01]  /*17200*/  LDL.LU R15, [R1+0x2d0] ;  /* 0x0002d000010f7983 */ /* 0x000f220000300800 */
[----:B------:R-:W-:-:S03]  /*17210*/  LOP3.LUT R11, R7, 0x20, RZ, 0x3c, !PT ;  /* 0x00000020070b7812 */ /* 0x000fc600078e3cff */
[----:B------:R0:W-:Y:S04]  /*17220*/  STS.U16 [R0+0x1c300], R24 ;  /* 0x01c3001800007388 */ /* 0x0001e80000000400 */
[----:B------:R-:W4:Y:S04]  /*17230*/  LDL.LU R10, [R1+0x294] ;  /* 0x00029400010a7983 */ /* 0x000f280000300800 */
[----:B------:R-:W-:Y:S04]  /*17240*/  STS.U16 [R0+0x1d200], R26 ;  /* 0x01d2001a00007388 */ /* 0x000fe80000000400 */
[----:B-1----:R-:W4:Y:S04]  /*17250*/  LDL.LU R2, [R1+0x290] ;  /* 0x0002900001027983 */ /* 0x002f280000300800 */
[----:B------:R1:W-:Y:S04]  /*17260*/  STS.U16 [R0+0x1d300], R28 ;  /* 0x01d3001c00007388 */ /* 0x0003e80000000400 */
[----:B0-----:R-:W4:Y:S04]  /*17270*/  LDL.LU R24, [R1+0x254] ;  /* 0x0002540001187983 */ /* 0x001f280000300800 */
[----:B-1----:R-:W4:Y:S04]  /*17280*/  LDL.LU R28, [R1+0x250] ;  /* 0x00025000011c7983 */ /* 0x002f280000300800 */
[----:B------:R-:W4:Y:S04]  /*17290*/  LDL.LU R7, [R1+0x214] ;  /* 0x0002140001077983 */ /* 0x000f280000300800 */
[----:B---3--:R0:W-:Y:S04]  /*172a0*/  STS.U16 [R0+0x1e200], R3 ;  /* 0x01e2000300007388 */ /* 0x0081e80000000400 */
[----:B0-----:R-:W3:Y:S04]  /*172b0*/  LDL.LU R3, [R1+0x210] ;  /* 0x0002100001037983 */ /* 0x001ee80000300800 */
[----:B--2---:R0:W-:Y:S04]  /*172c0*/  STS.U16 [R0+0x1e300], R4 ;  /* 0x01e3000400007388 */ /* 0x0041e80000000400 */
[----:B0-----:R-:W2:Y:S04]  /*172d0*/  LDL.LU R4, [R1+0x1d4] ;  /* 0x0001d40001047983 */ /* 0x001ea80000300800 */
[----:B------:R-:W-:Y:S04]  /*172e0*/  STS.U16 [R0+0x1f200], R5 ;  /* 0x01f2000500007388 */ /* 0x000fe80000000400 */
[----:B------:R0:W-:Y:S04]  /*172f0*/  STS.U16 [R0+0x1f300], R8 ;  /* 0x01f3000800007388 */ /* 0x0001e80000000400 */
[----:B0-----:R-:W2:Y:S04]  /*17300*/  LDL.LU R8, [R1+0x1d0] ;  /* 0x0001d00001087983 */ /* 0x001ea80000300800 */
[----:B------:R-:W2:Y:S04]  /*17310*/  LDL.LU R29, [R1+0x16c] ;  /* 0x00016c00011d7983 */ /* 0x000ea80000300800 */
[----:B------:R-:W2:Y:S04]  /*17320*/  LDL.LU R27, [R1+0x138] ;  /* 0x00013800011b7983 */ /* 0x000ea80000300800 */
[----:B------:R-:W2:Y:S04]  /*17330*/  LDL.LU R25, [R1+0x120] ;  /* 0x0001200001197983 */ /* 0x000ea80000300800 */
[----:B------:R-:W2:Y:S04]  /*17340*/  LDL.LU R23, [R1+0x11c] ;  /* 0x00011c0001177983 */ /* 0x000ea80000300800 */
[----:B------:R-:W2:Y:S04]  /*17350*/  LDL.LU R21, [R1+0x118] ;  /* 0x0001180001157983 */ /* 0x000ea80000300800 */
[----:B------:R-:W2:Y:S04]  /*17360*/  LDL.LU R20, [R1+0x114] ;  /* 0x0001140001147983 */ /* 0x000ea80000300800 */
[----:B------:R-:W2:Y:S04]  /*17370*/  LDL.LU R26, [R1+0x110] ;  /* 0x00011000011a7983 */ /* 0x000ea80000300800 */
[----:B----4-:R0:W-:Y:S04]  /*17380*/  STS.U16 [R11+0x10400], R6 ;  /* 0x010400060b007388 */ /* 0x0101e80000000400 */
[----:B------:R-:W4:Y:S04]  /*17390*/  LDL.LU R0, [R1+0x10c] ;  /* 0x00010c0001007983 */ /* 0x000f280000300800 */
[----:B------:R-:W4:Y:S04]  /*173a0*/  LDL.LU R5, [R1+0x108] ;  /* 0x0001080001057983 */ /* 0x000f280000300800 */
[----:B------:R1:W-:Y:S04]  /*173b0*/  STS.U16 [R11+0x10500], R9 ;  /* 0x010500090b007388 */ /* 0x0003e80000000400 */
[----:B0-----:R-:W4:Y:S04]  /*173c0*/  LDL.LU R6, [R1+0x104] ;  /* 0x0001040001067983 */ /* 0x001f280000300800 */
[----:B------:R-:W-:Y:S04]  /*173d0*/  STS.U16 [R11+0x11400], R18 ;  /* 0x011400120b007388 */ /* 0x000fe80000000400 */
[----:B-1----:R-:W4:Y:S04]  /*173e0*/  LDL.LU R9, [R1+0x4644] ;  /* 0x0046440001097983 */ /* 0x002f280000300800 */
        /* <DEDUP_REMOVED lines=8> */
[----:B------:R1:W-:Y:S04]  /*17470*/  STS.U16 [R11+0x15500], R28 ;  /* 0x0155001c0b007388 */ /* 0x0003e80000000400 */
[----:B------:R3:W-:Y:S04]  /*17480*/  STS.U16 [R11+0x16400], R7 ;  /* 0x016400070b007388 */ /* 0x0007e80000000400 */
[----:B0-----:R-:W4:Y:S04]  /*17490*/  LDL.LU R24, [R1+0x100] ;  /* 0x0001000001187983 */ /* 0x001f280000300800 */
[----:B-1----:R-:W4:Y:S04]  /*174a0*/  LDL.LU R28, [R1+0xfc] ;  /* 0x0000fc00011c7983 */ /* 0x002f280000300800 */
[----:B---3--:R-:W3:Y:S04]  /*174b0*/  LDL.LU R7, [R1+0xf8] ;  /* 0x0000f80001077983 */ /* 0x008ee80000300800 */
[----:B------:R0:W-:Y:S04]  /*174c0*/  STS.U16 [R11+0x16500], R3 ;  /* 0x016500030b007388 */ /* 0x0001e80000000400 */
[----:B0-----:R-:W3:Y:S04]  /*174d0*/  LDL.LU R3, [R1+0xc8] ;  /* 0x0000c80001037983 */ /* 0x001ee80000300800 */
[----:B--2---:R0:W-:Y:S04]  /*174e0*/  STS.U16 [R11+0x17400], R4 ;  /* 0x017400040b007388 */ /* 0x0041e80000000400 */
[----:B0-----:R-:W2:Y:S04]  /*174f0*/  LDL.LU R4, [R1+0x3c] ;  /* 0x00003c0001047983 */ /* 0x001ea80000300800 */
[----:B------:R0:W-:Y:S04]  /*17500*/  STS.U16 [R11+0x17500], R8 ;  /* 0x017500080b007388 */ /* 0x0001e80000000400 */
[----:B------:R-:W-:Y:S04]  /*17510*/  STS.U16 [R11+0x18400], R29 ;  /* 0x0184001d0b007388 */ /* 0x000fe80000000400 */
[----:B------:R-:W-:Y:S04]  /*17520*/  STS.U16 [R11+0x18500], R27 ;  /* 0x0185001b0b007388 */ /* 0x000fe80000000400 */
[----:B------:R-:W-:Y:S04]  /*17530*/  STS.U16 [R11+0x19400], R25 ;  /* 0x019400190b007388 */ /* 0x000fe80000000400 */
[----:B------:R-:W-:Y:S04]  /*17540*/  STS.U16 [R11+0x19500], R23 ;  /* 0x019500170b007388 */ /* 0x000fe80000000400 */
[----:B0-----:R-:W2:Y:S04]  /*17550*/  LDL.LU R8, [R1+0x4] ;  /* 0x0000040001087983 */ /* 0x001ea80000300800 */
[----:B------:R-:W-:Y:S04]  /*17560*/  STS.U16 [R11+0x1a400], R21 ;  /* 0x01a400150b007388 */ /* 0x000fe80000000400 */
[----:B------:R-:W-:Y:S04]  /*17570*/  STS.U16 [R11+0x1a500], R20 ;  /* 0x01a500140b007388 */ /* 0x000fe80000000400 */
[----:B------:R-:W-:Y:S04]  /*17580*/  STS.U16 [R11+0x1b400], R26 ;  /* 0x01b4001a0b007388 */ /* 0x000fe80000000400 */
[----:B----4-:R-:W-:Y:S04]  /*17590*/  STS.U16 [R11+0x1b500], R0 ;  /* 0x01b500000b007388 */ /* 0x010fe80000000400 */
[----:B------:R0:W-:Y:S04]  /*175a0*/  STS.U16 [R11+0x1c400], R5 ;  /* 0x01c400050b007388 */ /* 0x0001e80000000400 */
[----:B------:R1:W-:Y:S04]  /*175b0*/  STS.U16 [R11+0x1c500], R6 ;  /* 0x01c500060b007388 */ /* 0x0003e80000000400 */
[----:B0-----:R-:W4:Y:S01]  /*175c0*/  LDL.LU R5, [R1+0x38c] ;  /* 0x00038c0001057983 */ /* 0x001f220000300800 */
[----:B------:R-:W-:-:S03]  /*175d0*/  SHF.L.U32 R26, R9, 0x1, RZ ;  /* 0x00000001091a7819 */ /* 0x000fc600000006ff */
[----:B-1----:R-:W4:Y:S04]  /*175e0*/  LDL.LU R6, [R1+0x388] ;  /* 0x0003880001067983 */ /* 0x002f280000300800 */
        /* <DEDUP_REMOVED lines=8> */
[----:B------:R0:W-:Y:S04]  /*17670*/  STS.U16 [R11+0x1d400], R24 ;  /* 0x01d400180b007388 */ /* 0x0001e80000000400 */
[----:B------:R-:W-:Y:S04]  /*17680*/  STS.U16 [R11+0x1d500], R28 ;  /* 0x01d5001c0b007388 */ /* 0x000fe80000000400 */
[----:B---3--:R-:W-:Y:S04]  /*17690*/  STS.U16 [R11+0x1e400], R7 ;  /* 0x01e400070b007388 */ /* 0x008fe80000000400 */
[----:B0-----:R-:W3:Y:S04]  /*176a0*/  LDL.LU R24, [R1+0x24c] ;  /* 0x00024c0001187983 */ /* 0x001ee80000300800 */
[----:B------:R0:W-:Y:S04]  /*176b0*/  STS.U16 [R11+0x1e500], R3 ;  /* 0x01e500030b007388 */ /* 0x0001e80000000400 */
[----:B0-----:R-:W3:Y:S04]  /*176c0*/  LDL.LU R3, [R1+0x248] ;  /* 0x0002480001037983 */ /* 0x001ee80000300800 */
[----:B--2---:R0:W-:Y:S04]  /*176d0*/  STS.U16 [R11+0x1f400], R4 ;  /* 0x01f400040b007388 */ /* 0x0041e80000000400 */
[----:B0-----:R-:W2:Y:S01]  /*176e0*/  LDL.LU R4, [R1+0x20c] ;  /* 0x00020c0001047983 */ /* 0x001ea20000300800 */
[----:B------:R-:W-:-:S03]  /*176f0*/  LOP3.LUT R7, R26, 0x30, RZ, 0x3c, !PT ;  /* 0x000000301a077812 */ /* 0x000fc600078e3cff */
[----:B------:R-:W2:Y:S04]  /*17700*/  LDL.LU R17, [R1+0x208] ;  /* 0x0002080001117983 */ /* 0x000ea80000300800 */
[----:B------:R-:W2:Y:S04]  /*17710*/  LDL.LU R14, [R1+0x1cc] ;  /* 0x0001cc00010e7983 */ /* 0x000ea80000300800 */
[----:B------:R-:W2:Y:S04]  /*17720*/  LDL.LU R15, [R1+0x1c8] ;  /* 0x0001c800010f7983 */ /* 0x000ea80000300800 */
[----:B------:R0:W-:Y:S04]  /*17730*/  STS.U16 [R11+0x1f500], R8 ;  /* 0x01f500080b007388 */ /* 0x0001e80000000400 */
[----:B0-----:R-:W2:Y:S04]  /*17740*/  LDL.LU R11, [R1+0x134] ;  /* 0x00013400010b7983 */ /* 0x001ea80000300800 */
[----:B------:R-:W2:Y:S04]  /*17750*/  LDL.LU R27, [R1+0x124] ;  /* 0x00012400011b7983 */ /* 0x000ea80000300800 */
[----:B------:R-:W2:Y:S04]  /*17760*/  LDL.LU R25, [R1+0xf0] ;  /* 0x0000f00001197983 */ /* 0x000ea80000300800 */
[----:B------:R-:W2:Y:S04]  /*17770*/  LDL.LU R23, [R1+0xec] ;  /* 0x0000ec0001177983 */ /* 0x000ea80000300800 */
[----:B------:R-:W2:Y:S04]  /*17780*/  LDL.LU R21, [R1+0xe8] ;  /* 0x0000e80001157983 */ /* 0x000ea80000300800 */
[----:B------:R-:W2:Y:S04]  /*17790*/  LDL.LU R20, [R1+0xe4] ;  /* 0x0000e40001147983 */ /* 0x000ea80000300800 */
[----:B----4-:R0:W-:Y:S04]  /*177a0*/  STS.U16 [R7+0x10600], R5 ;  /* 0x0106000507007388 */ /* 0x0101e80000000400 */
[----:B------:R1:W-:Y:S04]  /*177b0*/  STS.U16 [R7+0x10700], R6 ;  /* 0x0107000607007388 */ /* 0x0003e80000000400 */
[----:B------:R-:W4:Y:S04]  /*177c0*/  LDL.LU R28, [R1+0xe0] ;  /* 0x0000e000011c7983 */ /* 0x000f280000300800 */
[----:B------:R0:W-:Y:S04]  /*177d0*/  STS.U16 [R7+0x11600], R9 ;  /* 0x0116000907007388 */ /* 0x0001e80000000400 */
[----:B------:R-:W4:Y:S04]  /*177e0*/  LDL.LU R8, [R1+0xdc] ;  /* 0x0000dc0001087983 */ /* 0x000f280000300800 */
[----:B------:R-:W-:Y:S04]  /*177f0*/  STS.U16 [R7+0x11700], R18 ;  /* 0x0117001207007388 */ /* 0x000fe80000000400 */
[----:B------:R-:W-:Y:S04]  /*17800*/  STS.U16 [R7+0x12600], R19 ;  /* 0x0126001307007388 */ /* 0x000fe80000000400 */
[----:B------:R-:W-:Y:S04]  /*17810*/  STS.U16 [R7+0x12700], R16 ;  /* 0x0127001007007388 */ /* 0x000fe80000000400 */
[----:B0-----:R-:W4:Y:S04]  /*17820*/  LDL.LU R5, [R1+0x4640] ;  /* 0x0046400001057983 */ /* 0x001f280000300800 */
[----:B------:R0:W-:Y:S04]  /*17830*/  STS.U16 [R7+0x13600], R10 ;  /* 0x0136000a07007388 */ /* 0x0001e80000000400 */
[----:B-1----:R-:W4:Y:S04]  /*17840*/  LDL.LU R6, [R1+0x463c] ;  /* 0x00463c0001067983 */ /* 0x002f280000300800 */
[----:B------:R-:W-:Y:S04]  /*17850*/  STS.U16 [R7+0x13700], R2 ;  /* 0x0137000207007388 */ /* 0x000fe80000000400 */
[----:B------:R-:W4:Y:S04]  /*17860*/  LDL.LU R9, [R1+0x4638] ;  /* 0x0046380001097983 */ /* 0x000f280000300800 */
[----:B------:R-:W-:Y:S04]  /*17870*/  STS.U16 [R7+0x14600], R29 ;  /* 0x0146001d07007388 */ /* 0x000fe80000000400 */
[----:B------:R1:W-:Y:S04]  /*17880*/  STS.U16 [R7+0x14700], R0 ;  /* 0x0147000007007388 */ /* 0x0003e80000000400 */
[----:B0-----:R-:W4:Y:S04]  /*17890*/  LDL.LU R10, [R1+0xd8] ;  /* 0x0000d800010a7983 */ /* 0x001f280000300800 */
[----:B---3--:R0:W-:Y:S04]  /*178a0*/  STS.U16 [R7+0x15600], R24 ;  /* 0x0156001807007388 */ /* 0x0081e80000000400 */
[----:B-1----:R-:W3:Y:S04]  /*178b0*/  LDL.LU R0, [R1+0xd4] ;  /* 0x0000d40001007983 */ /* 0x002ee80000300800 */
[----:B------:R-:W3:Y:S04]  /*178c0*/  LDL.LU R2, [R1+0xd0] ;  /* 0x0000d00001027983 */ /* 0x000ee80000300800 */
[----:B------:R-:W3:Y:S04]  /*178d0*/  LDL.LU R29, [R1+0xcc] ;  /* 0x0000cc00011d7983 */ /* 0x000ee80000300800 */
[----:B0-----:R-:W3:Y:S04]  /*178e0*/  LDL.LU R24, [R1+0xc4] ;  /* 0x0000c40001187983 */ /* 0x001ee80000300800 */
[----:B------:R0:W-:Y:S04]  /*178f0*/  STS.U16 [R7+0x15700], R3 ;  /* 0x0157000307007388 */ /* 0x0001e80000000400 */
[----:B0-----:R-:W3:Y:S04]  /*17900*/  LDL.LU R3, [R1+0xc0] ;  /* 0x0000c00001037983 */ /* 0x001ee80000300800 */
[----:B--2---:R0:W-:Y:S04]  /*17910*/  STS.U16 [R7+0x16600], R4 ;  /* 0x0166000407007388 */ /* 0x0041e80000000400 */
[----:B0-----:R-:W2:Y:S04]  /*17920*/  LDL.LU R4, [R1] ;  /* 0x0000000001047983 */ /* 0x001ea80000300800 */
        /* <DEDUP_REMOVED lines=10> */
[----:B------:R0:W-:Y:S04]  /*179d0*/  STS.U16 [R7+0x1b700], R8 ;  /* 0x01b7000807007388 */ /* 0x0001e80000000400 */
[----:B0-----:R-:W4:Y:S04]  /*179e0*/  LDL.LU R8, [R1+0x384] ;  /* 0x0003840001087983 */ /* 0x001f280000300800 */
        /* <DEDUP_REMOVED lines=8> */
[----:B------:R-:W-:Y:S04]  /*17a70*/  STS.U16 [R7+0x1c600], R10 ;  /* 0x01c6000a07007388 */ /* 0x000fe80000000400 */
[----:B------:R-:W4:Y:S04]  /*17a80*/  LDL.LU R28, [R1+0x244] ;  /* 0x00024400011c7983 */ /* 0x000f280000300800 */
[----:B---3--:R0:W-:Y:S04]  /*17a90*/  STS.U16 [R7+0x1c700], R0 ;  /* 0x01c7000007007388 */ /* 0x0081e80000000400 */
[----:B------:R-:W-:Y:S04]  /*17aa0*/  STS.U16 [R7+0x1d600], R2 ;  /* 0x01d6000207007388 */ /* 0x000fe80000000400 */
[----:B------:R-:W-:Y:S04]  /*17ab0*/  STS.U16 [R7+0x1d700], R29 ;  /* 0x01d7001d07007388 */ /* 0x000fe80000000400 */
[----:B------:R-:W-:Y:S04]  /*17ac0*/  STS.U16 [R7+0x1e600], R24 ;  /* 0x01e6001807007388 */ /* 0x000fe80000000400 */
[----:B0-----:R-:W3:Y:S04]  /*17ad0*/  LDL.LU R0, [R1+0x240] ;  /* 0x0002400001007983 */ /* 0x001ee80000300800 */
[----:B------:R0:W-:Y:S01]  /*17ae0*/  STS.U16 [R7+0x1e700], R3 ;  /* 0x01e7000307007388 */ /* 0x0001e20000000400 */
[----:B------:R-:W-:-:S03]  /*17af0*/  LOP3.LUT R18, R26, 0x40, RZ, 0x3c, !PT ;  /* 0x000000401a127812 */ /* 0x000fc600078e3cff */
[----:B0-----:R-:W3:Y:S04]  /*17b00*/  LDL.LU R3, [R1+0x204] ;  /* 0x0002040001037983 */ /* 0x001ee80000300800 */
        /* <DEDUP_REMOVED lines=9> */
[----:B------:R1:W-:Y:S04]  /*17ba0*/  STS.U16 [R7+0x1f700], R9 ;  /* 0x01f7000907007388 */ /* 0x0003e80000000400 */
[----:B0-----:R-:W2:Y:S04]  /*17bb0*/  LDL.LU R4, [R1+0xa8] ;  /* 0x0000a80001047983 */ /* 0x001ea80000300800 */
[----:B-1----:R-:W2:Y:S04]  /*17bc0*/  LDL.LU R7, [R1+0x4634] ;  /* 0x0046340001077983 */ /* 0x002ea80000300800 */
[----:B------:R-:W2:Y:S04]  /*17bd0*/  LDL.LU R9, [R1+0x380] ;  /* 0x0003800001097983 */ /* 0x000ea80000300800 */
[----:B----4-:R0:W-:Y:S04]  /*17be0*/  STS.U16 [R18+0x10800], R8 ;  /* 0x0108000812007388 */ /* 0x0101e80000000400 */
[----:B0-----:R-:W4:Y:S04]  /*17bf0*/  LDL.LU R8, [R1+0x4630] ;  /* 0x0046300001087983 */ /* 0x001f280000300800 */
[----:B--2---:R-:W-:Y:S04]  /*17c00*/  STS.U16 [R18+0x10900], R9 ;  /* 0x0109000912007388 */ /* 0x004fe80000000400 */
        /* <DEDUP_REMOVED lines=8> */
[----:B------:R1:W-:Y:S04]  /*17c90*/  STS.U16 [R18+0x15800], R28 ;  /* 0x0158001c12007388 */ /* 0x0003e80000000400 */
[----:B0-----:R-:W2:Y:S04]  /*17ca0*/  LDL.LU R27, [R1+0xa4] ;  /* 0x0000a400011b7983 */ /* 0x001ea80000300800 */
[----:B-1----:R-:W4:Y:S04]  /*17cb0*/  LDL.LU R28, [R1+0xa0] ;  /* 0x0000a000011c7983 */ /* 0x002f280000300800 */
[----:B------:R-:W4:Y:S04]  /*17cc0*/  LDL.LU R25, [R1+0x9c] ;  /* 0x00009c0001197983 */ /* 0x000f280000300800 */
[----:B------:R-:W4:Y:S04]  /*17cd0*/  LDL.LU R23, [R1+0x98] ;  /* 0x0000980001177983 */ /* 0x000f280000300800 */
[----:B------:R-:W4:Y:S04]  /*17ce0*/  LDL.LU R21, [R1+0x94] ;  /* 0x0000940001157983 */ /* 0x000f280000300800 */
[----:B---3--:R0:W-:Y:S04]  /*17cf0*/  STS.U16 [R18+0x15900], R0 ;  /* 0x0159000012007388 */ /* 0x0081e80000000400 */
[----:B------:R-:W3:Y:S04]  /*17d00*/  LDL.LU R20, [R1+0x90] ;  /* 0x0000900001147983 */ /* 0x000ee80000300800 */
[----:B0-----:R-:W3:Y:S04]  /*17d10*/  LDL.LU R0, [R1+0x8c] ;  /* 0x00008c0001007983 */ /* 0x001ee80000300800 */
[----:B------:R0:W-:Y:S04]  /*17d20*/  STS.U16 [R18+0x16800], R3 ;  /* 0x0168000312007388 */ /* 0x0001e80000000400 */
[----:B------:R1:W-:Y:S04]  /*17d30*/  STS.U16 [R18+0x16900], R14 ;  /* 0x0169000e12007388 */ /* 0x0003e80000000400 */
[----:B0-----:R-:W3:Y:S04]  /*17d40*/  LDL.LU R3, [R1+0x88] ;  /* 0x0000880001037983 */ /* 0x001ee80000300800 */
[----:B------:R-:W3:Y:S04]  /*17d50*/  LDL.LU R19, [R1+0x37c] ;  /* 0x00037c0001137983 */ /* 0x000ee80000300800 */
[----:B------:R-:W3:Y:S04]  /*17d60*/  LDL.LU R16, [R1+0x378] ;  /* 0x0003780001107983 */ /* 0x000ee80000300800 */
[----:B------:R-:W3:Y:S04]  /*17d70*/  LDL.LU R17, [R1+0x33c] ;  /* 0x00033c0001117983 */ /* 0x000ee80000300800 */
[----:B------:R0:W-:Y:S04]  /*17d80*/  STS.U16 [R18+0x17800], R15 ;  /* 0x0178000f12007388 */ /* 0x0001e80000000400 */
[----:B-1----:R-:W3:Y:S04]  /*17d90*/  LDL.LU R14, [R1+0x338] ;  /* 0x00033800010e7983 */ /* 0x002ee80000300800 */
[----:B------:R1:W-:Y:S04]  /*17da0*/  STS.U16 [R18+0x17900], R11 ;  /* 0x0179000b12007388 */ /* 0x0003e80000000400 */
[----:B0-----:R-:W3:Y:S04]  /*17db0*/  LDL.LU R15, [R1+0x2fc] ;  /* 0x0002fc00010f7983 */ /* 0x001ee80000300800 */
        /* <DEDUP_REMOVED lines=12> */
[----:B-1----:R-:W3:Y:S01]  /*17e80*/  LDL.LU R4, [R1+0x238] ;  /* 0x0002380001047983 */ /* 0x002ee20000300800 */
[----:B------:R-:W-:-:S03]  /*17e90*/  LOP3.LUT R9, R22, 0x50, RZ, 0x3c, !PT ;  /* 0x0000005016097812 */ /* 0x000fc600078e3cff */
[----:B--2---:R-:W-:Y:S04]  /*17ea0*/  STS.U16 [R18+0x1b800], R27 ;  /* 0x01b8001b12007388 */ /* 0x004fe80000000400 */
[----:B----4-:R0:W-:Y:S04]  /*17eb0*/  STS.U16 [R18+0x1b900], R28 ;  /* 0x01b9001c12007388 */ /* 0x0101e80000000400 */
[----:B------:R-:W-:Y:S04]  /*17ec0*/  STS.U16 [R18+0x1c800], R25 ;  /* 0x01c8001912007388 */ /* 0x000fe80000000400 */
[----:B------:R-:W-:Y:S04]  /*17ed0*/  STS.U16 [R18+0x1c900], R23 ;  /* 0x01c9001712007388 */ /* 0x000fe80000000400 */
[----:B------:R-:W-:Y:S04]  /*17ee0*/  STS.U16 [R18+0x1d800], R21 ;  /* 0x01d8001512007388 */ /* 0x000fe80000000400 */
[----:B0-----:R-:W2:Y:S04]  /*17ef0*/  LDL.LU R28, [R1+0x1fc] ;  /* 0x0001fc00011c7983 */ /* 0x001ea80000300800 */
[----:B---3--:R-:W-:Y:S04]  /*17f00*/  STS.U16 [R18+0x1d900], R20 ;  /* 0x01d9001412007388 */ /* 0x008fe80000000400 */
[----:B------:R0:W-:Y:S04]  /*17f10*/  STS.U16 [R18+0x1e800], R0 ;  /* 0x01e8000012007388 */ /* 0x0001e80000000400 */
[----:B0-----:R-:W3:Y:S04]  /*17f20*/  LDL.LU R0, [R1+0x1f8] ;  /* 0x0001f80001007983 */ /* 0x001ee80000300800 */
[----:B------:R0:W-:Y:S04]  /*17f30*/  STS.U16 [R18+0x1e900], R3 ;  /* 0x01e9000312007388 */ /* 0x0001e80000000400 */
[----:B------:R-:W-:Y:S04]  /*17f40*/  STS.U16 [R18+0x1f800], R8 ;  /* 0x01f8000812007388 */ /* 0x000fe80000000400 */
[----:B------:R1:W-:Y:S04]  /*17f50*/  STS.U16 [R18+0x1f900], R7 ;  /* 0x01f9000712007388 */ /* 0x0003e80000000400 */
[----:B------:R-:W-:Y:S04]  /*17f60*/  STS.U16 [R9+0x10a00], R19 ;  /* 0x010a001309007388 */ /* 0x000fe80000000400 */
[----:B------:R-:W-:Y:S04]  /*17f70*/  STS.U16 [R9+0x10b00], R16 ;  /* 0x010b001009007388 */ /* 0x000fe80000000400 */
[----:B------:R-:W-:Y:S04]  /*17f80*/  STS.U16 [R9+0x11a00], R17 ;  /* 0x011a001109007388 */ /* 0x000fe80000000400 */
[----:B------:R-:W-:Y:S04]  /*17f90*/  STS.U16 [R9+0x11b00], R14 ;  /* 0x011b000e09007388 */ /* 0x000fe80000000400 */
        /* <DEDUP_REMOVED lines=11> */
[----:B0-----:R-:W4:Y:S04]  /*18050*/  LDL.LU R3, [R1+0x78] ;  /* 0x0000780001037983 */ /* 0x001f280000300800 */
[----:B------:R-:W-:Y:S04]  /*18060*/  STS.U16 [R9+0x15a00], R26 ;  /* 0x015a001a09007388 */ /* 0x000fe80000000400 */
[----:B-1----:R-:W4:Y:S04]  /*18070*/  LDL.LU R7, [R1+0x74] ;  /* 0x0000740001077983 */ /* 0x002f280000300800 */
        /* <DEDUP_REMOVED lines=8> */
[----:B--2---:R0:W-:Y:S04]  /*18100*/  STS.U16 [R9+0x16a00], R28 ;  /* 0x016a001c09007388 */ /* 0x0041e80000000400 */
[----:B0-----:R-:W2:Y:S04]  /*18110*/  LDL.LU R28, [R1+0x54] ;  /* 0x00005400011c7983 */ /* 0x001ea80000300800 */
[----:B---3--:R0:W-:Y:S04]  /*18120*/  STS.U16 [R9+0x16b00], R0 ;  /* 0x016b000009007388 */ /* 0x0081e80000000400 */
[----:B0-----:R-:W3:Y:S04]  /*18130*/  LDL.LU R0, [R1+0x50] ;  /* 0x0000500001007983 */ /* 0x001ee80000300800 */
[----:B------:R-:W3:Y:S04]  /*18140*/  LDL.LU R17, [R1+0x374] ;  /* 0x0003740001117983 */ /* 0x000ee80000300800 */
[----:B------:R-:W3:Y:S04]  /*18150*/  LDL.LU R14, [R1+0x370] ;  /* 0x00037000010e7983 */ /* 0x000ee80000300800 */
[----:B------:R-:W3:Y:S04]  /*18160*/  LDL.LU R15, [R1+0x334] ;  /* 0x00033400010f7983 */ /* 0x000ee80000300800 */
[----:B------:R-:W3:Y:S04]  /*18170*/  LDL.LU R11, [R1+0x330] ;  /* 0x00033000010b7983 */ /* 0x000ee80000300800 */
[----:B------:R-:W3:Y:S04]  /*18180*/  LDL.LU R10, [R1+0x2f4] ;  /* 0x0002f400010a7983 */ /* 0x000ee80000300800 */
[----:B------:R-:W3:Y:S04]  /*18190*/  LDL.LU R2, [R1+0x2f0] ;  /* 0x0002f00001027983 */ /* 0x000ee80000300800 */
[----:B----4-:R0:W-:Y:S04]  /*181a0*/  STS.U16 [R9+0x17a00], R27 ;  /* 0x017a001b09007388 */ /* 0x0101e80000000400 */
[----:B------:R-:W4:Y:S04]  /*181b0*/  LDL.LU R29, [R1+0x2b4] ;  /* 0x0002b400011d7983 */ /* 0x000f280000300800 */
[----:B------:R1:W-:Y:S04]  /*181c0*/  STS.U16 [R9+0x17b00], R25 ;  /* 0x017b001909007388 */ /* 0x0003e80000000400 */
[----:B0-----:R-:W4:Y:S04]  /*181d0*/  LDL.LU R27, [R1+0x2b0] ;  /* 0x0002b000011b7983 */ /* 0x001f280000300800 */
[----:B------:R0:W-:Y:S04]  /*181e0*/  STS.U16 [R9+0x18a00], R23 ;  /* 0x018a001709007388 */ /* 0x0001e80000000400 */
[----:B-1----:R-:W4:Y:S04]  /*181f0*/  LDL.LU R25, [R1+0x274] ;  /* 0x0002740001197983 */ /* 0x002f280000300800 */
[----:B------:R1:W-:Y:S04]  /*18200*/  STS.U16 [R9+0x18b00], R21 ;  /* 0x018b001509007388 */ /* 0x0003e80000000400 */
[----:B0-----:R-:W4:Y:S04]  /*18210*/  LDL.LU R23, [R1+0x270] ;  /* 0x0002700001177983 */ /* 0x001f280000300800 */
[----:B------:R0:W-:Y:S04]  /*18220*/  STS.U16 [R9+0x19a00], R20 ;  /* 0x019a001409007388 */ /* 0x0001e80000000400 */
[----:B-1----:R-:W4:Y:S04]  /*18230*/  LDL.LU R21, [R1+0x234] ;  /* 0x0002340001157983 */ /* 0x002f280000300800 */
[----:B------:R1:W-:Y:S04]  /*18240*/  STS.U16 [R9+0x19b00], R3 ;  /* 0x019b000309007388 */ /* 0x0003e80000000400 */
[----:B0-----:R-:W4:Y:S04]  /*18250*/  LDL.LU R20, [R1+0x230] ;  /* 0x0002300001147983 */ /* 0x001f280000300800 */
[----:B------:R-:W-:Y:S04]  /*18260*/  STS.U16 [R9+0x1aa00], R7 ;  /* 0x01aa000709007388 */ /* 0x000fe80000000400 */
[----:B-1----:R-:W4:Y:S04]  /*18270*/  LDL.LU R3, [R1+0x1f4] ;  /* 0x0001f40001037983 */ /* 0x002f280000300800 */
[----:B------:R0:W-:Y:S04]  /*18280*/  STS.U16 [R9+0x1ab00], R4 ;  /* 0x01ab000409007388 */ /* 0x0001e80000000400 */
[----:B0-----:R-:W4:Y:S04]  /*18290*/  LDL.LU R4, [R1+0x1f0] ;  /* 0x0001f00001047983 */ /* 0x001f280000300800 */
[----:B------:R-:W-:Y:S04]  /*182a0*/  STS.U16 [R9+0x1ba00], R8 ;  /* 0x01ba000809007388 */ /* 0x000fe80000000400 */
[----:B------:R-:W-:Y:S04]  /*182b0*/  STS.U16 [R9+0x1bb00], R18 ;  /* 0x01bb001209007388 */ /* 0x000fe80000000400 */
[----:B------:R-:W-:Y:S04]  /*182c0*/  STS.U16 [R9+0x1ca00], R19 ;  /* 0x01ca001309007388 */ /* 0x000fe80000000400 */
[----:B------:R-:W-:Y:S04]  /*182d0*/  STS.U16 [R9+0x1cb00], R16 ;  /* 0x01cb001009007388 */ /* 0x000fe80000000400 */
[----:B------:R0:W-:Y:S04]  /*182e0*/  STS.U16 [R9+0x1da00], R24 ;  /* 0x01da001809007388 */ /* 0x0001e80000000400 */
[----:B------:R1:W-:Y:S01]  /*182f0*/  STS.U16 [R9+0x1db00], R26 ;  /* 0x01db001a09007388 */ /* 0x0003e20000000400 */
[----:B------:R-:W-:-:S03]  /*18300*/  LOP3.LUT R22, R22, 0x60, RZ, 0x3c, !PT ;  /* 0x0000006016167812 */ /* 0x000fc600078e3cff */
[----:B0-----:R-:W4:Y:S04]  /*18310*/  LDL.LU R24, [R1+0x1b4] ;  /* 0x0001b40001187983 */ /* 0x001f280000300800 */
[----:B-1----:R-:W4:Y:S04]  /*18320*/  LDL.LU R26, [R1+0x1b0] ;  /* 0x0001b000011a7983 */ /* 0x002f280000300800 */
[----:B--2---:R0:W-:Y:S04]  /*18330*/  STS.U16 [R9+0x1ea00], R28 ;  /* 0x01ea001c09007388 */ /* 0x0041e80000000400 */
[----:B0-----:R-:W2:Y:S04]  /*18340*/  LDL.LU R28, [R1+0x48] ;  /* 0x00004800011c7983 */ /* 0x001ea80000300800 */
[----:B---3--:R0:W-:Y:S04]  /*18350*/  STS.U16 [R9+0x1eb00], R0 ;  /* 0x01eb000009007388 */ /* 0x0081e80000000400 */
[----:B------:R-:W-:Y:S04]  /*18360*/  STS.U16 [R9+0x1fa00], R6 ;  /* 0x01fa000609007388 */ /* 0x000fe80000000400 */
[----:B0-----:R-:W3:Y:S04]  /*18370*/  LDL.LU R0, [R1+0x44] ;  /* 0x0000440001007983 */ /* 0x001ee80000300800 */
[----:B------:R-:W-:Y:S04]  /*18380*/  STS.U16 [R9+0x1fb00], R5 ;  /* 0x01fb000509007388 */ /* 0x000fe80000000400 */
[----:B------:R-:W-:Y:S04]  /*18390*/  STS.U16 [R22+0x10c00], R17 ;  /* 0x010c001116007388 */ /* 0x000fe80000000400 */
[----:B------:R0:W-:Y:S04]  /*183a0*/  STS.U16 [R22+0x10d00], R14 ;  /* 0x010d000e16007388 */ /* 0x0001e80000000400 */
[----:B------:R-:W-:Y:S04]  /*183b0*/  STS.U16 [R22+0x11c00], R15 ;  /* 0x011c000f16007388 */ /* 0x000fe80000000400 */
[----:B------:R1:W-:Y:S04]  /*183c0*/  STS.U16 [R22+0x11d00], R11 ;  /* 0x011d000b16007388 */ /* 0x0003e80000000400 */
[----:B0-----:R-:W3:Y:S04]  /*183d0*/  LDL.LU R14, [R1+0x40] ;  /* 0x00004000010e7983 */ /* 0x001ee80000300800 */
[----:B------:R0:W-:Y:S04]  /*183e0*/  STS.U16 [R22+0x12c00], R10 ;  /* 0x012c000a16007388 */ /* 0x0001e80000000400 */
[----:B------:R-:W3:Y:S04]  /*183f0*/  LDL.LU R5, [R1+0x38] ;  /* 0x0000380001057983 */ /* 0x000ee80000300800 */
[----:B------:R-:W-:Y:S04]  /*18400*/  STS.U16 [R22+0x12d00], R2 ;  /* 0x012d000216007388 */ /* 0x000fe80000000400 */
[----:B-1----:R-:W3:Y:S04]  /*18410*/  LDL.LU R11, [R1+0x34] ;  /* 0x00003400010b7983 */ /* 0x002ee80000300800 */
[----:B----4-:R1:W-:Y:S04]  /*18420*/  STS.U16 [R22+0x13c00], R29 ;  /* 0x013c001d16007388 */ /* 0x0103e80000000400 */
        /* <DEDUP_REMOVED lines=15> */
[----:B0-----:R-:W4:Y:S04]  /*18520*/  LDL.LU R4, [R1+0x8] ;  /* 0x0000080001047983 */ /* 0x001f280000300800 */
[----:B------:R0:W-:Y:S04]  /*18530*/  STS.U16 [R22+0x17c00], R24 ;  /* 0x017c001816007388 */ /* 0x0001e80000000400 */
[----:B------:R1:W-:Y:S04]  /*18540*/  STS.U16 [R22+0x17d00], R26 ;  /* 0x017d001a16007388 */ /* 0x0003e80000000400 */
[----:B0-----:R-:W4:Y:S04]  /*18550*/  LDL.LU R24, [R1+0x36c] ;  /* 0x00036c0001187983 */ /* 0x001f280000300800 */
[----:B-1----:R-:W4:Y:S04]  /*18560*/  LDL.LU R26, [R1+0x368] ;  /* 0x00036800011a7983 */ /* 0x002f280000300800 */
[----:B--2---:R0:W-:Y:S04]  /*18570*/  STS.U16 [R22+0x18c00], R28 ;  /* 0x018c001c16007388 */ /* 0x0041e80000000400 */
[----:B0-----:R-:W2:Y:S04]  /*18580*/  LDL.LU R28, [R1+0x32c] ;  /* 0x00032c00011c7983 */ /* 0x001ea80000300800 */
[----:B---3--:R0:W-:Y:S04]  /*18590*/  STS.U16 [R22+0x18d00], R0 ;  /* 0x018d000016007388 */ /* 0x0081e80000000400 */
[----:B0-----:R-:W3:Y:S04]  /*185a0*/  LDL.LU R0, [R1+0x328] ;  /* 0x0003280001007983 */ /* 0x001ee80000300800 */
        /* <DEDUP_REMOVED lines=9> */
[----:B------:R0:W-:Y:S04]  /*18640*/  STS.U16 [R22+0x19c00], R14 ;  /* 0x019c000e16007388 */ /* 0x0001e80000000400 */
[----:B------:R-:W2:Y:S04]  /*18650*/  LDL.LU R2, [R1+0x10] ;  /* 0x0000100001027983 */ /* 0x000ea80000300800 */
[----:B------:R-:W-:Y:S04]  /*18660*/  STS.U16 [R22+0x19d00], R5 ;  /* 0x019d000516007388 */ /* 0x000fe80000000400 */
[----:B0-----:R-:W2:Y:S04]  /*18670*/  LDL.LU R14, [R1+0x462c] ;  /* 0x00462c00010e7983 */ /* 0x001ea80000300800 */
[----:B------:R0:W-:Y:S04]  /*18680*/  STS.U16 [R22+0x1ac00], R11 ;  /* 0x01ac000b16007388 */ /* 0x0001e80000000400 */
[----:B----4-:R1:W-:Y:S04]  /*18690*/  STS.U16 [R22+0x1ad00], R10 ;  /* 0x01ad000a16007388 */ /* 0x0103e80000000400 */
[----:B------:R4:W-:Y:S04]  /*186a0*/  STS.U16 [R22+0x1bc00], R29 ;  /* 0x01bc001d16007388 */ /* 0x0009e80000000400 */
[----:B0-----:R-:W2:Y:S04]  /*186b0*/  LDL.LU R11, [R1+0x4628] ;  /* 0x00462800010b7983 */ /* 0x001ea80000300800 */
[----:B-1----:R-:W2:Y:S04]  /*186c0*/  LDL.LU R10, [R1+0x4624] ;  /* 0x00462400010a7983 */ /* 0x002ea80000300800 */
[----:B----4-:R-:W4:Y:S04]  /*186d0*/  LDL.LU R29, [R1+0x4620] ;  /* 0x00462000011d7983 */ /* 0x010f280000300800 */
        /* <DEDUP_REMOVED lines=13> */
[----:B0-----:R-:W2:Y:S04]  /*187b0*/  LDL.LU R4, [R1+0x4604] ;  /* 0x0046040001047983 */ /* 0x001ea80000300800 */
[----:B------:R-:W0:Y:S02]  /*187c0*/  S2R R5, SR_TID.X ;  /* 0x0000000000057919 */ /* 0x000e240000002100 */
[----:B0-----:R-:W-:-:S04]  /*187d0*/  LOP3.LUT R5, R5, 0x7f, RZ, 0xc0, !PT ;  /* 0x0000007f05057812 */ /* 0x001fc800078ec0ff */
[----:B------:R-:W-:-:S04]  /*187e0*/  SHF.L.U32 R5, R5, 0x1, RZ ;  /* 0x0000000105057819 */ /* 0x000fc800000006ff */
[----:B------:R-:W-:Y:S01]  /*187f0*/  LOP3.LUT R5, R5, 0x70, RZ, 0x3c, !PT ;  /* 0x0000007005057812 */ /* 0x000fe200078e3cff */
[----:B--2---:R0:W-:Y:S04]  /*18800*/  STS.U16 [R22+0x1fc00], R4 ;  /* 0x01fc000416007388 */ /* 0x0041e80000000400 */
[----:B------:R1:W-:Y:S04]  /*18810*/  STS.U16 [R22+0x1fd00], R3 ;  /* 0x01fd000316007388 */ /* 0x0003e80000000400 */
[----:B0-----:R-:W2:Y:S04]  /*18820*/  LDL.LU R4, [R1+0x2e8] ;  /* 0x0002e80001047983 */ /* 0x001ea80000300800 */
[----:B-1----:R-:W2:Y:S04]  /*18830*/  LDL.LU R22, [R1+0x4600] ;  /* 0x0046000001167983 */ /* 0x002ea80000300800 */
[----:B------:R-:W2:Y:S04]  /*18840*/  LDL.LU R3, [R1+0x2ec] ;  /* 0x0002ec0001037983 */ /* 0x000ea80000300800 */
        /* <DEDUP_REMOVED lines=18> */
[----:B------:R-:W-:Y:S04]  /*18970*/  STS.U16 [R5+0x17e00], R15 ;  /* 0x017e000f05007388 */ /* 0x000fe80000000400 */
[----:B------:R1:W-:Y:S04]  /*18980*/  STS.U16 [R5+0x17f00], R2 ;  /* 0x017f000205007388 */ /* 0x0003e80000000400 */
[----:B0-----:R-:W2:Y:S04]  /*18990*/  LDL R16, [R1+0x980] ;  /* 0x0009800001107983 */ /* 0x001ea80000100800 */
[----:B------:R-:W2:Y:S04]  /*189a0*/  LDL R3, [R1+0x14c0] ;  /* 0x0014c00001037983 */ /* 0x000ea80000100800 */
[----:B-1----:R-:W2:Y:S04]  /*189b0*/  LDL R2, [R1+0x950] ;  /* 0x0009500001027983 */ /* 0x002ea80000100800 */
[----:B---3--:R0:W-:Y:S04]  /*189c0*/  STS.U16 [R5+0x18e00], R0 ;  /* 0x018e000005007388 */ /* 0x0081e80000000400 */
[----:B------:R-:W-:Y:S04]  /*189d0*/  STS.U16 [R5+0x18f00], R28 ;  /* 0x018f001c05007388 */ /* 0x000fe80000000400 */
        /* <DEDUP_REMOVED lines=9> */
[----:B0-----:R-:W3:Y:S04]  /*18a70*/  LDL R0, [R1+0xcc4] ;  /* 0x000cc40001007983 */ /* 0x001ee80000100800 */
[----:B-1----:R-:W4:Y:S04]  /*18a80*/  LDL R29, [R1+0x14c4] ;  /* 0x0014c400011d7983 */ /* 0x002f280000100800 */
[----:B------:R-:W-:Y:S04]  /*18a90*/  STS.U16 [R5+0x1df00], R10 ;  /* 0x01df000a05007388 */ /* 0x000fe80000000400 */
[----:B------:R-:W-:Y:S04]  /*18aa0*/  STS.U16 [R5+0x1ee00], R11 ;  /* 0x01ee000b05007388 */ /* 0x000fe80000000400 */
[----:B------:R-:W-:Y:S04]  /*18ab0*/  STS.U16 [R5+0x1ef00], R14 ;  /* 0x01ef000e05007388 */ /* 0x000fe80000000400 */
[----:B------:R-:W-:Y:S04]  /*18ac0*/  STS.U16 [R5+0x1fe00], R12 ;  /* 0x01fe000c05007388 */ /* 0x000fe80000000400 */
[----:B------:R-:W-:Y:S04]  /*18ad0*/  STS.U16 [R5+0x1ff00], R13 ;  /* 0x01ff000d05007388 */ /* 0x000fe80000000400 */
[----:B------:R-:W-:Y:S06]  /*18ae0*/  BAR.SYNC.DEFER_BLOCKING 0x0 ;  /* 0x0000000000007b1d */ /* 0x000fec0000010000 */
[----:B--2---:R-:W-:Y:S04]  /*18af0*/  LDSM.16.M88.4 R12, [R16+0x10000] ;  /* 0x01000000100c783b */ /* 0x004fe80000000200 */
[----:B------:R-:W-:Y:S04]  /*18b00*/  LDSM.16.M88.4 R8, [R16+0x14000] ;  /* 0x014000001008783b */ /* 0x000fe80000000200 */
[----:B------:R-:W0:Y:S02]  /*18b10*/  LDSM.16.MT88.4 R4, [R2] ;  /* 0x000000000204783b */ /* 0x000e240000004200 */
[----:B0-----:R-:W-:Y:S01]  /*18b20*/  MOV R27, R4 ;  /* 0x00000004001b7202 */ /* 0x001fe20000000f00 */
[----:B------:R-:W-:Y:S01]  /*18b30*/  IMAD.MOV.U32 R26, RZ, RZ, R5 ;  /* 0x000000ffff1a7224 */ /* 0x000fe200078e0005 */
[----:B------:R-:W-:-:S02]  /*18b40*/  MOV R25, R6 ;  /* 0x0000000600197202 */ /* 0x000fc40000000f00 */
[----:B------:R-:W-:Y:S02]  /*18b50*/  MOV R24, R7 ;  /* 0x0000000700187202 */ /* 0x000fe40000000f00 */
[----:B------:R-:W0:Y:S04]  /*18b60*/  LDSM.16.M88.4 R4, [R16+0x18000] ;  /* 0x018000001004783b */ /* 0x000e280000000200 */
[----:B------:R-:W-:Y:S04]  /*18b70*/  LDSM.16.M88.4 R16, [R16+0x1c000] ;  /* 0x01c000001010783b */ /* 0x000fe80000000200 */
[----:B----4-:R-:W1:Y:S04]  /*18b80*/  LDSM.16.MT88.4 R20, [R29] ;  /* 0x000000001d14783b */ /* 0x010e680000004200 */
[----:B------:R-:W-:Y:S04]  /*18b90*/  STL [R1+0x44b0], R14 ;  /* 0x0044b00e01007387 */ /* 0x000fe80000100800 */
[----:B------:R-:W-:Y:S04]  /*18ba0*/  STL [R1+0x44ac], R15 ;  /* 0x0044ac0f01007387 */ /* 0x000fe80000100800 */
[----:B------:R-:W-:Y:S04]  /*18bb0*/  STL [R1+0x45ec], R9 ;  /* 0x0045ec0901007387 */ /* 0x000fe80000100800 */
[----:B------:R-:W-:Y:S04]  /*18bc0*/  STL [R1+0x45d4], R10 ;  /* 0x0045d40a01007387 */ /* 0x000fe80000100800 */
[----:B------:R1:W-:Y:S04]  /*18bd0*/  STL [R1+0x45d0], R11 ;  /* 0x0045d00b01007387 */ /* 0x0003e80000100800 */
[----:B0-----:R-:W-:Y:S04]  /*18be0*/  STL [R1+0x45e8], R5 ;  /* 0x0045e80501007387 */ /* 0x001fe80000100800 */
[----:B------:R0:W-:Y:S04]  /*18bf0*/  STL [R1+0x4504], R6 ;  /* 0x0045040601007387 */ /* 0x0001e80000100800 */
[----:B------:R2:W-:Y:S01]  /*18c00*/  STL [R1+0x4500], R7 ;  /* 0x0045000701007387 */ /* 0x0005e20000100800 */
[----:B-1----:R-:W-:-:S03]  /*18c10*/  MOV R11, R20 ;  /* 0x00000014000b7202 */ /* 0x002fc60000000f00 */
[----:B------:R-:W-:Y:S01]  /*18c20*/  STL [R1+0x4484], R18 ;  /* 0x0044841201007387 */ /* 0x000fe20000100800 */
[----:B------:R-:W-:-:S03]  /*18c30*/  MOV R10, R21 ;  /* 0x00000015000a7202 */ /* 0x000fc60000000f00 */
[----:B------:R-:W-:Y:S01]  /*18c40*/  STL [R1+0x4480], R19 ;  /* 0x0044801301007387 */ /* 0x000fe20000100800 */
[----:B0-----:R-:W-:Y:S02]  /*18c50*/  MOV R6, R23 ;  /* 0x0000001700067202 */ /* 0x001fe40000000f00 */
[----:B--2---:R-:W-:Y:S01]  /*18c60*/  MOV R7, R22 ;  /* 0x0000001600077202 */ /* 0x004fe20000000f00 */
[----:B------:R-:W-:Y:S04]  /*18c70*/  STL.64 [R1+0x20], R20 ;  /* 0x0000201401007387 */ /* 0x000fe80000100a00 */
[----:B------:R-:W-:Y:S04]  /*18c80*/  STL.64 [R1+0x28], R22 ;  /* 0x0000281601007387 */ /* 0x000fe80000100a00 */
[----:B------:R-:W0:Y:S04]  /*18c90*/  LDSM.16.MT88.4 R20, [R3] ;  /* 0x000000000314783b */ /* 0x000e280000004200 */
[----:B0-----:R-:W-:Y:S01]  /*18ca0*/  STL.64 [R1+0x10], R20 ;  /* 0x0000101401007387 */ /* 0x001fe20000100a00 */
[----:B------:R-:W-:Y:S01]  /*18cb0*/  IMAD.MOV.U32 R9, RZ, RZ, R20 ;  /* 0x000000ffff097224 */ /* 0x000fe200078e0014 */
[----:B------:R-:W-:-:S02]  /*18cc0*/  MOV R5, R21 ;  /* 0x0000001500057202 */ /* 0x000fc40000000f00 */
[----:B------:R-:W-:Y:S01]  /*18cd0*/  MOV R19, R22 ;  /* 0x0000001600137202 */ /* 0x000fe20000000f00 */
[----:B------:R-:W-:Y:S01]  /*18ce0*/  STL.64 [R1+0x18], R22 ;  /* 0x0000181601007387 */ /* 0x000fe20000100a00 */
[----:B------:R-:W-:-:S03]  /*18cf0*/  MOV R18, R23 ;  /* 0x0000001700127202 */ /* 0x000fc60000000f00 */
[----:B---3--:R-:W0:Y:S04]  /*18d00*/  LDSM.16.MT88.4 R20, [R0] ;  /* 0x000000000014783b */ /* 0x008e280000004200 */
[----:B0-----:R0:W-:Y:S04]  /*18d10*/  STL.64 [R1+0x45b8], R22 ;  /* 0x0045b81601007387 */ /* 0x0011e80000100a00 */
[----:B------:R1:W-:Y:S01]  /*18d20*/  STL.64 [R1+0x45b0], R20 ;  /* 0x0045b01401007387 */ /* 0x0003e20000100a00 */
[----:B0-----:R-:W-:Y:S01]  /*18d30*/  MOV R22, R7 ;  /* 0x0000000700167202 */ /* 0x001fe20000000f00 */
[----:B------:R-:W-:Y:S01]  /*18d40*/  IMAD.MOV.U32 R23, RZ, RZ, R6 ;  /* 0x000000ffff177224 */ /* 0x000fe200078e0006 */
[----:B-1----:R-:W-:-:S02]  /*18d50*/  MOV R20, R11 ;  /* 0x0000000b00147202 */ /* 0x002fc40000000f00 */
[----:B------:R-:W-:Y:S02]  /*18d60*/  MOV R21, R10 ;  /* 0x0000000a00157202 */ /* 0x000fe40000000f00 */
[----:B------:R0:W-:Y:S04]  /*18d70*/  STL.64 [R1+0x45c8], R22 ;  /* 0x0045c81601007387 */ /* 0x0001e80000100a00 */
[----:B------:R1:W-:Y:S01]  /*18d80*/  STL.64 [R1+0x45c0], R20 ;  /* 0x0045c01401007387 */ /* 0x0003e20000100a00 */
[----:B0-----:R-:W-:Y:S02]  /*18d90*/  MOV R22, R25 ;  /* 0x0000001900167202 */ /* 0x001fe40000000f00 */
[----:B------:R-:W-:Y:S02]  /*18da0*/  MOV R23, R24 ;  /* 0x0000001800177202 */ /* 0x000fe40000000f00 */
[----:B-1----:R-:W-:-:S02]  /*18db0*/  MOV R20, R27 ;  /* 0x0000001b00147202 */ /* 0x002fc40000000f00 */
[----:B------:R-:W-:Y:S02]  /*18dc0*/  MOV R21, R26 ;  /* 0x0000001a00157202 */ /* 0x000fe40000000f00 */
[----:B------:R-:W0:Y:S04]  /*18dd0*/  LDSM.16.MT88.4 R24, [R2+0x80] ;  /* 0x000080000218783b */ /* 0x000e280000004200 */
[----:B0-----:R-:W-:Y:S01]  /*18de0*/  STL.64 [R1+0x50], R24 ;  /* 0x0000501801007387 */ /* 0x001fe20000100a00 */
[----:B------:R-:W-:Y:S01]  /*18df0*/  MOV R10, R24 ;  /* 0x00000018000a7202 */ /* 0x000fe20000000f00 */
[----:B------:R-:W-:Y:S01]  /*18e00*/  IMAD.MOV.U32 R6, RZ, RZ, R26 ;  /* 0x000000ffff067224 */ /* 0x000fe200078e001a */
[----:B------:R-:W-:Y:S01]  /*18e10*/  MOV R11, R25 ;  /* 0x00000019000b7202 */ /* 0x000fe20000000f00 */
[----:B------:R-:W-:Y:S01]  /*18e20*/  STL.64 [R1+0x58], R26 ;  /* 0x0000581a01007387 */ /* 0x000fe20000100a00 */
[----:B------:R-:W-:-:S03]  /*18e30*/  MOV R7, R27 ;  /* 0x0000001b00077202 */ /* 0x000fc60000000f00 */
[----:B------:R-:W0:Y:S04]  /*18e40*/  LDSM.16.MT88.4 R24, [R29+0x80] ;  /* 0x000080001d18783b */ /* 0x000e280000004200 */
[----:B------:R1:W-:Y:S04]  /*18e50*/  STL [R1+0x4550], R2 ;  /* 0x0045500201007387 */ /* 0x0003e80000100800 */
[----:B0-----:R-:W-:Y:S01]  /*18e60*/  STL.64 [R1+0x40], R24 ;  /* 0x0000401801007387 */ /* 0x001fe20000100a00 */
[----:B------:R-:W-:Y:S02]  /*18e70*/  MOV R28, R24 ;  /* 0x00000018001c7202 */ /* 0x000fe40000000f00 */
[----:B------:R-:W-:Y:S01]  /*18e80*/  MOV R15, R25 ;  /* 0x00000019000f7202 */ /* 0x000fe20000000f00 */
[----:B------:R-:W-:Y:S01]  /*18e90*/  STL.64 [R1+0x48], R26 ;  /* 0x0000481a01007387 */ /* 0x000fe20000100a00 */
[----:B------:R-:W-:-:S02]  /*18ea0*/  MOV R14, R26 ;  /* 0x0000001a000e7202 */ /* 0x000fc40000000f00 */
[----:B-1----:R-:W-:Y:S02]  /*18eb0*/  MOV R2, R27 ;  /* 0x0000001b00027202 */ /* 0x002fe40000000f00 */
[----:B------:R-:W0:Y:S04]  /*18ec0*/  LDSM.16.MT88.4 R24, [R3+0x80] ;  /* 0x000080000318783b */ /* 0x000e280000004200 */
[----:B------:R-:W-:Y:S04]  /*18ed0*/  STL [R1+0x4554], R29 ;  /* 0x0045541d01007387 */ /* 0x000fe80000100800 */
[----:B------:R-:W-:Y:S04]  /*18ee0*/  STL [R1+0x44e8], R3 ;  /* 0x0044e80301007387 */ /* 0x000fe80000100800 */
[----:B0-----:R-:W-:Y:S04]  /*18ef0*/  STL.64 [R1], R24 ;  /* 0x0000001801007387 */ /* 0x001fe80000100a00 */
[----:B------:R-:W-:Y:S04]  /*18f00*/  STL.64 [R1+0x8], R26 ;  /* 0x0000081a01007387 */ /* 0x000fe80000100a00 */
[----:B------:R-:W0:Y:S04]  /*18f10*/  LDSM.16.MT88.4 R24, [R0+0x80] ;  /* 0x000080000018783b */ /* 0x000e280000004200 */
[----:B0-----:R-:W-:Y:S04]  /*18f20*/  STL.64 [R1+0x45a8], R26 ;  /* 0x0045a81a01007387 */ /* 0x001fe80000100a00 */
[----:B------:R0:W-:Y:S02]  /*18f30*/  STL.64 [R1+0x45a0], R24 ;  /* 0x0045a01801007387 */ /* 0x0001e40000100a00 */
[----:B0-----:R-:W-:-:S02]  /*18f40*/  MOV R24, R9 ;  /* 0x0000000900187202 */ /* 0x001fc40000000f00 */
[----:B------:R-:W2:Y:S01]  /*18f50*/  LDL.LU R9, [R1+0x45ec] ;  /* 0x0045ec0001097983 */ /* 0x000ea20000300800 */
[----:B------:R-:W-:-:S03]  /*18f60*/  IMAD.MOV.U32 R25, RZ, RZ, R5 ;  /* 0x000000ffff197224 */ /* 0x000fc600078e0005 */
[----:B------:R-:W3:Y:S01]  /*18f70*/  LDL.LU R5, [R1+0x45e8] ;  /* 0x0045e80001057983 */ /* 0x000ee20000300800 */
[----:B------:R-:W-:Y:S02]  /*18f80*/  MOV R26, R19 ;  /* 0x00000013001a7202 */ /* 0x000fe40000000f00 */
[----:B------:R-:W-:-:S05]  /*18f90*/  MOV R27, R18 ;  /* 0x00000012001b7202 */ /* 0x000fca0000000f00 */
[----:B------:R-:W-:Y:S04]  /*18fa0*/  STL.64 [R1+0x45e0], R26 ;  /* 0x0045e01a01007387 */ /* 0x000fe80000100a00 */
[----:B------:R0:W-:Y:S02]  /*18fb0*/  STL.64 [R1+0x45d8], R24 ;  /* 0x0045d81801007387 */ /* 0x0001e40000100a00 */
[C---:B0-----:R-:W-:Y:S02]  /*18fc0*/  HMMA.16816.F32.BF16 R24, R20.reuse, R12, RZ ;  /* 0x0000000c1418723c */ /* 0x041fe400000418ff */
[----:B------:R-:W-:Y:S11]  /*18fd0*/  STL [R1+0x44b4], R0 ;  /* 0x0044b40001007387 */ /* 0x000ff60000100800 */
[----:B------:R-:W-:Y:S10]  /*18fe0*/  @!UPT UIADD3 URZ, URZ, URZ, URZ ;  /* 0x0000003f3f3ff290 */ /* 0x000ff4000fffe03f */
[----:B------:R-:W-:Y:S04]  /*18ff0*/  STL.64 [R1+0xf0], R24 ;  /* 0x0000f01801007387 */ /* 0x000fe80000100a00 */
[----:B------:R2:W-:Y:S02]  /*19000*/  STL.64 [R1+0xf8], R26 ;  /* 0x0000f81a01007387 */ /* 0x0005e40000100a00 */
[C---:B--2---:R-:W-:Y:S11]  /*19010*/  HMMA.16816.F32.BF16 R24, R20.reuse, R8, RZ ;  /* 0x000000081418723c */ /* 0x044ff600000418ff */
[----:B------:R-:W-:Y:S11]  /*19020*/  @!UPT UIADD3 URZ, URZ, URZ, URZ ;  /* 0x0000003f3f3ff290 */ /* 0x000ff6000fffe03f */
[----:B------:R-:W-:Y:S01]  /*19030*/  @!UPT UIADD3 URZ, URZ, URZ, URZ ;  /* 0x0000003f3f3ff290 */ /* 0x000fe2000fffe03f */
[----:B------:R-:W-:Y:S04]  /*19040*/  STL.64 [R1+0x140], R24 ;  /* 0x0001401801007387 */ /* 0x000fe80000100a00 */
[----:B------:R3:W-:Y:S02]  /*19050*/  STL.64 [R1+0x148], R26 ;  /* 0x0001481a01007387 */ /* 0x0007e40000100a00 */
[C---:B---3--:R-:W-:Y:S08]  /*19060*/  HMMA.16816.F32.BF16 R24, R20.reuse, R4, RZ ;  /* 0x000000041418723c */ /* 0x048ff000000418ff */
[----:B------:R-:W-:Y:S11]  /*19070*/  HMMA.16816.F32.BF16 R20, R20, R16, RZ ;  /* 0x000000101414723c */ /* 0x000ff600000418ff */
[----:B------:R-:W-:Y:S04]  /*19080*/  @!UPT UIADD3 URZ, URZ, URZ, URZ ;  /* 0x0000003f3f3ff290 */ /* 0x000fe8000fffe03f */
[----:B------:R0:W-:Y:S01]  /*19090*/  STL.64 [R1+0x130], R24 ;  /* 0x0001301801007387 */ /* 0x0001e20000100a00 */
[----:B------:R-:W-:Y:S02]  /*190a0*/  MOV R18, R26 ;  /* 0x0000001a00127202 */ /* 0x000fe40000000f00 */
[----:B------:R-:W-:Y:S02]  /*190b0*/  MOV R19, R27 ;  /* 0x0000001b00137202 */ /* 0x000fe40000000f00 */
[----:B------:R-:W2:Y:S04]  /*190c0*/  LDL.LU.64 R26, [R1+0x45e0] ;  /* 0x0045e000011a7983 */ /* 0x000ea80000300a00 */
[----:B0-----:R-:W2:Y:S04]  /*190d0*/  LDL.LU.64 R24, [R1+0x45d8] ;  /* 0x0045d80001187983 */ /* 0x001ea80000300a00 */
[----:B------:R0:W-:Y:S02]  /*190e0*/  STL.64 [R1+0x4570], R4 ;  /* 0x0045700401007387 */ /* 0x0001e40000100a00 */
[----:B0-----:R-:W-:-:S02]  /*190f0*/  MOV R4, R10 ;  /* 0x0000000a00047202 */ /* 0x001fc40000000f00 */
[----:B------:R-:W3:Y:S01]  /*19100*/  LDL.LU R10, [R1+0x45d4] ;  /* 0x0045d400010a7983 */ /* 0x000ee20000300800 */
[----:B------:R-:W-:-:S03]  /*19110*/  MOV R5, R11 ;  /* 0x0000000b00057202 */ /* 0x000fc60000000f00 */
[----:B------:R-:W3:Y:S04]  /*19120*/  LDL.LU R11, [R1+0x45d0] ;  /* 0x0045d000010b7983 */ /* 0x000ee80000300800 */
[----:B------:R-:W-:Y:S04]  /*19130*/  STL [R1+0x448c], R19 ;  /* 0x00448c1301007387 */ /* 0x000fe80000100800 */
[----:B------:R-:W-:Y:S04]  /*19140*/  STL [R1+0x4488], R18 ;  /* 0x0044881201007387 */ /* 0x000fe80000100800 */
[----:B------:R-:W-:Y:S04]  /*19150*/  STL.64 [R1+0xe0], R20 ;  /* 0x0000e01401007387 */ /* 0x000fe80000100a00 */
[----:B------:R0:W-:Y:S04]  /*19160*/  STL.64 [R1+0xe8], R22 ;  /* 0x0000e81601007387 */ /* 0x0001e80000100a00 */
[----:B0-----:R-:W4:Y:S04]  /*19170*/  LDL.LU.64 R22, [R1+0x45c8] ;  /* 0x0045c80001167983 */ /* 0x001f280000300a00 */
[----:B------:R-:W4:Y:S04]  /*19180*/  LDL.LU.64 R20, [R1+0x45c0] ;  /* 0x0045c00001147983 */ /* 0x000f280000300a00 */
[----:B------:R-:W-:Y:S01]  /*19190*/  STL [R1+0x4558], R17 ;  /* 0x0045581101007387 */ /* 0x000fe20000100800 */
[-C--:B----4-:R-:W-:Y:S11]  /*191a0*/  HMMA.16816.F32.BF16 R20, R20, R12.reuse, RZ ;  /* 0x0000000c1414723c */ /* 0x090ff600000418ff */
[----:B------:R-:W-:Y:S11]  /*191b0*/  @!UPT UIADD3 URZ, URZ, URZ, URZ ;  /* 0x0000003f3f3ff290 */ /* 0x000ff6000fffe03f */
[----:B------:R-:W-:Y:S01]  /*191c0*/  @!UPT UIADD3 URZ, URZ, URZ, URZ ;  /* 0x0000003f3f3ff290 */ /* 0x000fe2000fffe03f */
[----:B------:R0:W-:Y:S01]  /*191d0*/  STL.64 [R1+0xd0], R20 ;  /* 0x0000d01401007387 */ /* 0x0001e20000100a00 */
[----:B------:R-:W-:Y:S01]  /*191e0*/  IMAD.MOV.U32 R19, RZ, RZ, R22 ;  /* 0x000000ffff137224 */ /* 0x000fe200078e0016 */
[----:B------:R-:W-:Y:S02]  /*191f0*/  MOV R18, R23 ;  /* 0x0000001700127202 */ /* 0x000fe40000000f00 */
[----:B------:R-:W4:Y:S04]  /*19200*/  LDL.LU.64 R22, [R1+0x45b8] ;  /* 0x0045b80001167983 */ /* 0x000f280000300a00 */
[----:B0-----:R-:W4:Y:S01]  /*19210*/  LDL.LU.64 R20, [R1+0x45b0] ;  /* 0x0045b00001147983 */ /* 0x001f220000300a00 */
[-C--:B--2---:R-:W-:Y:S03]  /*19220*/  HMMA.16816.F32.BF16 R24, R24, R12.reuse, RZ ;  /* 0x0000000c1818723c */ /* 0x084fe600000418ff */
[----:B------:R-:W-:Y:S04]  /*19230*/  STL [R1+0x4494], R19 ;  /* 0x0044941301007387 */ /* 0x000fe80000100800 */
[----:B------:R-:W-:Y:S11]  /*19240*/  STL [R1+0x4490], R18 ;  /* 0x0044901201007387 */ /* 0x000ff60000100800 */
[----:B------:R-:W-:Y:S05]  /*19250*/  @!UPT UIADD3 URZ, URZ, URZ, URZ ;  /* 0x0000003f3f3ff290 */ /* 0x000fea000fffe03f */
[----:B------:R-:W-:Y:S04]  /*19260*/  STL.64 [R1+0x120], R24 ;  /* 0x0001201801007387 */ /* 0x000fe80000100a00 */
[----:B------:R4:W-:Y:S02]  /*19270*/  STL.64 [R1+0x128], R26 ;  /* 0x0001281a01007387 */ /* 0x0009e40000100a00 */
[-C--:B----4-:R-:W-:Y:S02]  /*19280*/  HMMA.16816.F32.BF16 R24, R20, R12.reuse, RZ ;  /* 0x0000000c1418723c */ /* 0x090fe400000418ff */
[----:B------:R-:W-:Y:S04]  /*19290*/  STL.64 [R1+0x4590], R22 ;  /* 0x0045901601007387 */ /* 0x000fe80000100a00 */
[----:B------:R0:W-:Y:S11]  /*192a0*/  STL.64 [R1+0x4588], R20 ;  /* 0x0045881401007387 */ /* 0x0001f60000100a00 */
[----:B------:R-:W-:Y:S06]  /*192b0*/  @!UPT UIADD3 URZ, URZ, URZ, URZ ;  /* 0x0000003f3f3ff290 */ /* 0x000fec000fffe03f */
[----:B------:R-:W-:Y:S04]  /*192c0*/  STL.64 [R1+0x180], R24 ;  /* 0x0001801801007387 */ /* 0x000fe80000100a00 */
[----:B------:R1:W-:Y:S04]  /*192d0*/  STL.64 [R1+0x188], R26 ;  /* 0x0001881a01007387 */ /* 0x0003e80000100a00 */
[----:B0-----:R-:W2:Y:S04]  /*192e0*/  LDL.64 R20, [R1] ;  /* 0x0000000001147983 */ /* 0x001ea80000100a00 */
[----:B------:R-:W2:Y:S01]  /*192f0*/  LDL.64 R22, [R1+0x8] ;  /* 0x0000080001167983 */ /* 0x000ea20000100a00 */
[----:B-1----:R-:W-:Y:S11]  /*19300*/  HMMA.16816.F32.BF16 R24, R4, R12, RZ ;  /* 0x0000000c0418723c */ /* 0x002ff600000418ff */
[----:B------:R-:W-:Y:S11]  /*19310*/  @!UPT UIADD3 URZ, URZ, URZ, URZ ;  /* 0x0000003f3f3ff290 */ /* 0x000ff6000fffe03f */
[----:B------:R-:W-:Y:S01]  /*19320*/  @!UPT UIADD3 URZ, URZ, URZ, URZ ;  /* 0x0000003f3f3ff290 */ /* 0x000fe2000fffe03f */
[----:B------:R-:W-:Y:S04]  /*19330*/  STL.64 [R1+0x150], R24 ;  /* 0x0001501801007387 */ /* 0x000fe80000100a00 */
[----:B------:R0:W-:Y:S04]  /*19340*/  STL.64 [R1+0x158], R26 ;  /* 0x0001581a01007387 */ /* 0x0001e80000100a00 */
[----:B0-----:R-:W4:Y:S04]  /*19350*/  LDL.LU.64 R26, [R1+0x45a8] ;  /* 0x0045a800011a7983 */ /* 0x001f280000300a00 */
[----:B------:R-:W4:Y:S04]  /*19360*/  LDL.LU.64 R24, [R1+0x45a0] ;  /* 0x0045a00001187983 */ /* 0x000f280000300a00 */
[----:B------:R0:W-:Y:S04]  /*19370*/  STL.64 [R1+0x4580], R6 ;  /* 0x0045800601007387 */ /* 0x0001e80000100a00 */
[----:B------:R1:W-:Y:S01]  /*19380*/  STL.64 [R1+0x4578], R4 ;  /* 0x0045780401007387 */ /* 0x0003e20000100a00 */
[----:B0-----:R-:W-:-:S02]  /*19390*/  MOV R6, R14 ;  /* 0x0000000e00067202 */ /* 0x001fc40000000f00 */
[----:B------:R-:W-:Y:S02]  /*193a0*/  MOV R7, R2 ;  /* 0x0000000200077202 */ /* 0x000fe40000000f00 */
[----:B-1----:R-:W-:Y:S02]  /*193b0*/  MOV R4, R28 ;  /* 0x0000001c00047202 */ /* 0x002fe40000000f00 */
[----:B------:R-:W-:-:S07]  /*193c0*/  MOV R5, R15 ;  /* 0x0000000f00057202 */ /* 0x000fce0000000f00 */
[-C--:B------:R-:W-:Y:S11]  /*193d0*/  HMMA.16816.F32.BF16 R4, R4, R12.reuse, RZ ;  /* 0x0000000c0404723c */ /* 0x080ff600000418ff */
[----:B------:R-:W-:Y:S11]  /*193e0*/  @!UPT UIADD3 URZ, URZ, URZ, URZ ;  /* 0x0000003f3f3ff290 */ /* 0x000ff6000fffe03f */
[----:B------:R-:W-:Y:S01]  /*193f0*/  @!UPT UIADD3 URZ, URZ, URZ, URZ ;  /* 0x0000003f3f3ff290 */ /* 0x000fe2000fffe03f */
[----:B------:R-:W-:Y:S04]  /*19400*/  STL.64 [R1+0x1c0], R4 ;  /* 0x0001c00401007387 */ /* 0x000fe80000100a00 */
[----:B------:R2:W-:Y:S02]  /*19410*/  STL.64 [R1+0x1c8], R6 ;  /* 0x0001c80601007387 */ /* 0x0005e40000100a00 */
[----:B--2---:R-:W-:Y:S11]  /*19420*/  HMMA.16816.F32.BF16 R4, R20, R12, RZ ;  /* 0x0000000c1404723c */ /* 0x004ff600000418ff */
[----:B------:R-:W-:Y:S11]  /*19430*/  @!UPT UIADD3 URZ, URZ, URZ, URZ ;  /* 0x0000003f3f3ff290 */ /* 0x000ff6000fffe03f */
[----:B------:R-:W-:Y:S01]  /*19440*/  @!UPT UIADD3 URZ, URZ, URZ, URZ ;  /* 0x0000003f3f3ff290 */ /* 0x000fe2000fffe03f */
[----:B------:R0:W-:Y:S04]  /*19450*/  STL.64 [R1+0x200], R4 ;  /* 0x0002000401007387 */ /* 0x0001e80000100a00 */
[----:B------:R-:W-:Y:S01]  /*19460*/  STL.64 [R1+0x208], R6 ;  /* 0x0002080601007387 */ /* 0x000fe20000100a00 */
[----:B0-----:R-:W-:Y:S01]  /*19470*/  MOV R5, R20 ;  /* 0x0000001400057202 */ /* 0x001fe20000000f00 */
[----:B------:R-:W-:-:S05]  /*19480*/  IMAD.MOV.U32 R4, RZ, RZ, R21 ;  /* 0x000000ffff047224 */ /* 0x000fca00078e0015 */
[----:B------:R0:W-:Y:S01]  /*19490*/  STL.64 [R1+0x4598], R4 ;  /* 0x0045980401007387 */ /* 0x0001e20000100a00 */
[----:B----4-:R-:W-:Y:S03]  /*194a0*/  HMMA.16816.F32.BF16 R12, R24, R12, RZ ;  /* 0x0000000c180c723c */ /* 0x010fe600000418ff */
[----:B0-----:R-:W2:Y:S04]  /*194b0*/  LDL.LU.64 R4, [R1+0x20] ;  /* 0x0000200001047983 */ /* 0x001ea80000300a00 */
[----:B------:R-:W2:Y:S04]  /*194c0*/  LDL.LU.64 R6, [R1+0x28] ;  /* 0x0000280001067983 */ /* 0x000ea80000300a00 */
[----:B------:R-:W-:Y:S04]  /*194d0*/  STL.64 [R1+0x4568], R26 ;  /* 0x0045681a01007387 */ /* 0x000fe80000100a00 */
[----:B------:R0:W-:Y:S08]  /*194e0*/  STL.64 [R1+0x4560], R24 ;  /* 0x0045601801007387 */ /* 0x0001f00000100a00 */
[----:B------:R1:W-:Y:S04]  /*194f0*/  STL.64 [R1+0x250], R12 ;  /* 0x0002500c01007387 */ /* 0x0003e80000100a00 */
[----:B------:R4:W-:Y:S04]  /*19500*/  STL.64 [R1+0x258], R14 ;  /* 0x0002580e01007387 */ /* 0x0009e80000100a00 */
[----:B0-----:R-:W3:Y:S04]  /*19510*/  LDL.64 R24, [R1+0x40] ;  /* 0x0000400001187983 */ /* 0x001ee80000100a00 */
[----:B------:R-:W3:Y:S04]  /*19520*/  LDL.64 R26, [R1+0x48] ;  /* 0x00004800011a7983 */ /* 0x000ee80000100a00 */
[----:B-1----:R-:W3:Y:S04]  /*19530*/  LDL.LU.64 R12, [R1+0x10] ;  /* 0x00001000010c7983 */ /* 0x002ee80000300a00 */
[----:B----4-:R-:W3:Y:S01]  /*19540*/  LDL.LU.64 R14, [R1+0x18] ;  /* 0x00001800010e7983 */ /* 0x010ee20000300a00 */
[----:B------:R-:W-:-:S02]  /*19550*/  MOV R3, R22 ;  /* 0x0000001600037202 */ /* 0x000fc40000000f00 */
[----:B------:R-:W-:Y:S02]  /*19560*/  MOV R0, R23 ;  /* 0x0000001700007202 */ /* 0x000fe40000000f00 */
[-C--:B--2---:R-:W-:Y:S01]  /*19570*/  HMMA.16816.F32.BF16 R20, R4, R8.reuse, RZ ;  /* 0x000000080414723c */ /* 0x084fe200000418ff */
[----:B------:R-:W-:Y:S02]  /*19580*/  MOV R17, R4 ;  /* 0x0000000400117202 */ /* 0x000fe40000000f00 */
[----:B------:R-:W-:Y:S02]  /*19590*/  MOV R29, R5 ;  /* 0x00000005001d7202 */ /* 0x000fe40000000f00 */
[----:B------:R-:W2:Y:S11]  /*195a0*/  LDL.LU.64 R4, [R1+0x4598] ;  /* 0x0045980001047983 */ /* 0x000eb60000300a00 */
[----:B------:R-:W-:Y:S07]  /*195b0*/  @!UPT UIADD3 URZ, URZ, URZ, URZ ;  /* 0x0000003f3f3ff290 */ /* 0x000fee000fffe03f */
[----:B------:R-:W-:Y:S01]  /*195c0*/  STL [R1+0xc0], R20 ;  /* 0x0000c01401007387 */ /* 0x000fe20000100800 */
[----:B------:R-:W-:Y:S01]  /*195d0*/  IMAD.MOV.U32 R19, RZ, RZ, R21 ;  /* 0x000000ffff137224 */ /* 0x000fe200078e0015 */
[----:B------:R-:W-:Y:S02]  /*195e0*/  MOV R18, R22 ;  /* 0x0000001600127202 */ /* 0x000fe40000000f00 */
[----:B------:R3:W-:Y:S02]  /*195f0*/  STL [R1+0xcc], R23 ;  /* 0x0000cc1701007387 */ /* 0x0007e40000100800 */
[----:B---3--:R-:W-:Y:S02]  /*19600*/  HMMA.16816.F32.BF16 R20, R12, R8, RZ ;  /* 0x000000080c14723c */ /* 0x008fe400000418ff */
[----:B------:R-:W-:Y:S04]  /*19610*/  STL [R1+0x449c], R18 ;  /* 0x00449c1201007387 */ /* 0x000fe80000100800 */
[----:B------:R-:W-:Y:S11]  /*19620*/  STL [R1+0x4498], R19 ;  /* 0x0044981301007387 */ /* 0x000ff60000100800 */
[----:B------:R-:W-:Y:S06]  /*19630*/  @!UPT UIADD3 URZ, URZ, URZ, URZ ;  /* 0x0000003f3f3ff290 */ /* 0x000fec000fffe03f */
[----:B------:R-:W-:Y:S04]  /*19640*/  STL.64 [R1+0x110], R20 ;  /* 0x0001101401007387 */ /* 0x000fe80000100a00 */
[----:B------:R0:W-:Y:S04]  /*19650*/  STL.64 [R1+0x118], R22 ;  /* 0x0001181601007387 */ /* 0x0001e80000100a00 */
[----:B0-----:R-:W3:Y:S04]  /*19660*/  LDL.LU.64 R22, [R1+0x4590] ;  /* 0x0045900001167983 */ /* 0x001ee80000300a00 */
[----:B------:R-:W3:Y:S01]  /*19670*/  LDL.LU.64 R20, [R1+0x4588] ;  /* 0x0045880001147983 */ /* 0x000ee20000300a00 */
[----:B------:R-:W-:-:S03]  /*19680*/  MOV R2, R6 ;  /* 0x0000000600027202 */ /* 0x000fc60000000f00 */
[----:B------:R-:W-:Y:S01]  /*19690*/  STL.64 [R1+0x4548], R14 ;  /* 0x0045480e01007387 */ /* 0x000fe20000100a00 */
[----:B------:R-:W-:-:S03]  /*196a0*/  MOV R28, R7 ;  /* 0x00000007001c7202 */ /* 0x000fc60000000f00 */
[----:B------:R2:W-:Y:S02]  /*196b0*/  STL.64 [R1+0x4540], R12 ;  /* 0x0045400c01007387 */ /* 0x0005e40000100a00 */
[----:B--2---:R-:W-:Y:S02]  /*196c0*/  MOV R12, R5 ;  /* 0x00000005000c7202 */ /* 0x004fe40000000f00 */
[----:B------:R-:W-:Y:S02]  /*196d0*/  MOV R13, R4 ;  /* 0x00000004000d7202 */ /* 0x000fe40000000f00 */
[----:B---3--:R-:W-:Y:S11]  /*196e0*/  HMMA.16816.F32.BF16 R4, R20, R8, RZ ;  /* 0x000000081404723c */ /* 0x008ff600000418ff */
[----:B------:R-:W-:Y:S11]  /*196f0*/  @!UPT UIADD3 URZ, URZ, URZ, URZ ;  /* 0x0000003f3f3ff290 */ /* 0x000ff6000fffe03f */
[----:B------:R-:W-:Y:S01]  /*19700*/  @!UPT UIADD3 URZ, URZ, URZ, URZ ;  /* 0x0000003f3f3ff290 */ /* 0x000fe2000fffe03f */
[----:B------:R-:W-:Y:S04]  /*19710*/  STL.64 [R1+0x170], R4 ;  /* 0x0001700401007387 */ /* 0x000fe80000100a00 */
[----:B------:R0:W-:Y:S04]  /*19720*/  STL.64 [R1+0x178], R6 ;  /* 0x0001780601007387 */ /* 0x0001e80000100a00 */
[----:B0-----:R-:W2:Y:S04]  /*19730*/  LDL.LU.64 R6, [R1+0x4580] ;  /* 0x0045800001067983 */ /* 0x001ea80000300a00 */
[----:B------:R-:W2:Y:S01]  /*19740*/  LDL.LU.64 R4, [R1+0x4578] ;  /* 0x0045780001047983 */ /* 0x000ea20000300a00 */
[----:B------:R-:W-:-:S02]  /*19750*/  MOV R14, R3 ;  /* 0x00000003000e7202 */ /* 0x000fc40000000f00 */
[----:B------:R-:W-:Y:S02]  /*19760*/  MOV R15, R0 ;  /* 0x00000000000f7202 */ /* 0x000fe40000000f00 */
[----:B------:R-:W-:Y:S02]  /*19770*/  MOV R3, R26 ;  /* 0x0000001a00037202 */ /* 0x000fe40000000f00 */
[----:B------:R-:W-:Y:S01]  /*19780*/  MOV R0, R27 ;  /* 0x0000001b00007202 */ /* 0x000fe20000000f00 */
[-C--:B--2---:R-:W-:Y:S11]  /*19790*/  HMMA.16816.F32.BF16 R4, R4, R8.reuse, RZ ;  /* 0x000000080404723c */ /* 0x084ff600000418ff */
[----:B------:R-:W-:Y:S11]  /*197a0*/  @!UPT UIADD3 URZ, URZ, URZ, URZ ;  /* 0x0000003f3f3ff290 */ /* 0x000ff6000fffe03f */
[----:B------:R-:W-:Y:S01]  /*197b0*/  @!UPT UIADD3 URZ, URZ, URZ, URZ ;  /* 0x0000003f3f3ff290 */ /* 0x000fe2000fffe03f */
[----:B------:R-:W-:Y:S04]  /*197c0*/  STL.64 [R1+0x190], R4 ;  /* 0x0001900401007387 */ /* 0x000fe80000100a00 */
[----:B------:R0:W-:Y:S02]  /*197d0*/  STL.64 [R1+0x198], R6 ;  /* 0x0001980601007387 */ /* 0x0001e40000100a00 */
[----:B0-----:R-:W-:Y:S11]  /*197e0*/  HMMA.16816.F32.BF16 R4, R24, R8, RZ ;  /* 0x000000081804723c */ /* 0x001ff600000418ff */
[----:B------:R-:W-:Y:S11]  /*197f0*/  @!UPT UIADD3 URZ, URZ, URZ, URZ ;  /* 0x0000003f3f3ff290 */ /* 0x000ff6000fffe03f */
[----:B------:R-:W-:Y:S01]  /*19800*/  @!UPT UIADD3 URZ, URZ, URZ, URZ ;  /* 0x0000003f3f3ff290 */ /* 0x000fe2000fffe03f */
[----:B------:R0:W-:Y:S04]  /*19810*/  STL.64 [R1+0x1d0], R4 ;  /* 0x0001d00401007387 */ /* 0x0001e80000100a00 */
[----:B------:R1:W-:Y:S04]  /*19820*/  STL.64 [R1+0x1d8], R6 ;  /* 0x0001d80601007387 */ /* 0x0003e80000100a00 */
[----:B0-----:R-:W2:Y:S01]  /*19830*/  LDL.LU.64 R4, [R1+0x4570] ;  /* 0x0045700001047983 */ /* 0x001ea20000300a00 */
[----:B-1----:R-:W-:Y:S01]  /*19840*/  MOV R7, R24 ;  /* 0x0000001800077202 */ /* 0x002fe20000000f00 */
[----:B------:R-:W-:-:S02]  /*19850*/  IMAD.MOV.U32 R6, RZ, RZ, R25 ;  /* 0x000000ffff067224 */ /* 0x000fc400078e0019 */
[----:B------:R-:W3:Y:S04]  /*19860*/  LDL.LU.64 R26, [R1+0x4568] ;  /* 0x00456800011a7983 */ /* 0x000ee80000300a00 */
[----:B------:R-:W3:Y:S01]  /*19870*/  LDL.LU.64 R24, [R1+0x4560] ;  /* 0x0045600001187983 */ /* 0x000ee20000300a00 */
[-C--:B------:R-:W-:Y:S11]  /*19880*/  HMMA.16816.F32.BF16 R12, R12, R8.reuse, RZ ;  /* 0x000000080c0c723c */ /* 0x080ff600000418ff */
[----:B------:R-:W-:Y:S11]  /*19890*/  @!UPT UIADD3 URZ, URZ, URZ, URZ ;  /* 0x0000003f3f3ff290 */ /* 0x000ff6000fffe03f */
[----:B------:R-:W-:Y:S01]  /*198a0*/  @!UPT UIADD3 URZ, URZ, URZ, URZ ;  /* 0x0000003f3f3ff290 */ /* 0x000fe2000fffe03f */
[----:B------:R-:W-:Y:S04]  /*198b0*/  STL.64 [R1+0x220], R12 ;  /* 0x0002200c01007387 */ /* 0x000fe80000100a00 */
[----:B------:R3:W-:Y:S02]  /*198c0*/  STL.64 [R1+0x228], R14 ;  /* 0x0002280e01007387 */ /* 0x0007e40000100a00 */
[----:B---3--:R-:W-:Y:S02]  /*198d0*/  HMMA.16816.F32.BF16 R12, R24, R8, RZ ;  /* 0x00000008180c723c */ /* 0x008fe400000418ff */
[----:B------:R-:W-:Y:S04]  /*198e0*/  STL.64 [R1+0x4510], R26 ;  /* 0x0045101a01007387 */ /* 0x000fe80000100a00 */
[----:B------:R0:W-:Y:S11]  /*198f0*/  STL.64 [R1+0x4508], R24 ;  /* 0x0045081801007387 */ /* 0x0001f60000100a00 */
[----:B------:R-:W-:Y:S06]  /*19900*/  @!UPT UIADD3 URZ, URZ, URZ, URZ ;  /* 0x0000003f3f3ff290 */ /* 0x000fec000fffe03f */
[----:B------:R-:W-:Y:S04]  /*19910*/  STL.64 [R1+0x270], R12 ;  /* 0x0002700c01007387 */ /* 0x000fe80000100a00 */
[----:B------:R-:W-:Y:S04]  /*19920*/  STL.64 [R1+0x278], R14 ;  /* 0x0002780e01007387 */ /* 0x000fe80000100a00 */
[----:B0-----:R-:W3:Y:S04]  /*19930*/  LDL.LU.64 R24, [R1] ;  /* 0x0000000001187983 */ /* 0x001ee80000300a00 */
[----:B------:R-:W4:Y:S01]  /*19940*/  LDL.LU.64 R26, [R1+0x8] ;  /* 0x00000800011a7983 */ /* 0x000f220000300a00 */
[----:B------:R-:W-:-:S02]  /*19950*/  MOV R8, R17 ;  /* 0x0000001100087202 */ /* 0x000fc40000000f00 */
[----:B------:R-:W-:Y:S01]  /*19960*/  MOV R9, R29 ;  /* 0x0000001d00097202 */ /* 0x000fe20000000f00 */
[----:B----4-:R-:W-:Y:S04]  /*19970*/  STL.64 [R1+0x4528], R26 ;  /* 0x0045281a01007387 */ /* 0x010fe80000100a00 */
[----:B---3--:R0:W-:Y:S04]  /*19980*/  STL.64 [R1+0x4520], R24 ;  /* 0x0045201801007387 */ /* 0x0081e80000100a00 */
[----:B0-----:R-:W3:Y:S04]  /*19990*/  LDL.LU.64 R24, [R1+0x50] ;  /* 0x0000500001187983 */ /* 0x001ee80000300a00 */
[----:B------:R-:W3:Y:S04]  /*199a0*/  LDL.LU.64 R26, [R1+0x58] ;  /* 0x00005800011a7983 */ /* 0x000ee80000300a00 */
[----:B------:R0:W-:Y:S04]  /*199b0*/  STL.64 [R1+0x44e0], R10 ;  /* 0x0044e00a01007387 */ /* 0x0001e80000100a00 */
[----:B------:R-:W4:Y:S04]  /*199c0*/  LDL.LU R17, [R1+0x4558] ;  /* 0x0045580001117983 */ /* 0x000f280000300800 */
[----:B------:R-:W3:Y:S01]  /*199d0*/  LDL.LU R29, [R1+0x4554] ;  /* 0x00455400011d7983 */ /* 0x000ee20000300800 */
[----:B0-----:R-:W-:-:S02]  /*199e0*/  MOV R10, R2 ;  /* 0x00000002000a7202 */ /* 0x001fc40000000f00 */
[----:B------:R-:W-:Y:S01]  /*199f0*/  MOV R11, R28 ;  /* 0x0000001c000b7202 */ /* 0x000fe20000000f00 */
[----:B------:R-:W3:Y:S06]  /*19a00*/  LDL.LU R2, [R1+0x4550] ;  /* 0x0045500001027983 */ /* 0x000eec0000300800 */
[----:B--2---:R-:W-:Y:S11]  /*19a10*/  HMMA.16816.F32.BF16 R12, R8, R4, RZ ;  /* 0x00000004080c723c */ /* 0x004ff600000418ff */
[----:B------:R-:W-:Y:S11]  /*19a20*/  @!UPT UIADD3 URZ, URZ, URZ, URZ ;  /* 0x0000003f3f3ff290 */ /* 0x000ff6000fffe03f */
[----:B------:R-:W-:Y:S01]  /*19a30*/  @!UPT UIADD3 URZ, URZ, URZ, URZ ;  /* 0x0000003f3f3ff290 */ /* 0x000fe2000fffe03f */
[----:B------:R0:W-:Y:S01]  /*19a40*/  STL.64 [R1+0xb0], R12 ;  /* 0x0000b00c01007387 */ /* 0x0001e20000100a00 */
[----:B------:R-:W-:Y:S01]  /*19a50*/  IMAD.MOV.U32 R18, RZ, RZ, R14 ;  /* 0x000000ffff127224 */ /* 0x000fe200078e000e */
[----:B------:R-:W-:Y:S02]  /*19a60*/  MOV R19, R15 ;  /* 0x0000000f00137202 */ /* 0x000fe40000000f00 */
[----:B------:R-:W2:Y:S04]  /*19a70*/  LDL.LU.64 R14, [R1+0x4548] ;  /* 0x00454800010e7983 */ /* 0x000ea80000300a00 */
[----:B0-----:R-:W3:Y:S04]  /*19a80*/  LDL.LU.64 R12, [R1+0x4540] ;  /* 0x00454000010c7983 */ /* 0x001ee80000300a00 */
[----:B------:R-:W-:Y:S04]  /*19a90*/  STL.64 [R1+0x44f8], R10 ;  /* 0x0044f80a01007387 */ /* 0x000fe80000100a00 */
[----:B------:R-:W-:Y:S04]  /*19aa0*/  STL.64 [R1+0x44f0], R8 ;  /* 0x0044f00801007387 */ /* 0x000fe80000100a00 */
[----:B------:R0:W-:Y:S04]  /*19ab0*/  STL [R1+0x44a8], R18 ;  /* 0x0044a81201007387 */ /* 0x0001e80000100800 */
[----:B------:R1:W-:Y:S01]  /*19ac0*/  STL [R1+0x44a4], R19 ;  /* 0x0044a41301007387 */ /* 0x0003e20000100800 */
[----:B0-----:R-:W-:-:S02]  /*19ad0*/  MOV R18, R3 ;  /* 0x0000000300127202 */ /* 0x001fc40000000f00 */
[----:B-1----:R-:W-:Y:S01]  /*19ae0*/  MOV R19, R0 ;  /* 0x0000000000137202 */ /* 0x002fe20000000f00 */
[----:B----4-:R0:W-:Y:S04]  /*19af0*/  STL.64 [R1+0x4518], R16 ;  /* 0x0045181001007387 */ /* 0x0101e80000100a00 */
[----:B------:R-:W-:Y:S01]  /*19b00*/  STL.64 [R1+0x4538], R18 ;  /* 0x0045381201007387 */ /* 0x000fe20000100a00 */
[----:B0-----:R-:W-:Y:S02]  /*19b10*/  MOV R16, R7 ;  /* 0x0000000700107202 */ /* 0x001fe40000000f00 */
[----:B------:R-:W-:-:S05]  /*19b20*/  MOV R17, R6 ;  /* 0x0000000600117202 */ /* 0x000fca0000000f00 */
[----:B------:R3:W-:Y:S01]  /*19b30*/  STL.64 [R1+0x4530], R16 ;  /* 0x0045301001007387 */ /* 0x0007e20000100a00 */
[----:B--2---:R-:W-:Y:S02]  /*19b40*/  MOV R9, R14 ;  /* 0x0000000e00097202 */ /* 0x004fe40000000f00 */
[----:B------:R-:W-:Y:S01]  /*19b50*/  MOV R8, R15 ;  /* 0x0000000f00087202 */ /* 0x000fe20000000f00 */
[-C--:B---3--:R-:W-:Y:S01]  /*19b60*/  HMMA.16816.F32.BF16 R16, R12, R4.reuse, RZ ;  /* 0x000000040c10723c */ /* 0x088fe200000418ff */
[----:B------:R-:W-:Y:S01]  /*19b70*/  MOV R11, R12 ;  /* 0x0000000c000b7202 */ /* 0x000fe20000000f00 */
[----:B------:R-:W-:Y:S02]  /*19b80*/  IMAD.MOV.U32 R10, RZ, RZ, R13 ;  /* 0x000000ffff0a7224 */ /* 0x000fe400078e000d */
[----:B------:R-:W0:Y:S11]  /*19b90*/  LDSM.16.MT88.4 R12, [R2+0x1000] ;  /* 0x00100000020c783b */ /* 0x000e360000004200 */
[----:B------:R-:W-:Y:S08]  /*19ba0*/  @!UPT UIADD3 URZ, URZ, URZ, URZ ;  /* 0x0000003f3f3ff290 */ /* 0x000ff0000fffe03f */
[----:B------:R-:W-:Y:S04]  /*19bb0*/  STL.64 [R1+0x100], R16 ;  /* 0x0001001001007387 */ /* 0x000fe80000100a00 */
[----:B------:R1:W-:Y:S02]  /*19bc0*/  STL.64 [R1+0x108], R18 ;  /* 0x0001081201007387 */ /* 0x0003e40000100a00 */
[-C--:B-1----:R-:W-:Y:S02]  /*19bd0*/  HMMA.16816.F32.BF16 R16, R20, R4.reuse, RZ ;  /* 0x000000041410723c */ /* 0x082fe400000418ff */
[----:B0-----:R-:W-:Y:S04]  /*19be0*/  STL [R1+0x74], R13 ;  /* 0x0000740d01007387 */ /* 0x001fe80000100800 */
[----:B------:R-:W-:Y:S04]  /*19bf0*/  STL.64 [R1+0x78], R14 ;  /* 0x0000780e01007387 */ /* 0x000fe80000100a00 */
[----:B------:R-:W-:Y:S11]  /*19c00*/  STL [R1+0x44b8], R2 ;  /* 0x0044b80201007387 */ /* 0x000ff60000100800 */
[----:B------:R-:W-:Y:S02]  /*19c10*/  @!UPT UIADD3 URZ, URZ, URZ, URZ ;  /* 0x0000003f3f3ff290 */ /* 0x000fe4000fffe03f */
[----:B------:R-:W-:Y:S04]  /*19c20*/  STL.64 [R1+0x160], R16 ;  /* 0x0001601001007387 */ /* 0x000fe80000100a00 */
[----:B------:R0:W-:Y:S02]  /*19c30*/  STL.64 [R1+0x168], R18 ;  /* 0x0001681201007387 */ /* 0x0001e40000100a00 */
[----:B0-----:R-:W-:Y:S11]  /*19c40*/  HMMA.16816.F32.BF16 R16, R24, R4, RZ ;  /* 0x000000041810723c */ /* 0x001ff600000418ff */
[----:B------:R-:W-:Y:S11]  /*19c50*/  @!UPT UIADD3 URZ, URZ, URZ, URZ ;  /* 0x0000003f3f3ff290 */ /* 0x000ff6000fffe03f */
[----:B------:R-:W-:Y:S01]  /*19c60*/  @!UPT UIADD3 URZ, URZ, URZ, URZ ;  /* 0x0000003f3f3ff290 */ /* 0x000fe2000fffe03f */
[----:B------:R-:W-:Y:S04]  /*19c70*/  STL.64 [R1+0x1a0], R16 ;  /* 0x0001a01001007387 */ /* 0x000fe80000100a00 */
[----:B------:R0:W-:Y:S04]  /*19c80*/  STL.64 [R1+0x1a8], R18 ;  /* 0x0001a81201007387 */ /* 0x0001e80000100a00 */
[----:B0-----:R-:W2:Y:S04]  /*19c90*/  LDL.LU.64 R18, [R1+0x4538] ;  /* 0x0045380001127983 */ /* 0x001ea80000300a00 */
[----:B------:R-:W2:Y:S01]  /*19ca0*/  LDL.LU.64 R16, [R1+0x4530] ;  /* 0x0045300001107983 */ /* 0x000ea20000300a00 */
[----:B------:R-:W-:Y:S01]  /*19cb0*/  MOV R15, R12 ;  /* 0x0000000c000f7202 */ /* 0x000fe20000000f00 */
[----:B------:R-:W-:Y:S01]  /*19cc0*/  IMAD.MOV.U32 R7, RZ, RZ, R27 ;  /* 0x000000ffff077224 */ /* 0x000fe200078e001b */
[----:B------:R-:W-:-:S02]  /*19cd0*/  MOV R6, R26 ;  /* 0x0000001a00067202 */ /* 0x000fc40000000f00 */
[----:B------:R-:W-:Y:S01]  /*19ce0*/  MOV R12, R24 ;  /* 0x00000018000c7202 */ /* 0x000fe20000000f00 */
[----:B------:R-:W3:Y:S01]  /*19cf0*/  LDL.LU.64 R26, [R1+0x4528] ;  /* 0x00452800011a7983 */ /* 0x000ee20000300a00 */
[----:B------:R-:W-:-:S03]  /*19d00*/  MOV R13, R25 ;  /* 0x00000019000d7202 */ /* 0x000fc60000000f00 */
[----:B------:R-:W3:Y:S01]  /*19d10*/  LDL.LU.64 R24, [R1+0x4520] ;  /* 0x0045200001187983 */ /* 0x000ee20000300a00 */
[-C--:B--2---:R-:W-:Y:S11]  /*19d20*/  HMMA.16816.F32.BF16 R16, R16, R4.reuse, RZ ;  /* 0x000000041010723c */ /* 0x084ff600000418ff */
[----:B------:R-:W-:Y:S11]  /*19d30*/  @!UPT UIADD3 URZ, URZ, URZ, URZ ;  /* 0x0000003f3f3ff290 */ /* 0x000ff6000fffe03f */
[----:B------:R-:W-:Y:S01]  /*19d40*/  @!UPT UIADD3 URZ, URZ, URZ, URZ ;  /* 0x0000003f3f3ff290 */ /* 0x000fe2000fffe03f */
[----:B------:R-:W-:Y:S04]  /*19d50*/  STL.64 [R1+0x1e0], R16 ;  /* 0x0001e01001007387 */ /* 0x000fe80000100a00 */
[----:B------:R3:W-:Y:S02]  /*19d60*/  STL.64 [R1+0x1e8], R18 ;  /* 0x0001e81201007387 */ /* 0x0007e40000100a00 */
[----:B---3--:R-:W-:Y:S01]  /*19d70*/  HMMA.16816.F32.BF16 R16, R24, R4, RZ ;  /* 0x000000041810723c */ /* 0x008fe200000418ff */
[----:B------:R-:W-:Y:S02]  /*19d80*/  MOV R3, R24 ;  /* 0x0000001800037202 */ /* 0x000fe40000000f00 */
[----:B------:R-:W-:Y:S11]  /*19d90*/  MOV R28, R25 ;  /* 0x00000019001c7202 */ /* 0x000ff60000000f00 */
[----:B------:R-:W-:Y:S09]  /*19da0*/  @!UPT UIADD3 URZ, URZ, URZ, URZ ;  /* 0x0000003f3f3ff290 */ /* 0x000ff2000fffe03f */
[----:B------:R0:W-:Y:S04]  /*19db0*/  STL.64 [R1+0x230], R16 ;  /* 0x0002301001007387 */ /* 0x0001e80000100a00 */
[----:B------:R1:W-:Y:S04]  /*19dc0*/  STL.64 [R1+0x238], R18 ;  /* 0x0002381201007387 */ /* 0x0003e80000100a00 */
[----:B0-----:R-:W2:Y:S01]  /*19dd0*/  LDL.LU.64 R16, [R1+0x4518] ;  /* 0x0045180001107983 */ /* 0x001ea20000300a00 */
[----:B-1----:R-:W-:Y:S02]  /*19de0*/  MOV R19, R26 ;  /* 0x0000001a00137202 */ /* 0x002fe40000000f00 */
[----:B------:R-:W-:-:S02]  /*19df0*/  MOV R18, R27 ;  /* 0x0000001b00127202 */ /* 0x000fc40000000f00 */
[----:B------:R-:W0:Y:S02]  /*19e00*/  LDSM.16.MT88.4 R24, [R29+0x1000] ;  /* 0x001000001d18783b */ /* 0x000e240000004200 */
[----:B0-----:R-:W-:Y:S02]  /*19e10*/  MOV R0, R26 ;  /* 0x0000001a00007202 */ /* 0x001fe40000000f00 */
[----:B------:R0:W-:Y:S01]  /*19e20*/  STL [R1+0x60], R24 ;  /* 0x0000601801007387 */ /* 0x0001e20000100800 */
[----:B------:R-:W-:Y:S01]  /*19e30*/  IMAD.MOV.U32 R14, RZ, RZ, R27 ;  /* 0x000000ffff0e7224 */ /* 0x000fe200078e001b */
[----:B------:R-:W-:Y:S02]  /*19e40*/  MOV R2, R25 ;  /* 0x0000001900027202 */ /* 0x000fe40000000f00 */
[----:B------:R-:W3:Y:S04]  /*19e50*/  LDL.LU.64 R26, [R1+0x4510] ;  /* 0x00451000011a7983 */ /* 0x000ee80000300a00 */
[----:B0-----:R-:W3:Y:S04]  /*19e60*/  LDL.LU.64 R24, [R1+0x4508] ;  /* 0x0045080001187983 */ /* 0x001ee80000300a00 */
[----:B------:R0:W-:Y:S02]  /*19e70*/  STL.64 [R1+0x44c8], R14 ;  /* 0x0044c80e01007387 */ /* 0x0001e40000100a00 */
[----:B0-----:R-:W-:-:S02]  /*19e80*/  MOV R14, R6 ;  /* 0x00000006000e7202 */ /* 0x001fc40000000f00 */
[----:B------:R-:W-:Y:S01]  /*19e90*/  MOV R15, R7 ;  /* 0x00000007000f7202 */ /* 0x000fe20000000f00 */
[----:B------:R-:W4:Y:S04]  /*19ea0*/  LDL.LU R6, [R1+0x4504] ;  /* 0x0045040001067983 */ /* 0x000f280000300800 */
[----:B------:R-:W4:Y:S04]  /*19eb0*/  LDL.LU R7, [R1+0x4500] ;  /* 0x0045000001077983 */ /* 0x000f280000300800 */
[----:B------:R0:W-:Y:S04]  /*19ec0*/  STL.64 [R1+0x44d8], R14 ;  /* 0x0044d80e01007387 */ /* 0x0001e80000100a00 */
[----:B------:R1:W-:Y:S01]  /*19ed0*/  STL.64 [R1+0x44d0], R12 ;  /* 0x0044d00c01007387 */ /* 0x0003e20000100a00 */
[----:B0-----:R-:W-:-:S02]  /*19ee0*/  MOV R14, R9 ;  /* 0x00000009000e7202 */ /* 0x001fc40000000f00 */
[----:B------:R-:W-:Y:S02]  /*19ef0*/  MOV R15, R8 ;  /* 0x00000008000f7202 */ /* 0x000fe40000000f00 */
[----:B-1----:R-:W-:Y:S02]  /*19f00*/  MOV R12, R11 ;  /* 0x0000000b000c7202 */ /* 0x002fe40000000f00 */
[----:B------:R-:W-:Y:S01]  /*19f10*/  MOV R13, R10 ;  /* 0x0000000a000d7202 */ /* 0x000fe20000000f00 */
[----:B------:R-:W-:Y:S01]  /*19f20*/  STL [R1+0x44a0], R29 ;  /* 0x0044a01d01007387 */ /* 0x000fe20000100800 */
[----:B---3--:R-:W-:Y:S11]  /*19f30*/  HMMA.16816.F32.BF16 R8, R24, R4, RZ ;  /* 0x000000041808723c */ /* 0x008ff600000418ff */
[----:B------:R-:W-:Y:S11]  /*19f40*/  @!UPT UIADD3 URZ, URZ, URZ, URZ ;  /* 0x0000003f3f3ff290 */ /* 0x000ff6000fffe03f */
[----:B------:R-:W-:Y:S01]  /*19f50*/  @!UPT UIADD3 URZ, URZ, URZ, URZ ;  /* 0x0000003f3f3ff290 */ /* 0x000fe2000fffe03f */
[----:B------:R-:W-:Y:S04]  /*19f60*/  STL.64 [R1+0x280], R8 ;  /* 0x0002800801007387 */ /* 0x000fe80000100a00 */
[----:B------:R0:W-:Y:S04]  /*19f70*/  STL.64 [R1+0x288], R10 ;  /* 0x0002880a01007387 */ /* 0x0001e80000100a00 */
[----:B0-----:R-:W3:Y:S04]  /*19f80*/  LDL.LU.64 R10, [R1+0x44f8] ;  /* 0x0044f800010a7983 */ /* 0x001ee80000300a00 */
[----:B------:R-:W3:Y:S01]  /*19f90*/  LDL.LU.64 R8, [R1+0x44f0] ;  /* 0x0044f00001087983 */ /* 0x000ee20000300a00 */
[----:B------:R-:W-:-:S03]  /*19fa0*/  IMAD.MOV.U32 R4, RZ, RZ, R3 ;  /* 0x000000ffff047224 */ /* 0x000fc600078e0003 */
[----:B----4-:R0:W-:Y:S04]  /*19fb0*/  STL.64 [R1+0x44c0], R6 ;  /* 0x0044c00601007387 */ /* 0x0101e80000100a00 */
[----:B------:R-:W4:Y:S01]  /*19fc0*/  LDL.LU R3, [R1+0x44e8] ;  /* 0x0044e80001037983 */ /* 0x000f220000300800 */
[----:B0-----:R-:W-:Y:S01]  /*19fd0*/  MOV R6, R19 ;  /* 0x0000001300067202 */ /* 0x001fe20000000f00 */
[-C--:B--2---:R-:W-:Y:S08]  /*19fe0*/  HMMA.16816.F32.BF16 R12, R12, R16.reuse, RZ ;  /* 0x000000100c0c723c */ /* 0x084ff000000418ff */
[----:B---3--:R-:W-:Y:S11]  /*19ff0*/  HMMA.16816.F32.BF16 R8, R8, R16, RZ ;  /* 0x000000100808723c */ /* 0x008ff600000418ff */
[----:B------:R-:W-:Y:S11]  /*1a000*/  @!UPT UIADD3 URZ, URZ, URZ, URZ ;  /* 0x0000003f3f3ff290 */ /* 0x000ff6000fffe03f */
[----:B------:R-:W-:Y:S01]  /*1a010*/  @!UPT UIADD3 URZ, URZ, URZ, URZ ;  /* 0x0000003f3f3ff290 */ /* 0x000fe2000fffe03f */
[----:B------:R0:W-:Y:S01]  /*1a020*/  STL [R1+0xa0], R8 ;  /* 0x0000a00801007387 */ /* 0x0001e20000100800 */
[----:B------:R-:W-:Y:S02]  /*1a030*/  MOV R19, R10 ;  /* 0x0000000a00137202 */ /* 0x000fe40000000f00 */
[----:B------:R-:W-:Y:S02]  /*1a040*/  MOV R29, R11 ;  /* 0x0000000b001d7202 */ /* 0x000fe40000000f00 */
[----:B------:R-:W2:Y:S01]  /*1a050*/  LDL.LU.64 R10, [R1+0x44e0] ;  /* 0x0044e000010a7983 */ /* 0x000ea20000300a00 */
[----:B------:R-:W-:Y:S02]  /*1a060*/  MOV R7, R18 ;  /* 0x0000001200077202 */ /* 0x000fe40000000f00 */
[----:B------:R-:W-:Y:S01]  /*1a070*/  MOV R5, R28 ;  /* 0x0000001c00057202 */ /* 0x000fe20000000f00 */
[----:B------:R-:W-:Y:S01]  /*1a080*/  STL [R1+0x98], R14 ;  /* 0x0000980e01007387 */ /* 0x000fe20000100800 */
[----:B------:R-:W-:Y:S01]  /*1a090*/  MOV R18, R9 ;  /* 0x0000000900127202 */ /* 0x000fe20000000f00 */
[----:B0-----:R-:W-:Y:S01]  /*1a0a0*/  IMAD.MOV.U32 R8, RZ, RZ, R12 ;  /* 0x000000ffff087224 */ /* 0x001fe200078e000c */
[----:B------:R-:W-:-:S02]  /*1a0b0*/  MOV R9, R13 ;  /* 0x0000000d00097202 */ /* 0x000fc40000000f00 */
[----:B------:R-:W-:Y:S02]  /*1a0c0*/  MOV R28, R15 ;  /* 0x0000000f001c7202 */ /* 0x000fe40000000f00 */
[----:B----4-:R-:W0:Y:S01]  /*1a0d0*/  LDSM.16.MT88.4 R12, [R3+0x1000] ;  /* 0x00100000030c783b */ /* 0x010e220000004200 */
[----:B------:R-:W-:Y:S03]  /*1a0e0*/  HMMA.16816.F32.BF16 R20, R20, R16, RZ ;  /* 0x000000101414723c */ /* 0x000fe600000418ff */
[----:B--2---:R-:W-:Y:S04]  /*1a0f0*/  STL.64 [R1+0x4478], R10 ;  /* 0x0044780a01007387 */ /* 0x004fe80000100a00 */
[----:B------:R1:W-:Y:S04]  /*1a100*/  STL.64 [R1+0x4470], R8 ;  /* 0x0044700801007387 */ /* 0x0003e80000100a00 */
[----:B-1----:R-:W2:Y:S04]  /*1a110*/  LDL.LU R8, [R1+0x40] ;  /* 0x0000400001087983 */ /* 0x002ea80000300800 */
[----:B------:R-:W2:Y:S04]  /*1a120*/  LDL.LU R9, [R1+0x44] ;  /* 0x0000440001097983 */ /* 0x000ea80000300800 */
[----:B------:R-:W2:Y:S04]  /*1a130*/  LDL.LU R10, [R1+0x48] ;  /* 0x00004800010a7983 */ /* 0x000ea80000300800 */
[----:B------:R-:W2:Y:S04]  /*1a140*/  LDL.LU R11, [R1+0x4c] ;  /* 0x00004c00010b7983 */ /* 0x000ea80000300800 */
[----:B------:R0:W-:Y:S04]  /*1a150*/  STL.64 [R1+0x80], R20 ;  /* 0x0000801401007387 */ /* 0x0001e80000100a00 */
[----:B------:R1:W-:Y:S01]  /*1a160*/  STL.64 [R1+0x88], R22 ;  /* 0x0000881601007387 */ /* 0x0003e20000100a00 */
[----:B0-----:R-:W-:-:S02]  /*1a170*/  MOV R21, R14 ;  /* 0x0000000e00157202 */ /* 0x001fc40000000f00 */
[----:B------:R-:W-:Y:S02]  /*1a180*/  MOV R20, R15 ;  /* 0x0000000f00147202 */ /* 0x000fe40000000f00 */
[----:B-1----:R-:W-:Y:S01]  /*1a190*/  MOV R23, R12 ;  /* 0x0000000c00177202 */ /* 0x002fe20000000f00 */
[----:B------:R-:W3:Y:S01]  /*1a1a0*/  LDL.LU.64 R14, [R1+0x44d8] ;  /* 0x0044d800010e7983 */ /* 0x000ee20000300a00 */
[----:B------:R-:W-:-:S03]  /*1a1b0*/  MOV R22, R13 ;  /* 0x0000000d00167202 */ /* 0x000fc60000000f00 */
[----:B------:R-:W3:Y:S01]  /*1a1c0*/  LDL.LU.64 R12, [R1+0x44d0] ;  /* 0x0044d000010c7983 */ /* 0x000ee20000300a00 */
[-C--:B------:R-:W-:Y:S08]  /*1a1d0*/  HMMA.16816.F32.BF16 R4, R4, R16.reuse, RZ ;  /* 0x000000100404723c */ /* 0x080ff000000418ff */
[-C--:B--2---:R-:W-:Y:S08]  /*1a1e0*/  HMMA.16816.F32.BF16 R8, R8, R16.reuse, RZ ;  /* 0x000000100808723c */ /* 0x084ff000000418ff */
[-C--:B---3--:R-:W-:Y:S11]  /*1a1f0*/  HMMA.16816.F32.BF16 R12, R12, R16.reuse, RZ ;  /* 0x000000100c0c723c */ /* 0x088ff600000418ff */
[----:B------:R-:W-:Y:S11]  /*1a200*/  @!UPT UIADD3 URZ, URZ, URZ, URZ ;  /* 0x0000003f3f3ff290 */ /* 0x000ff6000fffe03f */
[----:B------:R-:W-:Y:S01]  /*1a210*/  @!UPT UIADD3 URZ, URZ, URZ, URZ ;  /* 0x0000003f3f3ff290 */ /* 0x000fe2000fffe03f */
[----:B------:R-:W-:Y:S04]  /*1a220*/  STL.64 [R1+0x50], R12 ;  /* 0x0000500c01007387 */ /* 0x000fe80000100a00 */
[----:B------:R0:W-:Y:S04]  /*1a230*/  STL.64 [R1+0x58], R14 ;  /* 0x0000580e01007387 */ /* 0x0001e80000100a00 */
[----:B0-----:R-:W2:Y:S04]  /*1a240*/  LDL.LU.64 R14, [R1+0x44c8] ;  /* 0x0044c800010e7983 */ /* 0x001ea80000300a00 */
[----:B------:R0:W-:Y:S04]  /*1a250*/  STL.64 [R1+0x1b0], R8 ;  /* 0x0001b00801007387 */ /* 0x0001e80000100a00 */
[----:B------:R1:W-:Y:S04]  /*1a260*/  STL.64 [R1+0x1b8], R10 ;  /* 0x0001b80a01007387 */ /* 0x0003e80000100a00 */
[----:B0-----:R-:W3:Y:S04]  /*1a270*/  LDL.LU R8, [R1+0xf0] ;  /* 0x0000f00001087983 */ /* 0x001ee80000300800 */
[----:B------:R-:W3:Y:S04]  /*1a280*/  LDL.LU R9, [R1+0xf4] ;  /* 0x0000f40001097983 */ /* 0x000ee80000300800 */
[----:B-1----:R-:W3:Y:S04]  /*1a290*/  LDL.LU R10, [R1+0xf8] ;  /* 0x0000f800010a7983 */ /* 0x002ee80000300800 */
[----:B------:R-:W3:Y:S04]  /*1a2a0*/  LDL.LU R11, [R1+0xfc] ;  /* 0x0000fc00010b7983 */ /* 0x000ee80000300800 */
[----:B------:R0:W-:Y:S04]  /*1a2b0*/  STL.64 [R1+0x1f8], R6 ;  /* 0x0001f80601007387 */ /* 0x0001e80000100a00 */
[----:B0-----:R-:W4:Y:S01]  /*1a2c0*/  LDL.LU.64 R6, [R1+0x44c0] ;  /* 0x0044c00001067983 */ /* 0x001f220000300a00 */
[----:B------:R-:W-:Y:S01]  /*1a2d0*/  HMMA.16816.F32.BF16 R24, R24, R16, RZ ;  /* 0x000000101818723c */ /* 0x000fe200000418ff */
[----:B------:R-:W-:Y:S01]  /*1a2e0*/  MOV R13, R5 ;  /* 0x00000005000d7202 */ /* 0x000fe20000000f00 */
[----:B------:R-:W-:-:S04]  /*1a2f0*/  IMAD.MOV.U32 R12, RZ, RZ, R4 ;  /* 0x000000ffff0c7224 */ /* 0x000fc800078e0004 */
[----:B------:R-:W-:Y:S04]  /*1a300*/  STL [R1+0x432c], R13 ;  /* 0x00432c0d01007387 */ /* 0x000fe80000100800 */
[----:B------:R-:W-:Y:S11]  /*1a310*/  STL [R1+0x4328], R12 ;  /* 0x0043280c01007387 */ /* 0x000ff60000100800 */
[----:B------:R-:W-:Y:S02]  /*1a320*/  @!UPT UIADD3 URZ, URZ, URZ, URZ ;  /* 0x0000003f3f3ff290 */ /* 0x000fe4000fffe03f */
[----:B------:R0:W-:Y:S01]  /*1a330*/  STL.64 [R1+0x210], R24 ;  /* 0x0002101801007387 */ /* 0x0001e20000100a00 */
[----:B------:R-:W-:Y:S02]  /*1a340*/  MOV R5, R26 ;  /* 0x0000001a00057202 */ /* 0x000fe40000000f00 */
[----:B------:R-:W-:Y:S01]  /*1a350*/  MOV R4, R27 ;  /* 0x0000001b00047202 */ /* 0x000fe20000000f00 */
[----:B------:R-:W-:Y:S01]  /*1a360*/  IMAD.MOV.U32 R27, RZ, RZ, R20 ;  /* 0x000000ffff1b7224 */ /* 0x000fe200078e0014 */
[----:B------:R-:W-:Y:S02]  /*1a370*/  MOV R26, R21 ;  /* 0x00000015001a7202 */ /* 0x000fe40000000f00 */
[----:B0-----:R-:W-:Y:S02]  /*1a380*/  MOV R24, R23 ;  /* 0x0000001700187202 */ /* 0x001fe40000000f00 */
[----:B------:R-:W-:Y:S01]  /*1a390*/  MOV R25, R22 ;  /* 0x0000001600197202 */ /* 0x000fe20000000f00 */
[----:B----4-:R-:W-:Y:S04]  /*1a3a0*/  STL.64 [R1+0x4468], R6 ;  /* 0x0044680601007387 */ /* 0x010fe80000100a00 */
[----:B------:R-:W-:Y:S04]  /*1a3b0*/  STL.64 [R1+0x4460], R4 ;  /* 0x0044600401007387 */ /* 0x000fe80000100a00 */
[----:B------:R-:W-:Y:S04]  /*1a3c0*/  STL.64 [R1+0x43e8], R26 ;  /* 0x0043e81a01007387 */ /* 0x000fe80000100a00 */
[----:B------:R0:W-:Y:S04]  /*1a3d0*/  STL.64 [R1+0x43e0], R24 ;  /* 0x0043e01801007387 */ /* 0x0001e80000100a00 */
[----:B0-----:R-:W4:Y:S01]  /*1a3e0*/  LDL.LU R24, [R1+0x60] ;  /* 0x0000600001187983 */ /* 0x001f220000300800 */
[----:B------:R-:W-:-:S02]  /*1a3f0*/  MOV R25, R2 ;  /* 0x0000000200197202 */ /* 0x000fc40000000f00 */
[----:B------:R-:W-:Y:S01]  /*1a400*/  MOV R26, R0 ;  /* 0x00000000001a7202 */ /* 0x000fe20000000f00 */
[----:B------:R-:W3:Y:S04]  /*1a410*/  LDL.LU R2, [R1+0x44b8] ;  /* 0x0044b80001027983 */ /* 0x000ee80000300800 */
[----:B------:R-:W3:Y:S01]  /*1a420*/  LDL.LU R0, [R1+0x44b4] ;  /* 0x0044b40001007983 */ /* 0x000ee20000300800 */
[----:B--2---:R-:W-:-:S03]  /*1a430*/  MOV R27, R14 ;  /* 0x0000000e001b7202 */ /* 0x004fc60000000f00 */
[----:B------:R-:W2:Y:S04]  /*1a440*/  LDL.LU R14, [R1+0x44b0] ;  /* 0x0044b000010e7983 */ /* 0x000ea80000300800 */
[----:B------:R-:W-:Y:S04]  /*1a450*/  STL.64 [R1+0x4438], R26 ;  /* 0x0044381a01007387 */ /* 0x000fe80000100a00 */
[----:B----4-:R0:W-:Y:S04]  /*1a460*/  STL.64 [R1+0x4430], R24 ;  /* 0x0044301801007387 */ /* 0x0101e80000100a00 */
[----:B---3--:R-:W1:Y:S01]  /*1a470*/  LDSM.16.MT88.4 R20, [R0+0x1000] ;  /* 0x001000000014783b */ /* 0x008e620000004200 */
[----:B0-----:R-:W-:-:S03]  /*1a480*/  MOV R24, R15 ;  /* 0x0000000f00187202 */ /* 0x001fc60000000f00 */
[----:B------:R-:W2:Y:S04]  /*1a490*/  LDL.LU R15, [R1+0x44ac] ;  /* 0x0044ac00010f7983 */ /* 0x000ea80000300800 */
[----:B------:R-:W2:Y:S04]  /*1a4a0*/  LDL.LU R25, [R1+0x74] ;  /* 0x0000740001197983 */ /* 0x000ea80000300800 */
[----:B------:R-:W2:Y:S04]  /*1a4b0*/  LDL.LU R26, [R1+0x78] ;  /* 0x00007800011a7983 */ /* 0x000ea80000300800 */
[----:B------:R-:W2:Y:S04]  /*1a4c0*/  LDL.LU R27, [R1+0x7c] ;  /* 0x00007c00011b7983 */ /* 0x000ea80000300800 */
[----:B-1----:R-:W-:Y:S04]  /*1a4d0*/  STL.64 [R1+0x43b8], R22 ;  /* 0x0043b81601007387 */ /* 0x002fe80000100a00 */
[----:B------:R-:W-:Y:S04]  /*1a4e0*/  STL.64 [R1+0x43b0], R20 ;  /* 0x0043b01401007387 */ /* 0x000fe80000100a00 */
[----:B------:R-:W0:Y:S04]  /*1a4f0*/  LDSM.16.MT88.4 R20, [R2+0x1080] ;  /* 0x001080000214783b */ /* 0x000e280000004200 */
[----:B------:R-:W-:Y:S04]  /*1a500*/  STL [R1+0x4340], R2 ;  /* 0x0043400201007387 */ /* 0x000fe80000100800 */
[----:B0-----:R0:W-:Y:S04]  /*1a510*/  STL.64 [R1+0x20], R20 ;  /* 0x0000201401007387 */ /* 0x0011e80000100a00 */
[----:B------:R1:W-:Y:S04]  /*1a520*/  STL.64 [R1+0x28], R22 ;  /* 0x0000281601007387 */ /* 0x0003e80000100a00 */
[----:B0-----:R-:W3:Y:S01]  /*1a530*/  LDL.LU R20, [R1+0x100] ;  /* 0x0001000001147983 */ /* 0x001ee20000300800 */
[----:B--2---:R-:W-:Y:S11]  /*1a540*/  HMMA.16816.F32.BF16 R4, R24, R14, R8 ;  /* 0x0000000e1804723c */ /* 0x004ff60000041808 */
[----:B------:R-:W-:Y:S11]  /*1a550*/  @!UPT UIADD3 URZ, URZ, URZ, URZ ;  /* 0x0000003f3f3ff290 */ /* 0x000ff6000fffe03f */
[----:B------:R-:W-:Y:S01]  /*1a560*/  @!UPT UIADD3 URZ, URZ, URZ, URZ ;  /* 0x0000003f3f3ff290 */ /* 0x000fe2000fffe03f */
[----:B------:R-:W-:Y:S04]  /*1a570*/  STL.64 [R1+0x240], R4 ;  /* 0x0002400401007387 */ /* 0x000fe80000100a00 */
[----:B------:R-:W-:Y:S04]  /*1a580*/  STL.64 [R1+0x248], R6 ;  /* 0x0002480601007387 */ /* 0x000fe80000100a00 */
[----:B------:R-:W3:Y:S04]  /*1a590*/  LDL.LU R21, [R1+0x104] ;  /* 0x0001040001157983 */ /* 0x000ee80000300800 */
[----:B-1----:R-:W2:Y:S04]  /*1a5a0*/  LDL.LU R22, [R1+0x108] ;  /* 0x0001080001167983 */ /* 0x002ea80000300800 */
[----:B------:R-:W2:Y:S04]  /*1a5b0*/  LDL.LU R23, [R1+0x10c] ;  /* 0x00010c0001177983 */ /* 0x000ea80000300800 */
[----:B--2---:R-:W-:Y:S04]  /*1a5c0*/  STL.64 [R1+0x43c8], R22 ;  /* 0x0043c81601007387 */ /* 0x004fe80000100a00 */
[----:B---3--:R0:W-:Y:S04]  /*1a5d0*/  STL.64 [R1+0x43c0], R20 ;  /* 0x0043c01401007387 */ /* 0x0081e80000100a00 */
[----:B0-----:R-:W2:Y:S04]  /*1a5e0*/  LDL.LU R20, [R1+0x110] ;  /* 0x0001100001147983 */ /* 0x001ea80000300800 */
[----:B------:R-:W2:Y:S04]  /*1a5f0*/  LDL.LU R21, [R1+0x114] ;  /* 0x0001140001157983 */ /* 0x000ea80000300800 */
[----:B------:R-:W3:Y:S04]  /*1a600*/  LDL.LU R22, [R1+0x118] ;  /* 0x0001180001167983 */ /* 0x000ee80000300800 */
[----:B------:R-:W3:Y:S04]  /*1a610*/  LDL.LU R23, [R1+0x11c] ;  /* 0x00011c0001177983 */ /* 0x000ee80000300800 */
[----:B---3--:R-:W-:Y:S04]  /*1a620*/  STL.64 [R1+0x43d8], R22 ;  /* 0x0043d81601007387 */ /* 0x008fe80000100a00 */
[----:B--2---:R0:W-:Y:S04]  /*1a630*/  STL.64 [R1+0x43d0], R20 ;  /* 0x0043d01401007387 */ /* 0x0041e80000100a00 */
[----:B0-----:R-:W2:Y:S04]  /*1a640*/  LDL.LU R20, [R1+0x120] ;  /* 0x0001200001147983 */ /* 0x001ea80000300800 */
[----:B------:R-:W2:Y:S04]  /*1a650*/  LDL.LU R21, [R1+0x124] ;  /* 0x0001240001157983 */ /* 0x000ea80000300800 */
[----:B------:R-:W3:Y:S04]  /*1a660*/  LDL.LU R22, [R1+0x128] ;  /* 0x0001280001167983 */ /* 0x000ee80000300800 */
[----:B------:R-:W3:Y:S04]  /*1a670*/  LDL.LU R23, [R1+0x12c] ;  /* 0x00012c0001177983 */ /* 0x000ee80000300800 */
[----:B---3--:R0:W-:Y:S04]  /*1a680*/  STL.64 [R1+0x43f8], R22 ;  /* 0x0043f81601007387 */ /* 0x0081e80000100a00 */
[----:B--2---:R1:W-:Y:S01]  /*1a690*/  STL.64 [R1+0x43f0], R20 ;  /* 0x0043f01401007387 */ /* 0x0043e20000100a00 */
[----:B0-----:R-:W-:-:S03]  /*1a6a0*/  MOV R22, R19 ;  /* 0x0000001300167202 */ /* 0x001fc60000000f00 */
[----:B-1----:R-:W2:Y:S01]  /*1a6b0*/  LDL.LU R20, [R1+0xa0] ;  /* 0x0000a00001147983 */ /* 0x002ea20000300800 */
[----:B------:R-:W-:-:S03]  /*1a6c0*/  MOV R21, R18 ;  /* 0x0000001200157202 */ /* 0x000fc60000000f00 */
[----:B------:R-:W3:Y:S04]  /*1a6d0*/  LDL.LU R18, [R1+0x44a8] ;  /* 0x0044a80001127983 */ /* 0x000ee80000300800 */
[----:B------:R-:W4:Y:S01]  /*1a6e0*/  LDL.LU R19, [R1+0x44a4] ;  /* 0x0044a40001137983 */ /* 0x000f220000300800 */
[----:B------:R-:W-:-:S03]  /*1a6f0*/  IMAD.MOV.U32 R23, RZ, RZ, R29 ;  /* 0x000000ffff177224 */ /* 0x000fc600078e001d */
[----:B------:R-:W4:Y:S04]  /*1a700*/  LDL.LU R29, [R1+0x44a0] ;  /* 0x0044a000011d7983 */ /* 0x000f280000300800 */
[----:B------:R3:W-:Y:S04]  /*1a710*/  STL.64 [R1+0x4408], R22 ;  /* 0x0044081601007387 */ /* 0x0007e80000100a00 */
[----:B--2---:R0:W-:Y:S01]  /*1a720*/  STL.64 [R1+0x4400], R20 ;  /* 0x0044001401007387 */ /* 0x0041e20000100a00 */
[----:B---3--:R-:W-:Y:S02]  /*1a730*/  MOV R22, R18 ;  /* 0x0000001200167202 */ /* 0x008fe40000000f00 */
[----:B----4-:R-:W-:Y:S01]  /*1a740*/  MOV R23, R19 ;  /* 0x0000001300177202 */ /* 0x010fe20000000f00 */
[----:B0-----:R-:W2:Y:S04]  /*1a750*/  LDL.LU R20, [R1+0xb0] ;  /* 0x0000b00001147983 */ /* 0x001ea80000300800 */
[----:B------:R-:W2:Y:S04]  /*1a760*/  LDL.LU R21, [R1+0xb4] ;  /* 0x0000b40001157983 */ /* 0x000ea80000300800 */
[----:B------:R-:W3:Y:S04]  /*1a770*/  LDL.LU R18, [R1+0x449c] ;  /* 0x00449c0001127983 */ /* 0x000ee80000300800 */
[----:B------:R-:W4:Y:S04]  /*1a780*/  LDL.LU R19, [R1+0x4498] ;  /* 0x0044980001137983 */ /* 0x000f280000300800 */
[----:B------:R-:W4:Y:S04]  /*1a790*/  LDL.LU R4, [R1+0x140] ;  /* 0x0001400001047983 */ /* 0x000f280000300800 */
[----:B------:R-:W4:Y:S04]  /*1a7a0*/  LDL.LU R5, [R1+0x144] ;  /* 0x0001440001057983 */ /* 0x000f280000300800 */
[----:B------:R-:W4:Y:S04]  /*1a7b0*/  LDL.LU R6, [R1+0x148] ;  /* 0x0001480001067983 */ /* 0x000f280000300800 */
[----:B------:R-:W4:Y:S04]  /*1a7c0*/  LDL.LU R7, [R1+0x14c] ;  /* 0x00014c0001077983 */ /* 0x000f280000300800 */
[----:B------:R3:W-:Y:S04]  /*1a7d0*/  STL.64 [R1+0x4418], R22 ;  /* 0x0044181601007387 */ /* 0x0007e80000100a00 */
[----:B------:R-:W0:Y:S04]  /*1a7e0*/  LDSM.16.MT88.4 R8, [R29+0x1080] ;  /* 0x001080001d08783b */ /* 0x000e280000004200 */
[----:B--2---:R1:W-:Y:S01]  /*1a7f0*/  STL.64 [R1+0x4410], R20 ;  /* 0x0044101401007387 */ /* 0x0043e20000100a00 */
[----:B---3--:R-:W-:-:S03]  /*1a800*/  MOV R22, R18 ;  /* 0x0000001200167202 */ /* 0x008fc60000000f00 */
[----:B-1----:R-:W2:Y:S01]  /*1a810*/  LDL.LU R20, [R1+0xc0] ;  /* 0x0000c00001147983 */ /* 0x002ea20000300800 */
[----:B----4-:R-:W-:-:S03]  /*1a820*/  MOV R21, R19 ;  /* 0x0000001300157202 */ /* 0x010fc60000000f00 */
[----:B------:R-:W3:Y:S04]  /*1a830*/  LDL.LU R19, [R1+0x4494] ;  /* 0x0044940001137983 */ /* 0x000ee80000300800 */
[----:B------:R-:W4:Y:S04]  /*1a840*/  LDL.LU R18, [R1+0x4490] ;  /* 0x0044900001127983 */ /* 0x000f280000300800 */
[----:B------:R-:W2:Y:S04]  /*1a850*/  LDL.LU R23, [R1+0xcc] ;  /* 0x0000cc0001177983 */ /* 0x000ea80000300800 */
[----:B--2---:R-:W-:Y:S04]  /*1a860*/  STL.64 [R1+0x4428], R22 ;  /* 0x0044281601007387 */ /* 0x004fe80000100a00 */
[----:B------:R1:W-:Y:S04]  /*1a870*/  STL.64 [R1+0x4420], R20 ;  /* 0x0044201401007387 */ /* 0x0003e80000100a00 */
[----:B-1----:R-:W2:Y:S04]  /*1a880*/  LDL.LU R20, [R1+0xd0] ;  /* 0x0000d00001147983 */ /* 0x002ea80000300800 */
[----:B------:R-:W2:Y:S01]  /*1a890*/  LDL.LU R21, [R1+0xd4] ;  /* 0x0000d40001157983 */ /* 0x000ea20000300800 */
[----:B---3--:R-:W-:-:S02]  /*1a8a0*/  MOV R22, R19 ;  /* 0x0000001300167202 */ /* 0x008fc40000000f00 */
[----:B----4-:R-:W-:Y:S01]  /*1a8b0*/  MOV R23, R18 ;  /* 0x0000001200177202 */ /* 0x010fe20000000f00 */
[----:B------:R-:W3:Y:S04]  /*1a8c0*/  LDL.LU R19, [R1+0x448c] ;  /* 0x00448c0001137983 */ /* 0x000ee80000300800 */
[----:B------:R-:W4:Y:S04]  /*1a8d0*/  LDL.LU R18, [R1+0x4488] ;  /* 0x0044880001127983 */ /* 0x000f280000300800 */
[----:B------:R-:W-:Y:S04]  /*1a8e0*/  STL.64 [R1+0x4448], R22 ;  /* 0x0044481601007387 */ /* 0x000fe80000100a00 */
[----:B--2---:R1:W-:Y:S04]  /*1a8f0*/  STL.64 [R1+0x4440], R20 ;  /* 0x0044401401007387 */ /* 0x0043e80000100a00 */
[----:B-1----:R-:W2:Y:S04]  /*1a900*/  LDL.LU R20, [R1+0xe0] ;  /* 0x0000e00001147983 */ /* 0x002ea80000300800 */
[----:B------:R-:W2:Y:S04]  /*1a910*/  LDL.LU R21, [R1+0xe4] ;  /* 0x0000e40001157983 */ /* 0x000ea80000300800 */
[----:B------:R-:W2:Y:S04]  /*1a920*/  LDL.LU R22, [R1+0xe8] ;  /* 0x0000e80001167983 */ /* 0x000ea80000300800 */
[----:B------:R-:W2:Y:S01]  /*1a930*/  LDL.LU R23, [R1+0xec] ;  /* 0x0000ec0001177983 */ /* 0x000ea20000300800 */
[----:B0-----:R-:W-:-:S02]  /*1a940*/  MOV R17, R10 ;  /* 0x0000000a00117202 */ /* 0x001fc40000000f00 */
[----:B------:R-:W-:Y:S01]  /*1a950*/  MOV R16, R11 ;  /* 0x0000000b00107202 */ /* 0x000fe20000000f00 */
[----:B--2---:R4:W-:Y:S04]  /*1a960*/  STL.64 [R1+0x4458], R22 ;  /* 0x0044581601007387 */ /* 0x0049e80000100a00 */
[----:B------:R0:W-:Y:S01]  /*1a970*/  STL.64 [R1+0x4450], R20 ;  /* 0x0044501401007387 */ /* 0x0001e20000100a00 */
[----:B----4-:R-:W-:Y:S01]  /*1a980*/  IMAD.MOV.U32 R22, RZ, RZ, R18 ;  /* 0x000000ffff167224 */ /* 0x010fe200078e0012 */
[----:B---3--:R-:W-:Y:S02]  /*1a990*/  MOV R23, R19 ;  /* 0x0000001300177202 */ /* 0x008fe40000000f00 */
[----:B0-----:R-:W2:Y:S04]  /*1a9a0*/  LDL.LU R20, [R1+0x130] ;  /* 0x0001300001147983 */ /* 0x001ea80000300800 */
[----:B------:R-:W2:Y:S04]  /*1a9b0*/  LDL.LU R21, [R1+0x134] ;  /* 0x0001340001157983 */ /* 0x000ea80000300800 */
[----:B------:R-:W3:Y:S04]  /*1a9c0*/  LDL.LU R18, [R1+0x4484] ;  /* 0x0044840001127983 */ /* 0x000ee80000300800 */
[----:B------:R-:W3:Y:S04]  /*1a9d0*/  LDL.LU R19, [R1+0x4480] ;  /* 0x0044800001137983 */ /* 0x000ee80000300800 */
[----:B------:R-:W4:Y:S01]  /*1a9e0*/  LDL.LU.64 R10, [R1+0x4478] ;  /* 0x00447800010a7983 */ /* 0x000f220000300a00 */
[----:B------:R-:W-:-:S02]  /*1a9f0*/  MOV R13, R8 ;  /* 0x00000008000d7202 */ /* 0x000fc40000000f00 */
[----:B------:R-:W-:Y:S02]  /*1aa00*/  MOV R12, R9 ;  /* 0x00000009000c7202 */ /* 0x000fe40000000f00 */
[----:B------:R-:W2:Y:S04]  /*1aa10*/  LDL.LU.64 R8, [R1+0x4470] ;  /* 0x0044700001087983 */ /* 0x000ea80000300a00 */
[----:B------:R-:W-:Y:S04]  /*1aa20*/  STL [R1+0x434c], R16 ;  /* 0x00434c1001007387 */ /* 0x000fe80000100800 */
[----:B------:R-:W-:Y:S04]  /*1aa30*/  STL [R1+0x4348], R17 ;  /* 0x0043481101007387 */ /* 0x000fe80000100800 */
[----:B------:R-:W-:Y:S01]  /*1aa40*/  STL [R1+0x4344], R29 ;  /* 0x0043441d01007387 */ /* 0x000fe20000100800 */
[C---:B----4-:R-:W-:Y:S11]  /*1aa50*/  HMMA.16816.F32.BF16 R4, R24.reuse, R10, R4 ;  /* 0x0000000a1804723c */ /* 0x050ff60000041804 */
[----:B------:R-:W-:Y:S11]  /*1aa60*/  @!UPT UIADD3 URZ, URZ, URZ, URZ ;  /* 0x0000003f3f3ff290 */ /* 0x000ff6000fffe03f */
[----:B------:R-:W-:Y:S01]  /*1aa70*/  @!UPT UIADD3 URZ, URZ, URZ, URZ ;  /* 0x0000003f3f3ff290 */ /* 0x000fe2000fffe03f */
[----:B------:R-:W-:Y:S04]  /*1aa80*/  STL.64 [R1+0x260], R4 ;  /* 0x0002600401007387 */ /* 0x000fe80000100a00 */
[----:B------:R0:W-:Y:S04]  /*1aa90*/  STL.64 [R1+0x268], R6 ;  /* 0x0002680601007387 */ /* 0x0001e80000100a00 */
[----:B0-----:R-:W2:Y:S04]  /*1aaa0*/  LDL.LU.64 R6, [R1+0x4468] ;  /* 0x0044680001067983 */ /* 0x001ea80000300a00 */
[----:B------:R-:W4:Y:S01]  /*1aab0*/  LDL.LU.64 R4, [R1+0x4460] ;  /* 0x0044600001047983 */ /* 0x000f220000300a00 */
[C---:B--2---:R-:W-:Y:S11]  /*1aac0*/  HMMA.16816.F32.BF16 R20, R24.reuse, R6, R20 ;  /* 0x000000061814723c */ /* 0x044ff60000041814 */
[----:B------:R-:W-:Y:S11]  /*1aad0*/  @!UPT UIADD3 URZ, URZ, URZ, URZ ;  /* 0x0000003f3f3ff290 */ /* 0x000ff6000fffe03f */
[----:B------:R-:W-:Y:S01]  /*1aae0*/  @!UPT UIADD3 URZ, URZ, URZ, URZ ;  /* 0x0000003f3f3ff290 */ /* 0x000fe2000fffe03f */
[----:B------:R-:W-:Y:S04]  /*1aaf0*/  STL.64 [R1+0x140], R20 ;  /* 0x0001401401007387 */ /* 0x000fe80000100a00 */
[----:B------:R0:W-:Y:S04]  /*1ab00*/  STL.64 [R1+0x148], R22 ;  /* 0x0001481601007387 */ /* 0x0001e80000100a00 */
[----:B0-----:R-:W3:Y:S04]  /*1ab10*/  LDL.LU.64 R22, [R1+0x4458] ;  /* 0x0044580001167983 */ /* 0x001ee80000300a00 */
[----:B------:R-:W3:Y:S02]  /*1ab20*/  LDL.LU.64 R20, [R1+0x4450] ;  /* 0x0044500001147983 */ /* 0x000ee40000300a00 */
[----:B---3--:R-:W-:Y:S02]  /*1ab30*/  HMMA.16816.F32.BF16 R24, R24, R18, R20 ;  /* 0x000000121818723c */ /* 0x008fe40000041814 */
[----:B------:R-:W2:Y:S04]  /*1ab40*/  LDL.LU.64 R22, [R1+0x4448] ;  /* 0x0044480001167983 */ /* 0x000ea80000300a00 */
[----:B------:R-:W2:Y:S11]  /*1ab50*/  LDL.LU.64 R20, [R1+0x4440] ;  /* 0x0044400001147983 */ /* 0x000eb60000300a00 */
[----:B------:R-:W-:Y:S06]  /*1ab60*/  @!UPT UIADD3 URZ, URZ, URZ, URZ ;  /* 0x0000003f3f3ff290 */ /* 0x000fec000fffe03f */
[----:B------:R-:W-:Y:S04]  /*1ab70*/  STL.64 [R1+0x130], R24 ;  /* 0x0001301801007387 */ /* 0x000fe80000100a00 */
[----:B------:R0:W-:Y:S04]  /*1ab80*/  STL.64 [R1+0x138], R26 ;  /* 0x0001381a01007387 */ /* 0x0001e80000100a00 */
[----:B0-----:R-:W2:Y:S04]  /*1ab90*/  LDL.LU.64 R26, [R1+0x4438] ;  /* 0x00443800011a7983 */ /* 0x001ea80000300a00 */
[----:B------:R-:W2:Y:S02]  /*1aba0*/  LDL.LU.64 R24, [R1+0x4430] ;  /* 0x0044300001187983 */ /* 0x000ea40000300a00 */
[C---:B--2---:R-:W-:Y:S11]  /*1abb0*/  HMMA.16816.F32.BF16 R20, R24.reuse, R14, R20 ;  /* 0x0000000e1814723c */ /* 0x044ff60000041814 */
[----:B------:R-:W-:Y:S11]  /*1abc0*/  @!UPT UIADD3 URZ, URZ, URZ, URZ ;  /* 0x0000003f3f3ff290 */ /* 0x000ff6000fffe03f */
[----:B------:R-:W-:Y:S01]  /*1abd0*/  @!UPT UIADD3 URZ, URZ, URZ, URZ ;  /* 0x0000003f3f3ff290 */ /* 0x000fe2000fffe03f */
        /* <DEDUP_REMOVED lines=18> */
[----:B--2---:R-:W-:Y:S02]  /*1ad00*/  HMMA.16816.F32.BF16 R24, R24, R18, R20 ;  /* 0x000000121818723c */ /* 0x004fe40000041814 */
[----:B------:R-:W2:Y:S04]  /*1ad10*/  LDL.LU.64 R22, [R1+0x43f8] ;  /* 0x0043f80001167983 */ /* 0x000ea80000300a00 */
[----:B------:R-:W2:Y:S11]  /*1ad20*/  LDL.LU.64 R20, [R1+0x43f0] ;  /* 0x0043f00001147983 */ /* 0x000eb60000300a00 */
[----:B------:R-:W-:Y:S06]  /*1ad30*/  @!UPT UIADD3 URZ, URZ, URZ, URZ ;  /* 0x0000003f3f3ff290 */ /* 0x000fec000fffe03f */
[----:B------:R-:W-:Y:S04]  /*1ad40*/  STL.64 [R1+0x290], R24 ;  /* 0x0002901801007387 */ /* 0x000fe80000100a00 */
[----:B------:R-:W-:Y:S04]  /*1ad50*/  STL.64 [R1+0x298], R26 ;  /* 0x0002981a01007387 */ /* 0x000fe80000100a00 */
[----:B------:R-:W0:Y:S02]  /*1ad60*/  LDSM.16.MT88.4 R24, [R3+0x1080] ;  /* 0x001080000318783b */ /* 0x000e240000004200 */
[----:B0-----:R-:W-:Y:S01]  /*1ad70*/  MOV R29, R26 ;  /* 0x0000001a001d7202 */ /* 0x001fe20000000f00 */
[----:B------:R-:W-:Y:S01]  /*1ad80*/  IMAD.MOV.U32 R17, RZ, RZ, R25 ;  /* 0x000000ffff117224 */ /* 0x000fe200078e0019 */
[----:B------:R-:W-:-:S02]  /*1ad90*/  MOV R2, R27 ;  /* 0x0000001b00027202 */ /* 0x000fc40000000f00 */
[----:B------:R-:W-:Y:S01]  /*1ada0*/  MOV R16, R24 ;  /* 0x0000001800107202 */ /* 0x000fe20000000f00 */
[----:B------:R-:W2:Y:S04]  /*1adb0*/  LDL.LU.64 R26, [R1+0x43e8] ;  /* 0x0043e800011a7983 */ /* 0x000ea80000300a00 */
[----:B------:R-:W2:Y:S02]  /*1adc0*/  LDL.LU.64 R24, [R1+0x43e0] ;  /* 0x0043e00001187983 */ /* 0x000ea40000300a00 */
[----:B--2---:R-:W-:Y:S11]  /*1add0*/  HMMA.16816.F32.BF16 R20, R24, R14, R20 ;  /* 0x0000000e1814723c */ /* 0x004ff60000041814 */
[----:B------:R-:W-:Y:S11]  /*1ade0*/  @!UPT UIADD3 URZ, URZ, URZ, URZ ;  /* 0x0000003f3f3ff290 */ /* 0x000ff6000fffe03f */
[----:B------:R-:W-:Y:S01]  /*1adf0*/  @!UPT UIADD3 URZ, URZ, URZ, URZ ;  /* 0x0000003f3f3ff290 */ /* 0x000fe2000fffe03f */
[----:B------:R-:W-:Y:S01]  /*1ae00*/  STL.64 [R1+0x300], R20 ;  /* 0x0003001401007387 */ /* 0x000fe20000100a00 */
[----:B------:R-:W-:-:S03]  /*1ae10*/  MOV R3, R23 ;  /* 0x0000001700037202 */ /* 0x000fc60000000f00 */
[----:B------:R0:W-:Y:S04]  /*1ae20*/  STL [R1+0x308], R22 ;  /* 0x0003081601007387 */ /* 0x0001e80000100800 */
[----:B0-----:R-:W2:Y:S04]  /*1ae30*/  LDL.LU.64 R22, [R1+0x43d8] ;  /* 0x0043d80001167983 */ /* 0x001ea80000300a00 */
[----:B------:R-:W2:Y:S04]  /*1ae40*/  LDL.LU.64 R20, [R1+0x43d0] ;  /* 0x0043d00001147983 */ /* 0x000ea80000300a00 */
[----:B------:R-:W-:Y:S01]  /*1ae50*/  STL [R1+0x41c0], R3 ;  /* 0x0041c00301007387 */ /* 0x000fe20000100800 */
[----:B--2---:R-:W-:Y:S11]  /*1ae60*/  HMMA.16816.F32.BF16 R20, R24, R10, R20 ;  /* 0x0000000a1814723c */ /* 0x004ff60000041814 */
[----:B------:R-:W-:Y:S11]  /*1ae70*/  @!UPT UIADD3 URZ, URZ, URZ, URZ ;  /* 0x0000003f3f3ff290 */ /* 0x000ff6000fffe03f */
[----:B------:R-:W-:Y:S01]  /*1ae80*/  @!UPT UIADD3 URZ, URZ, URZ, URZ ;  /* 0x0000003f3f3ff290 */ /* 0x000fe2000fffe03f */
[----:B------:R-:W-:Y:S04]  /*1ae90*/  STL.64 [R1+0x2f0], R20 ;  /* 0x0002f01401007387 */ /* 0x000fe80000100a00 */
[----:B------:R0:W-:Y:S04]  /*1aea0*/  STL.64 [R1+0x2f8], R22 ;  /* 0x0002f81601007387 */ /* 0x0001e80000100a00 */
[----:B0-----:R-:W2:Y:S04]  /*1aeb0*/  LDL.LU.64 R22, [R1+0x43c8] ;  /* 0x0043c80001167983 */ /* 0x001ea80000300a00 */
[----:B------:R-:W2:Y:S04]  /*1aec0*/  LDL.LU.64 R20, [R1+0x43c0] ;  /* 0x0043c00001147983 */ /* 0x000ea80000300a00 */
[----:B------:R0:W-:Y:S04]  /*1aed0*/  STL.64 [R1+0x43a8], R10 ;  /* 0x0043a80a01007387 */ /* 0x0001e80000100a00 */
[----:B0-----:R-:W3:Y:S01]  /*1aee0*/  LDL.LU R10, [R1+0x98] ;  /* 0x00009800010a7983 */ /* 0x001ee20000300800 */
[----:B------:R-:W-:-:S03]  /*1aef0*/  MOV R11, R28 ;  /* 0x0000001c000b7202 */ /* 0x000fc60000000f00 */
[----:B------:R-:W4:Y:S01]  /*1af00*/  LDL R28, [R1+0x14dc] ;  /* 0x0014dc00011c7983 */ /* 0x000f220000100800 */
[C---:B--2---:R-:W-:Y:S08]  /*1af10*/  HMMA.16816.F32.BF16 R20, R24.reuse, R6, R20 ;  /* 0x000000061814723c */ /* 0x044ff00000041814 */
[----:B---3--:R-:W-:Y:S01]  /*1af20*/  HMMA.16816.F32.BF16 R8, R24, R18, R8 ;  /* 0x000000121808723c */ /* 0x008fe20000041808 */
[----:B------:R-:W0:Y:S11]  /*1af30*/  LDSM.16.MT88.4 R24, [R0+0x1080] ;  /* 0x001080000018783b */ /* 0x000e360000004200 */
[----:B------:R-:W-:Y:S03]  /*1af40*/  @!UPT UIADD3 URZ, URZ, URZ, URZ ;  /* 0x0000003f3f3ff290 */ /* 0x000fe6000fffe03f */
[----:B------:R-:W-:Y:S04]  /*1af50*/  STL.64 [R1+0x2e0], R20 ;  /* 0x0002e01401007387 */ /* 0x000fe80000100a00 */
[----:B------:R1:W-:Y:S04]  /*1af60*/  STL.64 [R1+0x2e8], R22 ;  /* 0x0002e81601007387 */ /* 0x0003e80000100a00 */
[----:B-1----:R-:W2:Y:S04]  /*1af70*/  LDL.LU.64 R22, [R1+0x43b8] ;  /* 0x0043b80001167983 */ /* 0x002ea80000300a00 */
[----:B------:R-:W2:Y:S04]  /*1af80*/  LDL.LU.64 R20, [R1+0x43b0] ;  /* 0x0043b00001147983 */ /* 0x000ea80000300a00 */
[----:B------:R-:W-:Y:S04]  /*1af90*/  STL.64 [R1+0x43a0], R6 ;  /* 0x0043a00601007387 */ /* 0x000fe80000100a00 */
[----:B----4-:R1:W-:Y:S04]  /*1afa0*/  STL.64 [R1+0x4398], R4 ;  /* 0x0043980401007387 */ /* 0x0103e80000100a00 */
[----:B-1----:R-:W3:Y:S04]  /*1afb0*/  LDL.LU R4, [R1+0x170] ;  /* 0x0001700001047983 */ /* 0x002ee80000300800 */
[----:B------:R1:W-:Y:S04]  /*1afc0*/  STL.64 [R1+0x2d0], R8 ;  /* 0x0002d00801007387 */ /* 0x0003e80000100a00 */
[----:B------:R4:W-:Y:S04]  /*1afd0*/  STL.64 [R1+0x2d8], R10 ;  /* 0x0002d80a01007387 */ /* 0x0009e80000100a00 */
[----:B------:R-:W3:Y:S04]  /*1afe0*/  LDL.LU R5, [R1+0x174] ;  /* 0x0001740001057983 */ /* 0x000ee80000300800 */
[----:B------:R-:W3:Y:S04]  /*1aff0*/  LDL.LU R6, [R1+0x178] ;  /* 0x0001780001067983 */ /* 0x000ee80000300800 */
[----:B------:R-:W3:Y:S04]  /*1b000*/  LDL.LU R7, [R1+0x17c] ;  /* 0x00017c0001077983 */ /* 0x000ee80000300800 */
[----:B-1----:R-:W2:Y:S04]  /*1b010*/  LDL.LU R8, [R1+0x180] ;  /* 0x0001800001087983 */ /* 0x002ea80000300800 */
[----:B------:R-:W2:Y:S04]  /*1b020*/  LDL.LU R9, [R1+0x184] ;  /* 0x0001840001097983 */ /* 0x000ea80000300800 */
[----:B----4-:R-:W2:Y:S04]  /*1b030*/  LDL.LU R10, [R1+0x188] ;  /* 0x00018800010a7983 */ /* 0x010ea80000300800 */
[----:B------:R-:W2:Y:S04]  /*1b040*/  LDL.LU R11, [R1+0x18c] ;  /* 0x00018c00010b7983 */ /* 0x000ea80000300800 */
[----:B------:R-:W-:Y:S04]  /*1b050*/  STL.64 [R1+0x4390], R18 ;  /* 0x0043901201007387 */ /* 0x000fe80000100a00 */
[----:B------:R1:W-:Y:S04]  /*1b060*/  STL.64 [R1+0x4388], R16 ;  /* 0x0043881001007387 */ /* 0x0003e80000100a00 */
[----:B-1----:R-:W4:Y:S04]  /*1b070*/  LDL.LU R16, [R1+0x160] ;  /* 0x0001600001107983 */ /* 0x002f280000300800 */
[----:B------:R-:W4:Y:S04]  /*1b080*/  LDL.LU R17, [R1+0x164] ;  /* 0x0001640001117983 */ /* 0x000f280000300800 */
[----:B------:R-:W4:Y:S04]  /*1b090*/  LDL.LU R18, [R1+0x168] ;  /* 0x0001680001127983 */ /* 0x000f280000300800 */
[----:B------:R-:W4:Y:S04]  /*1b0a0*/  LDL.LU R19, [R1+0x16c] ;  /* 0x00016c0001137983 */ /* 0x000f280000300800 */
[----:B0-----:R-:W-:Y:S04]  /*1b0b0*/  STL.64 [R1+0x42b8], R26 ;  /* 0x0042b81a01007387 */ /* 0x001fe80000100a00 */
[----:B------:R0:W-:Y:S04]  /*1b0c0*/  STL.64 [R1+0x42b0], R24 ;  /* 0x0042b01801007387 */ /* 0x0001e80000100a00 */
[----:B0-----:R-:W2:Y:S04]  /*1b0d0*/  LDL.LU R24, [R1+0x1a0] ;  /* 0x0001a00001187983 */ /* 0x001ea80000300800 */
[----:B------:R-:W2:Y:S04]  /*1b0e0*/  LDL.LU R25, [R1+0x1a4] ;  /* 0x0001a40001197983 */ /* 0x000ea80000300800 */
[----:B------:R-:W2:Y:S04]  /*1b0f0*/  LDL.LU R26, [R1+0x1a8] ;  /* 0x0001a800011a7983 */ /* 0x000ea80000300800 */
[----:B------:R-:W2:Y:S04]  /*1b100*/  LDL.LU R27, [R1+0x1ac] ;  /* 0x0001ac00011b7983 */ /* 0x000ea80000300800 */
[----:B--2---:R-:W-:Y:S04]  /*1b110*/  STL.64 [R1+0x4358], R26 ;  /* 0x0043581a01007387 */ /* 0x004fe80000100a00 */
[----:B------:R0:W-:Y:S04]  /*1b120*/  STL.64 [R1+0x4350], R24 ;  /* 0x0043501801007387 */ /* 0x0001e80000100a00 */
[----:B0-----:R-:W2:Y:S04]  /*1b130*/  LDL.LU R24, [R1+0x190] ;  /* 0x0001900001187983 */ /* 0x001ea80000300800 */
[----:B------:R-:W2:Y:S04]  /*1b140*/  LDL.LU R25, [R1+0x194] ;  /* 0x0001940001197983 */ /* 0x000ea80000300800 */
[----:B------:R-:W2:Y:S04]  /*1b150*/  LDL.LU R26, [R1+0x198] ;  /* 0x00019800011a7983 */ /* 0x000ea80000300800 */
[----:B------:R-:W2:Y:S01]  /*1b160*/  LDL.LU R27, [R1+0x19c] ;  /* 0x00019c00011b7983 */ /* 0x000ea20000300800 */
[C---:B------:R-:W-:Y:S03]  /*1b170*/  HMMA.16816.F32.BF16 R8, R20.reuse, R14, R8 ;  /* 0x0000000e1408723c */ /* 0x040fe60000041808 */
[----:B--2---:R-:W-:Y:S04]  /*1b180*/  STL.64 [R1+0x4368], R26 ;  /* 0x0043681a01007387 */ /* 0x004fe80000100a00 */
        /* <DEDUP_REMOVED lines=10> */
[----:B------:R-:W2:Y:S04]  /*1b230*/  LDL.LU R27, [R1+0x8c] ;  /* 0x00008c00011b7983 */ /* 0x000ea80000300800 */
[----:B------:R-:W-:Y:S04]  /*1b240*/  STL [R1+0x4248], R0 ;  /* 0x0042480001007387 */ /* 0x000fe80000100800 */
[----:B------:R-:W-:Y:S04]  /*1b250*/  STL.64 [R1+0x320], R8 ;  /* 0x0003200801007387 */ /* 0x000fe80000100a00 */
[----:B------:R0:W-:Y:S04]  /*1b260*/  STL.64 [R1+0x328], R10 ;  /* 0x0003280a01007387 */ /* 0x0001e80000100a00 */
[----:B0-----:R-:W3:Y:S02]  /*1b270*/  LDL.LU.64 R10, [R1+0x43a8] ;  /* 0x0043a800010a7983 */ /* 0x001ee40000300a00 */
[C---:B---3--:R-:W-:Y:S11]  /*1b280*/  HMMA.16816.F32.BF16 R4, R20.reuse, R10, R4 ;  /* 0x0000000a1404723c */ /* 0x048ff60000041804 */
[----:B------:R-:W-:Y:S11]  /*1b290*/  @!UPT UIADD3 URZ, URZ, URZ, URZ ;  /* 0x0000003f3f3ff290 */ /* 0x000ff6000fffe03f */
[----:B------:R-:W-:Y:S01]  /*1b2a0*/  @!UPT UIADD3 URZ, URZ, URZ, URZ ;  /* 0x0000003f3f3ff290 */ /* 0x000fe2000fffe03f */
[----:B------:R-:W-:Y:S04]  /*1b2b0*/  STL.64 [R1+0x340], R4 ;  /* 0x0003400401007387 */ /* 0x000fe80000100a00 */
[----:B------:R0:W-:Y:S04]  /*1b2c0*/  STL.64 [R1+0x348], R6 ;  /* 0x0003480601007387 */ /* 0x0001e80000100a00 */
[----:B0-----:R-:W4:Y:S04]  /*1b2d0*/  LDL.LU.64 R6, [R1+0x43a0] ;  /* 0x0043a00001067983 */ /* 0x001f280000300a00 */
[----:B------:R-:W3:Y:S04]  /*1b2e0*/  LDL.LU.64 R4, [R1+0x4398] ;  /* 0x0043980001047983 */ /* 0x000ee80000300a00 */
[----:B------:R0:W-:Y:S04]  /*1b2f0*/  STL.64 [R1+0x4370], R10 ;  /* 0x0043700a01007387 */ /* 0x0001e80000100a00 */
[----:B------:R-:W2:Y:S04]  /*1b300*/  LDL.LU.64 R8, [R1+0x20] ;  /* 0x0000200001087983 */ /* 0x000ea80000300a00 */
[----:B0-----:R-:W2:Y:S01]  /*1b310*/  LDL.LU.64 R10, [R1+0x28] ;  /* 0x00002800010a7983 */ /* 0x001ea20000300a00 */
[C---:B----4-:R-:W-:Y:S11]  /*1b320*/  HMMA.16816.F32.BF16 R16, R20.reuse, R6, R16 ;  /* 0x000000061410723c */ /* 0x050ff60000041810 */
[----:B------:R-:W-:Y:S11]  /*1b330*/  @!UPT UIADD3 URZ, URZ, URZ, URZ ;  /* 0x0000003f3f3ff290 */ /* 0x000ff6000fffe03f */
[----:B------:R-:W-:Y:S01]  /*1b340*/  @!UPT UIADD3 URZ, URZ, URZ, URZ ;  /* 0x0000003f3f3ff290 */ /* 0x000fe2000fffe03f */
[----:B------:R-:W-:Y:S04]  /*1b350*/  STL.64 [R1+0x330], R16 ;  /* 0x0003301001007387 */ /* 0x000fe80000100a00 */
[----:B------:R0:W-:Y:S04]  /*1b360*/  STL.64 [R1+0x338], R18 ;  /* 0x0003381201007387 */ /* 0x0001e80000100a00 */
[----:B0-----:R-:W2:Y:S04]  /*1b370*/  LDL.LU.64 R18, [R1+0x4390] ;  /* 0x0043900001127983 */ /* 0x001ea80000300a00 */
[----:B------:R-:W4:Y:S01]  /*1b380*/  LDL.LU.64 R16, [R1+0x4388] ;  /* 0x0043880001107983 */ /* 0x000f220000300a00 */
[----:B--2---:R-:W-:Y:S03]  /*1b390*/  HMMA.16816.F32.BF16 R20, R20, R18, R24 ;  /* 0x000000121414723c */ /* 0x004fe60000041818 */
[----:B------:R-:W2:Y:S04]  /*1b3a0*/  LDL.LU.64 R26, [R1+0x4380] ;  /* 0x00438000011a7983 */ /* 0x000ea80000300a00 */
[----:B------:R-:W2:Y:S01]  /*1b3b0*/  LDL.LU.64 R24, [R1+0x4378] ;  /* 0x0043780001187983 */ /* 0x000ea20000300a00 */
[----:B------:R-:W-:Y:S01]  /*1b3c0*/  IMAD.MOV.U32 R3, RZ, RZ, R10 ;  /* 0x000000ffff037224 */ /* 0x000fe200078e000a */
[----:B------:R-:W-:Y:S11]  /*1b3d0*/  MOV R0, R11 ;  /* 0x0000000b00007202 */ /* 0x000ff60000000f00 */
[----:B------:R-:W-:Y:S03]  /*1b3e0*/  @!UPT UIADD3 URZ, URZ, URZ, URZ ;  /* 0x0000003f3f3ff290 */ /* 0x000fe6000fffe03f */
[----:B------:R0:W-:Y:S04]  /*1b3f0*/  STL.64 [R1+0x310], R20 ;  /* 0x0003101401007387 */ /* 0x0001e80000100a00 */
[----:B------:R-:W-:Y:S01]  /*1b400*/  STL.64 [R1+0x318], R22 ;  /* 0x0003181601007387 */ /* 0x000fe20000100a00 */
[----:B0-----:R-:W-:Y:S02]  /*1b410*/  MOV R21, R8 ;  /* 0x0000000800157202 */ /* 0x001fe40000000f00 */
[----:B------:R-:W-:Y:S01]  /*1b420*/  MOV R20, R9 ;  /* 0x0000000900147202 */ /* 0x000fe20000000f00 */
[----:B--2---:R-:W-:Y:S01]  /*1b430*/  HMMA.16816.F32.BF16 R24, R8, R14, R24 ;  /* 0x0000000e0818723c */ /* 0x004fe20000041818 */
[----:B------:R-:W2:Y:S11]  /*1b440*/  LDL.LU.64 R10, [R1+0x4370] ;  /* 0x00437000010a7983 */ /* 0x000eb60000300a00 */
[----:B------:R-:W-:Y:S11]  /*1b450*/  @!UPT UIADD3 URZ, URZ, URZ, URZ ;  /* 0x0000003f3f3ff290 */ /* 0x000ff6000fffe03f */
[----:B------:R0:W-:Y:S01]  /*1b460*/  STL.64 [R1+0xc8], R26 ;  /* 0x0000c81a01007387 */ /* 0x0001e20000100a00 */
[----:B------:R-:W-:Y:S02]  /*1b470*/  MOV R8, R24 ;  /* 0x0000001800087202 */ /* 0x000fe40000000f00 */
[----:B------:R-:W-:Y:S01]  /*1b480*/  MOV R9, R25 ;  /* 0x0000001900097202 */ /* 0x000fe20000000f00 */
[----:B0-----:R-:W2:Y:S04]  /*1b490*/  LDL.LU.64 R26, [R1+0x4368] ;  /* 0x00436800011a7983 */ /* 0x001ea80000300a00 */
[----:B------:R-:W2:Y:S04]  /*1b4a0*/  LDL.LU.64 R24, [R1+0x4360] ;  /* 0x0043600001187983 */ /* 0x000ea80000300a00 */
[----:B------:R0:W-:Y:S04]  /*1b4b0*/  STL.64 [R1+0x4338], R14 ;  /* 0x0043380e01007387 */ /* 0x0001e80000100a00 */
[----:B------:R1:W-:Y:S01]  /*1b4c0*/  STL.64 [R1+0x4330], R12 ;  /* 0x0043300c01007387 */ /* 0x0003e20000100a00 */
[----:B0-----:R-:W-:Y:S01]  /*1b4d0*/  MOV R14, R3 ;  /* 0x00000003000e7202 */ /* 0x001fe20000000f00 */
[----:B------:R-:W-:Y:S01]  /*1b4e0*/  IMAD.MOV.U32 R15, RZ, RZ, R0 ;  /* 0x000000ffff0f7224 */ /* 0x000fe200078e0000 */
[----:B-1----:R-:W-:-:S02]  /*1b4f0*/  MOV R12, R21 ;  /* 0x00000015000c7202 */ /* 0x002fc40000000f00 */
[----:B------:R-:W-:Y:S01]  /*1b500*/  MOV R13, R20 ;  /* 0x00000014000d7202 */ /* 0x000fe20000000f00 */
[----:B------:R-:W-:Y:S04]  /*1b510*/  STL [R1+0x427c], R8 ;  /* 0x00427c0801007387 */ /* 0x000fe80000100800 */
[----:B------:R-:W-:Y:S02]  /*1b520*/  STL [R1+0x4278], R9 ;  /* 0x0042780901007387 */ /* 0x000fe40000100800 */
[C---:B--2---:R-:W-:Y:S11]  /*1b530*/  HMMA.16816.F32.BF16 R24, R12.reuse, R10, R24 ;  /* 0x0000000a0c18723c */ /* 0x044ff60000041818 */
[----:B------:R-:W-:Y:S11]  /*1b540*/  @!UPT UIADD3 URZ, URZ, URZ, URZ ;  /* 0x0000003f3f3ff290 */ /* 0x000ff6000fffe03f */
[----:B------:R-:W-:Y:S01]  /*1b550*/  @!UPT UIADD3 URZ, URZ, URZ, URZ ;  /* 0x0000003f3f3ff290 */ /* 0x000fe2000fffe03f */
[----:B------:R0:W-:Y:S01]  /*1b560*/  STL [R1+0xe0], R24 ;  /* 0x0000e01801007387 */ /* 0x0001e20000100800 */
[----:B------:R-:W-:Y:S02]  /*1b570*/  MOV R21, R26 ;  /* 0x0000001a00157202 */ /* 0x000fe40000000f00 */
[----:B------:R-:W-:Y:S02]  /*1b580*/  MOV R20, R27 ;  /* 0x0000001b00147202 */ /* 0x000fe40000000f00 */
[----:B------:R-:W-:Y:S01]  /*1b590*/  MOV R22, R25 ;  /* 0x0000001900167202 */ /* 0x000fe20000000f00 */
[----:B------:R-:W2:Y:S04]  /*1b5a0*/  LDL.LU.64 R26, [R1+0x4358] ;  /* 0x00435800011a7983 */ /* 0x000ea80000300a00 */
[----:B0-----:R-:W2:Y:S04]  /*1b5b0*/  LDL.LU.64 R24, [R1+0x4350] ;  /* 0x0043500001187983 */ /* 0x001ea80000300a00 */
[----:B------:R-:W-:Y:S04]  /*1b5c0*/  STL [R1+0x4260], R21 ;  /* 0x0042601501007387 */ /* 0x000fe80000100800 */
[----:B------:R-:W-:Y:S04]  /*1b5d0*/  STL [R1+0x425c], R22 ;  /* 0x00425c1601007387 */ /* 0x000fe80000100800 */
[----:B------:R0:W-:Y:S04]  /*1b5e0*/  STL [R1+0x4258], R20 ;  /* 0x0042581401007387 */ /* 0x0001e80000100800 */
[----:B0-----:R-:W3:Y:S04]  /*1b5f0*/  LDL.LU R20, [R1+0x50] ;  /* 0x0000500001147983 */ /* 0x001ee80000300800 */
[----:B------:R-:W3:Y:S04]  /*1b600*/  LDL.LU R21, [R1+0x54] ;  /* 0x0000540001157983 */ /* 0x000ee80000300800 */
[----:B------:R-:W3:Y:S04]  /*1b610*/  LDL.LU R22, [R1+0x58] ;  /* 0x0000580001167983 */ /* 0x000ee80000300800 */
[----:B------:R-:W3:Y:S01]  /*1b620*/  LDL.LU R23, [R1+0x5c] ;  /* 0x00005c0001177983 */ /* 0x000ee20000300800 */
[C---:B--2---:R-:W-:Y:S11]  /*1b630*/  HMMA.16816.F32.BF16 R24, R12.reuse, R6, R24 ;  /* 0x000000060c18723c */ /* 0x044ff60000041818 */
[----:B------:R-:W-:Y:S11]  /*1b640*/  @!UPT UIADD3 URZ, URZ, URZ, URZ ;  /* 0x0000003f3f3ff290 */ /* 0x000ff6000fffe03f */
[----:B------:R-:W-:Y:S02]  /*1b650*/  @!UPT UIADD3 URZ, URZ, URZ, URZ ;  /* 0x0000003f3f3ff290 */ /* 0x000fe4000fffe03f */
[----:B------:R-:W-:Y:S02]  /*1b660*/  MOV R8, R25 ;  /* 0x0000001900087202 */ /* 0x000fe40000000f00 */
[----:B------:R-:W-:Y:S01]  /*1b670*/  MOV R9, R26 ;  /* 0x0000001a00097202 */ /* 0x000fe20000000f00 */
[----:B------:R4:W-:Y:S04]  /*1b680*/  STL [R1+0xd0], R24 ;  /* 0x0000d01801007387 */ /* 0x0009e80000100800 */
[----:B------:R-:W-:Y:S01]  /*1b690*/  STL [R1+0xdc], R27 ;  /* 0x0000dc1b01007387 */ /* 0x000fe20000100800 */
[----:B---3--:R-:W-:Y:S03]  /*1b6a0*/  HMMA.16816.F32.BF16 R12, R12, R18, R20 ;  /* 0x000000120c0c723c */ /* 0x008fe60000041814 */
[----:B------:R-:W-:Y:S04]  /*1b6b0*/  STL.64 [R1+0x4320], R10 ;  /* 0x0043200a01007387 */ /* 0x000fe80000100a00 */
[----:B------:R0:W-:Y:S01]  /*1b6c0*/  STL.64 [R1+0x4318], R8 ;  /* 0x0043180801007387 */ /* 0x0001e20000100a00 */
[----:B----4-:R-:W-:Y:S01]  /*1b6d0*/  MOV R24, R16 ;  /* 0x0000001000187202 */ /* 0x010fe20000000f00 */
[----:B------:R-:W-:Y:S01]  /*1b6e0*/  IMAD.MOV.U32 R25, RZ, RZ, R17 ;  /* 0x000000ffff197224 */ /* 0x000fe200078e0011 */
[----:B------:R-:W-:Y:S01]  /*1b6f0*/  MOV R26, R29 ;  /* 0x0000001d001a7202 */ /* 0x000fe20000000f00 */
[----:B0-----:R-:W2:Y:S04]  /*1b700*/  LDL.LU R8, [R1+0x1c0] ;  /* 0x0001c00001087983 */ /* 0x001ea80000300800 */
[----:B------:R-:W2:Y:S04]  /*1b710*/  LDL.LU R9, [R1+0x1c4] ;  /* 0x0001c40001097983 */ /* 0x000ea80000300800 */
[----:B------:R-:W2:Y:S04]  /*1b720*/  LDL.LU R10, [R1+0x1c8] ;  /* 0x0001c800010a7983 */ /* 0x000ea80000300800 */
[----:B------:R-:W2:Y:S04]  /*1b730*/  LDL.LU R11, [R1+0x1cc] ;  /* 0x0001cc00010b7983 */ /* 0x000ea80000300800 */
[----:B------:R-:W-:Y:S04]  /*1b740*/  STL.64 [R1+0x4310], R6 ;  /* 0x0043100601007387 */ /* 0x000fe80000100a00 */
[----:B------:R0:W-:Y:S01]  /*1b750*/  STL.64 [R1+0x4308], R4 ;  /* 0x0043080401007387 */ /* 0x0001e20000100a00 */
[----:B------:R-:W-:-:S03]  /*1b760*/  MOV R27, R2 ;  /* 0x00000002001b7202 */ /* 0x000fc60000000f00 */
[----:B0-----:R-:W3:Y:S04]  /*1b770*/  LDL.LU R4, [R1+0x1d0] ;  /* 0x0001d00001047983 */ /* 0x001ee80000300800 */
[----:B------:R-:W3:Y:S04]  /*1b780*/  LDL.LU R5, [R1+0x1d4] ;  /* 0x0001d40001057983 */ /* 0x000ee80000300800 */
[----:B------:R-:W3:Y:S04]  /*1b790*/  LDL.LU R6, [R1+0x1d8] ;  /* 0x0001d80001067983 */ /* 0x000ee80000300800 */
[----:B------:R-:W3:Y:S04]  /*1b7a0*/  LDL.LU R7, [R1+0x1dc] ;  /* 0x0001dc0001077983 */ /* 0x000ee80000300800 */
[----:B------:R-:W4:Y:S04]  /*1b7b0*/  LDL.LU R16, [R1+0x434c] ;  /* 0x00434c0001107983 */ /* 0x000f280000300800 */
[----:B------:R-:W2:Y:S04]  /*1b7c0*/  LDL.LU R17, [R1+0x4348] ;  /* 0x0043480001117983 */ /* 0x000ea80000300800 */
[----:B------:R-:W3:Y:S04]  /*1b7d0*/  LDL.LU R29, [R1+0x4344] ;  /* 0x00434400011d7983 */ /* 0x000ee80000300800 */
[----:B------:R-:W3:Y:S04]  /*1b7e0*/  LDL.LU R2, [R1+0x4340] ;  /* 0x0043400001027983 */ /* 0x000ee80000300800 */
[----:B------:R-:W-:Y:S04]  /*1b7f0*/  STL.64 [R1+0x4300], R26 ;  /* 0x0043001a01007387 */ /* 0x000fe80000100a00 */
[----:B------:R0:W-:Y:S01]  /*1b800*/  STL.64 [R1+0x42f8], R24 ;  /* 0x0042f81801007387 */ /* 0x0001e20000100a00 */
[----:B------:R-:W-:-:S02]  /*1b810*/  MOV R22, R12 ;  /* 0x0000000c00167202 */ /* 0x000fc40000000f00 */
[----:B------:R-:W-:Y:S01]  /*1b820*/  MOV R20, R13 ;  /* 0x0000000d00147202 */ /* 0x000fe20000000f00 */
[----:B0-----:R-:W3:Y:S04]  /*1b830*/  LDL.LU R24, [R1+0x1e0] ;  /* 0x0001e00001187983 */ /* 0x001ee80000300800 */
[----:B------:R-:W3:Y:S04]  /*1b840*/  LDL.LU R25, [R1+0x1e4] ;  /* 0x0001e40001197983 */ /* 0x000ee80000300800 */
[----:B------:R-:W3:Y:S04]  /*1b850*/  LDL.LU R26, [R1+0x1e8] ;  /* 0x0001e800011a7983 */ /* 0x000ee80000300800 */
[----:B------:R-:W3:Y:S04]  /*1b860*/  LDL.LU R27, [R1+0x1ec] ;  /* 0x0001ec00011b7983 */ /* 0x000ee80000300800 */
[----:B------:R0:W-:Y:S04]  /*1b870*/  STL.64 [R1+0x88], R14 ;  /* 0x0000880e01007387 */ /* 0x0001e80000100a00 */
[----:B0-----:R-:W3:Y:S04]  /*1b880*/  LDL.LU.64 R14, [R1+0x4338] ;  /* 0x00433800010e7983 */ /* 0x001ee80000300a00 */
[----:B------:R-:W3:Y:S04]  /*1b890*/  LDL.LU.64 R12, [R1+0x4330] ;  /* 0x00433000010c7983 */ /* 0x000ee80000300a00 */
[----:B------:R-:W-:Y:S04]  /*1b8a0*/  STL [R1+0x4268], R20 ;  /* 0x0042681401007387 */ /* 0x000fe80000100800 */
[----:B------:R2:W-:Y:S01]  /*1b8b0*/  STL [R1+0x4264], R22 ;  /* 0x0042641601007387 */ /* 0x0005e20000100800 */
[----:B----4-:R-:W-:Y:S01]  /*1b8c0*/  MOV R23, R16 ;  /* 0x0000001000177202 */ /* 0x010fe20000000f00 */
[----:B--2---:R-:W-:Y:S01]  /*1b8d0*/  IMAD.MOV.U32 R22, RZ, RZ, R17 ;  /* 0x000000ffff167224 */ /* 0x004fe200078e0011 */
[----:B---3--:R-:W-:-:S02]  /*1b8e0*/  MOV R20, R13 ;  /* 0x0000000d00147202 */ /* 0x008fc40000000f00 */
[----:B------:R-:W-:Y:S01]  /*1b8f0*/  MOV R21, R12 ;  /* 0x0000000c00157202 */ /* 0x000fe20000000f00 */
[----:B------:R-:W2:Y:S04]  /*1b900*/  LDL.LU R13, [R1+0x432c] ;  /* 0x00432c00010d7983 */ /* 0x000ea80000300800 */
[----:B------:R-:W2:Y:S02]  /*1b910*/  LDL.LU R12, [R1+0x4328] ;  /* 0x00432800010c7983 */ /* 0x000ea40000300800 */
[----:B------:R-:W-:Y:S11]  /*1b920*/  HMMA.16816.F32.BF16 R8, R20, R14, R8 ;  /* 0x0000000e1408723c */ /* 0x000ff60000041808 */
[----:B------:R-:W-:Y:S11]  /*1b930*/  @!UPT UIADD3 URZ, URZ, URZ, URZ ;  /* 0x0000003f3f3ff290 */ /* 0x000ff6000fffe03f */
[----:B------:R-:W-:Y:S01]  /*1b940*/  @!UPT UIADD3 URZ, URZ, URZ, URZ ;  /* 0x0000003f3f3ff290 */ /* 0x000fe2000fffe03f */
[----:B------:R-:W-:Y:S01]  /*1b950*/  STL.64 [R1+0xb0], R8 ;  /* 0x0000b00801007387 */ /* 0x000fe20000100a00 */
[----:B------:R-:W-:-:S03]  /*1b960*/  MOV R3, R10 ;  /* 0x0000000a00037202 */ /* 0x000fc60000000f00 */
[----:B------:R0:W-:Y:S04]  /*1b970*/  STL [R1+0xbc], R11 ;  /* 0x0000bc0b01007387 */ /* 0x0001e80000100800 */
[----:B0-----:R-:W3:Y:S04]  /*1b980*/  LDL.LU.64 R10, [R1+0x4320] ;  /* 0x00432000010a7983 */ /* 0x001ee80000300a00 */
[----:B------:R-:W4:Y:S04]  /*1b990*/  LDL.LU.64 R8, [R1+0x4318] ;  /* 0x0043180001087983 */ /* 0x000f280000300a00 */
[----:B------:R-:W-:Y:S01]  /*1b9a0*/  STL [R1+0x41c4], R3 ;  /* 0x0041c40301007387 */ /* 0x000fe20000100800 */
[C---:B---3--:R-:W-:Y:S11]  /*1b9b0*/  HMMA.16816.F32.BF16 R4, R20.reuse, R10, R4 ;  /* 0x0000000a1404723c */ /* 0x048ff60000041804 */
[----:B------:R-:W-:Y:S11]  /*1b9c0*/  @!UPT UIADD3 URZ, URZ, URZ, URZ ;  /* 0x0000003f3f3ff290 */ /* 0x000ff6000fffe03f */
[----:B------:R-:W-:Y:S01]  /*1b9d0*/  @!UPT UIADD3 URZ, URZ, URZ, URZ ;  /* 0x0000003f3f3ff290 */ /* 0x000fe2000fffe03f */
[----:B------:R-:W-:Y:S04]  /*1b9e0*/  STL.64 [R1+0xa0], R4 ;  /* 0x0000a00401007387 */ /* 0x000fe80000100a00 */
[----:B------:R0:W-:Y:S04]  /*1b9f0*/  STL.64 [R1+0xa8], R6 ;  /* 0x0000a80601007387 */ /* 0x0001e80000100a00 */
[----:B0-----:R-:W3:Y:S04]  /*1ba00*/  LDL.LU.64 R6, [R1+0x4310] ;  /* 0x0043100001067983 */ /* 0x001ee80000300a00 */
[----:B------:R-:W2:Y:S04]  /*1ba10*/  LDL.LU.64 R4, [R1+0x4308] ;  /* 0x0043080001047983 */ /* 0x000ea80000300a00 */
[----:B------:R-:W-:Y:S04]  /*1ba20*/  STL.64 [R1+0x42f0], R10 ;  /* 0x0042f00a01007387 */ /* 0x000fe80000100a00 */
[----:B----4-:R0:W-:Y:S04]  /*1ba30*/  STL.64 [R1+0x42e8], R8 ;  /* 0x0042e80801007387 */ /* 0x0101e80000100a00 */
[----:B0-----:R-:W4:Y:S04]  /*1ba40*/  LDL.LU R8, [R1+0x200] ;  /* 0x0002000001087983 */ /* 0x001f280000300800 */
[----:B------:R-:W4:Y:S04]  /*1ba50*/  LDL.LU R9, [R1+0x204] ;  /* 0x0002040001097983 */ /* 0x000f280000300800 */
[----:B------:R-:W4:Y:S04]  /*1ba60*/  LDL.LU R10, [R1+0x208] ;  /* 0x00020800010a7983 */ /* 0x000f280000300800 */
[----:B------:R-:W4:Y:S01]  /*1ba70*/  LDL.LU R11, [R1+0x20c] ;  /* 0x00020c00010b7983 */ /* 0x000f220000300800 */
[----:B---3--:R-:W-:Y:S11]  /*1ba80*/  HMMA.16816.F32.BF16 R24, R20, R6, R24 ;  /* 0x000000061418723c */ /* 0x008ff60000041818 */
[----:B------:R-:W-:Y:S11]  /*1ba90*/  @!UPT UIADD3 URZ, URZ, URZ, URZ ;  /* 0x0000003f3f3ff290 */ /* 0x000ff6000fffe03f */
[----:B------:R-:W-:Y:S01]  /*1baa0*/  @!UPT UIADD3 URZ, URZ, URZ, URZ ;  /* 0x0000003f3f3ff290 */ /* 0x000fe2000fffe03f */
[----:B------:R-:W-:Y:S04]  /*1bab0*/  STL.64 [R1+0x90], R24 ;  /* 0x0000901801007387 */ /* 0x000fe80000100a00 */
[----:B------:R-:W-:Y:S04]  /*1bac0*/  STL [R1+0x98], R26 ;  /* 0x0000981a01007387 */ /* 0x000fe80000100800 */
[----:B------:R-:W-:Y:S04]  /*1bad0*/  STL.64 [R1+0x42e0], R6 ;  /* 0x0042e00601007387 */ /* 0x000fe80000100a00 */
[----:B--2---:R0:W-:Y:S04]  /*1bae0*/  STL.64 [R1+0x42d8], R4 ;  /* 0x0042d80401007387 */ /* 0x0041e80000100a00 */
[----:B0-----:R-:W2:Y:S04]  /*1baf0*/  LDL.LU R4, [R1+0x1b0] ;  /* 0x0001b00001047983 */ /* 0x001ea80000300800 */
[----:B------:R-:W2:Y:S04]  /*1bb00*/  LDL.LU R5, [R1+0x1b4] ;  /* 0x0001b40001057983 */ /* 0x000ea80000300800 */
[----:B------:R-:W2:Y:S04]  /*1bb10*/  LDL.LU R6, [R1+0x1b8] ;  /* 0x0001b80001067983 */ /* 0x000ea80000300800 */
[----:B------:R-:W2:Y:S01]  /*1bb20*/  LDL.LU R7, [R1+0x1bc] ;  /* 0x0001bc0001077983 */ /* 0x000ea20000300800 */
[----:B------:R-:W-:-:S03]  /*1bb30*/  MOV R3, R27 ;  /* 0x0000001b00037202 */ /* 0x000fc60000000f00 */
[----:B------:R-:W0:Y:S04]  /*1bb40*/  LDSM.16.MT88.4 R24, [R2+0x2000] ;  /* 0x002000000218783b */ /* 0x000e280000004200 */
[----:B------:R-:W-:Y:S01]  /*1bb50*/  STL [R1+0x41c8], R3 ;  /* 0x0041c80301007387 */ /* 0x000fe20000100800 */
[----:B0-----:R-:W-:-:S03]  /*1bb60*/  MOV R17, R26 ;  /* 0x0000001a00117202 */ /* 0x001fc60000000f00 */
[----:B------:R-:W-:Y:S01]  /*1bb70*/  STL.64 [R1+0x60], R24 ;  /* 0x0000601801007387 */ /* 0x000fe20000100a00 */
[----:B------:R-:W-:-:S03]  /*1bb80*/  MOV R16, R27 ;  /* 0x0000001b00107202 */ /* 0x000fc60000000f00 */
[----:B------:R-:W0:Y:S04]  /*1bb90*/  LDSM.16.M88.4 R24, [R28+0x10000] ;  /* 0x010000001c18783b */ /* 0x000e280000000200 */
[----:B------:R-:W-:Y:S04]  /*1bba0*/  STL [R1+0x4274], R17 ;  /* 0x0042741101007387 */ /* 0x000fe80000100800 */
[----:B0-----:R-:W-:Y:S04]  /*1bbb0*/  STL.64 [R1+0x40], R24 ;  /* 0x0000401801007387 */ /* 0x001fe80000100a00 */
[----:B------:R0:W-:Y:S04]  /*1bbc0*/  STL.64 [R1+0x48], R26 ;  /* 0x0000481a01007387 */ /* 0x0001e80000100a00 */
[----:B0-----:R-:W4:Y:S04]  /*1bbd0*/  LDL.LU.64 R26, [R1+0x4300] ;  /* 0x00430000011a7983 */ /* 0x001f280000300a00 */
[----:B------:R-:W4:Y:S01]  /*1bbe0*/  LDL.LU.64 R24, [R1+0x42f8] ;  /* 0x0042f80001187983 */ /* 0x000f220000300a00 */
[----:B--2---:R-:W-:Y:S11]  /*1bbf0*/  HMMA.16816.F32.BF16 R4, R20, R18, R4 ;  /* 0x000000121404723c */ /* 0x004ff60000041804 */
[----:B------:R-:W-:Y:S11]  /*1bc00*/  @!UPT UIADD3 URZ, URZ, URZ, URZ ;  /* 0x0000003f3f3ff290 */ /* 0x000ff6000fffe03f */
[----:B------:R-:W-:Y:S01]  /*1bc10*/  @!UPT UIADD3 URZ, URZ, URZ, URZ ;  /* 0x0000003f3f3ff290 */ /* 0x000fe2000fffe03f */
[----:B------:R-:W-:Y:S01]  /*1bc20*/  STL.64 [R1+0x70], R4 ;  /* 0x0000700401007387 */ /* 0x000fe20000100a00 */
[----:B------:R-:W-:-:S03]  /*1bc30*/  MOV R3, R6 ;  /* 0x0000000600037202 */ /* 0x000fc60000000f00 */
[----:B------:R-:W-:Y:S04]  /*1bc40*/  STL [R1+0x7c], R7 ;  /* 0x00007c0701007387 */ /* 0x000fe80000100800 */
[----:B------:R-:W0:Y:S04]  /*1bc50*/  LDSM.16.M88.4 R4, [R28+0x14000] ;  /* 0x014000001c04783b */ /* 0x000e280000000200 */
[----:B------:R-:W-:Y:S04]  /*1bc60*/  STL [R1+0x424c], R3 ;  /* 0x00424c0301007387 */ /* 0x000fe80000100800 */
[----:B0-----:R-:W-:Y:S01]  /*1bc70*/  STL.64 [R1+0x30], R4 ;  /* 0x0000300401007387 */ /* 0x001fe20000100a00 */
[----:B------:R-:W-:Y:S01]  /*1bc80*/  IMAD.MOV.U32 R17, RZ, RZ, R4 ;  /* 0x000000ffff117224 */ /* 0x000fe200078e0004 */
[----:B------:R-:W-:-:S02]  /*1bc90*/  MOV R23, R5 ;  /* 0x0000000500177202 */ /* 0x000fc40000000f00 */
[----:B------:R-:W-:Y:S04]  /*1bca0*/  STL.64 [R1+0x38], R6 ;  /* 0x0000380601007387 */ /* 0x000fe80000100a00 */
[----:B------:R-:W0:Y:S04]  /*1bcb0*/  LDSM.16.M88.4 R4, [R28+0x18000] ;  /* 0x018000001c04783b */ /* 0x000e280000000200 */
[----:B------:R-:W-:Y:S04]  /*1bcc0*/  STL.64 [R1+0x42d0], R18 ;  /* 0x0042d01201007387 */ /* 0x000fe80000100a00 */
[----:B------:R-:W-:Y:S04]  /*1bcd0*/  STL.64 [R1+0x42c8], R16 ;  /* 0x0042c81001007387 */ /* 0x000fe80000100a00 */
[----:B0-----:R-:W-:Y:S01]  /*1bce0*/  STL.64 [R1+0x20], R4 ;  /* 0x0000200401007387 */ /* 0x001fe20000100a00 */
[----:B------:R-:W-:-:S02]  /*1bcf0*/  MOV R3, R4 ;  /* 0x0000000400037202 */ /* 0x000fc40000000f00 */
[----:B------:R-:W-:Y:S01]  /*1bd00*/  MOV R0, R5 ;  /* 0x0000000500007202 */ /* 0x000fe20000000f00 */
[----:B------:R-:W-:Y:S04]  /*1bd10*/  STL.64 [R1+0x28], R6 ;  /* 0x0000280601007387 */ /* 0x000fe80000100a00 */
[----:B------:R-:W0:Y:S01]  /*1bd20*/  LDSM.16.M88.4 R4, [R28+0x1c000] ;  /* 0x01c000001c04783b */ /* 0x000e220000000200 */
[----:B----4-:R-:W-:Y:S03]  /*1bd30*/  HMMA.16816.F32.BF16 R8, R24, R14, R8 ;  /* 0x0000000e1808723c */ /* 0x010fe60000041808 */
[----:B------:R-:W-:Y:S04]  /*1bd40*/  STL [R1+0x4270], R0 ;  /* 0x0042700001007387 */ /* 0x000fe80000100800 */
[----:B------:R-:W-:Y:S04]  /*1bd50*/  STL [R1+0x426c], R3 ;  /* 0x00426c0301007387 */ /* 0x000fe80000100800 */
[----:B0-----:R0:W-:Y:S01]  /*1bd60*/  STL.64 [R1+0x10], R4 ;  /* 0x0000100401007387 */ /* 0x0011e20000100a00 */
[----:B------:R-:W-:-:S03]  /*1bd70*/  MOV R22, R4 ;  /* 0x0000000400167202 */ /* 0x000fc60000000f00 */
[----:B------:R1:W-:Y:S04]  /*1bd80*/  STL.64 [R1+0x18], R6 ;  /* 0x0000180601007387 */ /* 0x0003e80000100a00 */
[----:B------:R-:W-:Y:S04]  /*1bd90*/  STL [R1+0x3b68], R28 ;  /* 0x003b681c01007387 */ /* 0x000fe80000100800 */
[----:B0-----:R-:W2:Y:S04]  /*1bda0*/  LDL.LU R4, [R1+0x220] ;  /* 0x0002200001047983 */ /* 0x001ea80000300800 */
[----:B------:R-:W-:Y:S04]  /*1bdb0*/  STL.64 [R1+0xf0], R8 ;  /* 0x0000f00801007387 */ /* 0x000fe80000100a00 */
[----:B------:R-:W-:Y:S04]  /*1bdc0*/  STL.64 [R1+0xf8], R10 ;  /* 0x0000f80a01007387 */ /* 0x000fe80000100a00 */
[----:B------:R-:W0:Y:S01]  /*1bdd0*/  LDSM.16.MT88.4 R8, [R2+0x2080] ;  /* 0x002080000208783b */ /* 0x000e220000004200 */
[----:B------:R-:W-:-:S03]  /*1bde0*/  MOV R21, R5 ;  /* 0x0000000500157202 */ /* 0x000fc60000000f00 */
[----:B------:R-:W2:Y:S04]  /*1bdf0*/  LDL.LU R5, [R1+0x224] ;  /* 0x0002240001057983 */ /* 0x000ea80000300800 */
[----:B-1----:R-:W2:Y:S04]  /*1be00*/  LDL.LU R6, [R1+0x228] ;  /* 0x0002280001067983 */ /* 0x002ea80000300800 */
[----:B------:R-:W2:Y:S04]  /*1be10*/  LDL.LU R7, [R1+0x22c] ;  /* 0x00022c0001077983 */ /* 0x000ea80000300800 */
[----:B------:R-:W3:Y:S04]  /*1be20*/  LDL.LU R16, [R1+0x230] ;  /* 0x0002300001107983 */ /* 0x000ee80000300800 */
[----:B------:R-:W3:Y:S04]  /*1be30*/  LDL.LU R17, [R1+0x234] ;  /* 0x0002340001117983 */ /* 0x000ee80000300800 */
[----:B------:R-:W3:Y:S04]  /*1be40*/  LDL.LU R18, [R1+0x238] ;  /* 0x0002380001127983 */ /* 0x000ee80000300800 */
[----:B------:R-:W3:Y:S04]  /*1be50*/  LDL.LU R19, [R1+0x23c] ;  /* 0x00023c0001137983 */ /* 0x000ee80000300800 */
[----:B------:R1:W-:Y:S01]  /*1be60*/  STL.64 [R1+0x42c0], R14 ;  /* 0x0042c00e01007387 */ /* 0x0003e20000100a00 */
[----:B0-----:R-:W-:Y:S01]  /*1be70*/  MOV R20, R10 ;  /* 0x0000000a00147202 */ /* 0x001fe20000000f00 */
[----:B------:R-:W-:Y:S01]  /*1be80*/  IMAD.MOV.U32 R3, RZ, RZ, R9 ;  /* 0x000000ffff037224 */ /* 0x000fe200078e0009 */
[----:B------:R-:W-:Y:S01]  /*1be90*/  MOV R28, R11 ;  /* 0x0000000b001c7202 */ /* 0x000fe20000000f00 */
[----:B-1----:R-:W4:Y:S01]  /*1bea0*/  LDL.LU R14, [R1+0x1f8] ;  /* 0x0001f800010e7983 */ /* 0x002f220000300800 */
[----:B------:R-:W-:-:S03]  /*1beb0*/  MOV R0, R8 ;  /* 0x0000000800007202 */ /* 0x000fc60000000f00 */
[----:B------:R-:W4:Y:S04]  /*1bec0*/  LDL.LU R15, [R1+0x1fc] ;  /* 0x0001fc00010f7983 */ /* 0x000f280000300800 */
[----:B------:R-:W2:Y:S04]  /*1bed0*/  LDL.LU.64 R10, [R1+0x42f0] ;  /* 0x0042f000010a7983 */ /* 0x000ea80000300a00 */
[----:B------:R-:W2:Y:S04]  /*1bee0*/  LDL.LU.64 R8, [R1+0x42e8] ;  /* 0x0042e80001087983 */ /* 0x000ea80000300a00 */
[----:B------:R-:W-:Y:S04]  /*1bef0*/  STL.64 [R1+0x4288], R22 ;  /* 0x0042881601007387 */ /* 0x000fe80000100a00 */
        /* <DEDUP_REMOVED lines=21> */
[----:B0-----:R-:W3:Y:S04]  /*1c050*/  LDL.LU.64 R6, [R1+0x42e0] ;  /* 0x0042e00001067983 */ /* 0x001ee80000300a00 */
[----:B------:R-:W2:Y:S01]  /*1c060*/  LDL.LU.64 R4, [R1+0x42d8] ;  /* 0x0042d80001047983 */ /* 0x000ea20000300a00 */
[----:B---3--:R-:W-:Y:S11]  /*1c070*/  HMMA.16816.F32.BF16 R16, R24, R6, R16 ;  /* 0x000000061810723c */ /* 0x008ff60000041810 */
[----:B------:R-:W-:Y:S11]  /*1c080*/  @!UPT UIADD3 URZ, URZ, URZ, URZ ;  /* 0x0000003f3f3ff290 */ /* 0x000ff6000fffe03f */
[----:B------:R-:W-:Y:S01]  /*1c090*/  @!UPT UIADD3 URZ, URZ, URZ, URZ ;  /* 0x0000003f3f3ff290 */ /* 0x000fe2000fffe03f */
[----:B------:R-:W-:Y:S01]  /*1c0a0*/  STL.64 [R1+0x120], R16 ;  /* 0x0001201001007387 */ /* 0x000fe20000100a00 */
[----:B------:R-:W-:-:S03]  /*1c0b0*/  MOV R2, R19 ;  /* 0x0000001300027202 */ /* 0x000fc60000000f00 */
[----:B------:R0:W-:Y:S04]  /*1c0c0*/  STL [R1+0x128], R18 ;  /* 0x0001281201007387 */ /* 0x0001e80000100800 */
[----:B0-----:R-:W4:Y:S04]  /*1c0d0*/  LDL.LU.64 R18, [R1+0x42d0] ;  /* 0x0042d00001127983 */ /* 0x001f280000300a00 */
[----:B------:R-:W3:Y:S01]  /*1c0e0*/  LDL.LU.64 R16, [R1+0x42c8] ;  /* 0x0042c80001107983 */ /* 0x000ee20000300a00 */
[----:B----4-:R-:W-:Y:S03]  /*1c0f0*/  HMMA.16816.F32.BF16 R24, R24, R18, R12 ;  /* 0x000000121818723c */ /* 0x010fe6000004180c */
[----:B------:R-:W2:Y:S11]  /*1c100*/  LDL.LU.64 R14, [R1+0x42c0] ;  /* 0x0042c000010e7983 */ /* 0x000eb60000300a00 */
[----:B------:R-:W-:Y:S09]  /*1c110*/  @!UPT UIADD3 URZ, URZ, URZ, URZ ;  /* 0x0000003f3f3ff290 */ /* 0x000ff2000fffe03f */
[----:B------:R-:W-:Y:S04]  /*1c120*/  STL.64 [R1+0x110], R24 ;  /* 0x0001101801007387 */ /* 0x000fe80000100a00 */
[----:B------:R0:W-:Y:S04]  /*1c130*/  STL.64 [R1+0x118], R26 ;  /* 0x0001181a01007387 */ /* 0x0001e80000100a00 */
[----:B0-----:R-:W2:Y:S04]  /*1c140*/  LDL.LU.64 R26, [R1+0x42b8] ;  /* 0x0042b800011a7983 */ /* 0x001ea80000300a00 */
[----:B------:R-:W2:Y:S02]  /*1c150*/  LDL.LU.64 R24, [R1+0x42b0] ;  /* 0x0042b00001187983 */ /* 0x000ea40000300a00 */
[C---:B--2---:R-:W-:Y:S02]  /*1c160*/  HMMA.16816.F32.BF16 R12, R24.reuse, R14, R20 ;  /* 0x0000000e180c723c */ /* 0x044fe40000041814 */
[----:B------:R-:W2:Y:S04]  /*1c170*/  LDL.LU.64 R22, [R1+0x42a8] ;  /* 0x0042a80001167983 */ /* 0x000ea80000300a00 */
[----:B------:R-:W2:Y:S11]  /*1c180*/  LDL.LU.64 R20, [R1+0x42a0] ;  /* 0x0042a00001147983 */ /* 0x000eb60000300a00 */
[----:B------:R-:W-:Y:S06]  /*1c190*/  @!UPT UIADD3 URZ, URZ, URZ, URZ ;  /* 0x0000003f3f3ff290 */ /* 0x000fec000fffe03f */
[----:B------:R-:W-:Y:S04]  /*1c1a0*/  STL.64 [R1+0x200], R12 ;  /* 0x0002000c01007387 */ /* 0x000fe80000100a00 */
[----:B------:R-:W-:Y:S04]  /*1c1b0*/  STL.64 [R1+0x208], R14 ;  /* 0x0002080e01007387 */ /* 0x000fe80000100a00 */
[----:B------:R-:W0:Y:S04]  /*1c1c0*/  LDSM.16.MT88.4 R12, [R29+0x2000] ;  /* 0x002000001d0c783b */ /* 0x000e280000004200 */
[----:B0-----:R-:W-:Y:S04]  /*1c1d0*/  STL.64 [R1+0x41d8], R14 ;  /* 0x0041d80e01007387 */ /* 0x001fe80000100a00 */
[----:B------:R0:W-:Y:S04]  /*1c1e0*/  STL.64 [R1+0x41d0], R12 ;  /* 0x0041d00c01007387 */ /* 0x0001e80000100a00 */
[----:B0-----:R-:W4:Y:S04]  /*1c1f0*/  LDL.LU R12, [R1+0x210] ;  /* 0x00021000010c7983 */ /* 0x001f280000300800 */
[----:B------:R-:W4:Y:S01]  /*1c200*/  LDL.LU R13, [R1+0x214] ;  /* 0x00021400010d7983 */ /* 0x000f220000300800 */
[----:B--2---:R-:W-:Y:S11]  /*1c210*/  HMMA.16816.F32.BF16 R20, R24, R10, R20 ;  /* 0x0000000a1814723c */ /* 0x004ff60000041814 */
        /* <DEDUP_REMOVED lines=8> */
[C---:B--2---:R-:W-:Y:S01]  /*1c2a0*/  HMMA.16816.F32.BF16 R4, R24.reuse, R6, R20 ;  /* 0x000000061804723c */ /* 0x044fe20000041814 */
[----:B------:R-:W2:Y:S04]  /*1c2b0*/  LDL.LU.64 R22, [R1+0x4288] ;  /* 0x0042880001167983 */ /* 0x000ea80000300a00 */
[----:B------:R-:W2:Y:S03]  /*1c2c0*/  LDL.LU.64 R20, [R1+0x4280] ;  /* 0x0042800001147983 */ /* 0x000ea60000300a00 */
[----:B----4-:R-:W-:Y:S07]  /*1c2d0*/  HMMA.16816.F32.BF16 R24, R24, R18, R12 ;  /* 0x000000121818723c */ /* 0x010fee000004180c */
[----:B------:R-:W-:Y:S01]  /*1c2e0*/  MOV R13, R8 ;  /* 0x00000008000d7202 */ /* 0x000fe20000000f00 */
[----:B------:R-:W-:-:S07]  /*1c2f0*/  IMAD.MOV.U32 R14, RZ, RZ, R9 ;  /* 0x000000ffff0e7224 */ /* 0x000fce00078e0009 */
[----:B------:R0:W-:Y:S04]  /*1c300*/  STL.64 [R1+0x1f0], R4 ;  /* 0x0001f00401007387 */ /* 0x0001e80000100a00 */
[----:B------:R-:W-:Y:S04]  /*1c310*/  STL.64 [R1+0x1f8], R6 ;  /* 0x0001f80601007387 */ /* 0x000fe80000100a00 */
[----:B0-----:R-:W4:Y:S04]  /*1c320*/  LDL.LU.64 R4, [R1+0x40] ;  /* 0x0000400001047983 */ /* 0x001f280000300a00 */
[----:B------:R-:W2:Y:S04]  /*1c330*/  LDL.LU R12, [R1+0xd0] ;  /* 0x0000d000010c7983 */ /* 0x000ea80000300800 */
[----:B------:R-:W-:Y:S04]  /*1c340*/  STL.64 [R1+0x1c0], R24 ;  /* 0x0001c01801007387 */ /* 0x000fe80000100a00 */
[----:B------:R-:W-:Y:S04]  /*1c350*/  STL.64 [R1+0x1c8], R26 ;  /* 0x0001c81a01007387 */ /* 0x000fe80000100a00 */
[----:B------:R-:W2:Y:S04]  /*1c360*/  LDL.LU R8, [R1+0x427c] ;  /* 0x00427c0001087983 */ /* 0x000ea80000300800 */
[----:B------:R-:W2:Y:S04]  /*1c370*/  LDL.LU R9, [R1+0x4278] ;  /* 0x0042780001097983 */ /* 0x000ea80000300800 */
[----:B------:R-:W2:Y:S04]  /*1c380*/  LDL.LU R15, [R1+0xdc] ;  /* 0x0000dc00010f7983 */ /* 0x000ea80000300800 */
[----:B--2---:R-:W-:Y:S04]  /*1c390*/  STL.64 [R1+0x41e8], R14 ;  /* 0x0041e80e01007387 */ /* 0x004fe80000100a00 */
[----:B------:R3:W-:Y:S02]  /*1c3a0*/  STL.64 [R1+0x41e0], R12 ;  /* 0x0041e00c01007387 */ /* 0x0007e40000100a00 */
[----:B---3--:R-:W-:-:S02]  /*1c3b0*/  MOV R12, R17 ;  /* 0x00000011000c7202 */ /* 0x008fc40000000f00 */
[----:B------:R-:W-:Y:S01]  /*1c3c0*/  MOV R13, R23 ;  /* 0x00000017000d7202 */ /* 0x000fe20000000f00 */
[----:B------:R-:W2:Y:S04]  /*1c3d0*/  LDL.LU R17, [R1+0x4274] ;  /* 0x0042740001117983 */ /* 0x000ea80000300800 */
[----:B------:R-:W-:Y:S04]  /*1c3e0*/  STL.64 [R1+0x4250], R12 ;  /* 0x0042500c01007387 */ /* 0x000fe80000100a00 */
[----:B------:R-:W3:Y:S04]  /*1c3f0*/  LDL R23, [R1+0x14c0] ;  /* 0x0014c00001177983 */ /* 0x000ee80000100800 */
[----:B------:R-:W2:Y:S04]  /*1c400*/  LDL.LU R10, [R1+0xc8] ;  /* 0x0000c800010a7983 */ /* 0x000ea80000300800 */
[----:B------:R-:W2:Y:S04]  /*1c410*/  LDL.LU R11, [R1+0xcc] ;  /* 0x0000cc00010b7983 */ /* 0x000ea80000300800 */
[----:B---3--:R-:W-:Y:S04]  /*1c420*/  LDSM.16.MT88.4 R24, [R23+0x2000] ;  /* 0x002000001718783b */ /* 0x008fe80000004200 */
[----:B--2---:R0:W-:Y:S02]  /*1c430*/  STL.64 [R1+0x4208], R10 ;  /* 0x0042080a01007387 */ /* 0x0041e40000100a00 */
[----:B0-----:R-:W-:-:S02]  /*1c440*/  MOV R10, R17 ;  /* 0x00000011000a7202 */ /* 0x001fc40000000f00 */
[----:B------:R-:W-:Y:S02]  /*1c450*/  MOV R11, R16 ;  /* 0x00000010000b7202 */ /* 0x000fe40000000f00 */
[----:B------:R-:W0:Y:S04]  /*1c460*/  LDSM.16.MT88.4 R16, [R29+0x2080] ;  /* 0x002080001d10783b */ /* 0x000e280000004200 */
[----:B------:R1:W-:Y:S04]  /*1c470*/  STL.64 [R1+0x4200], R8 ;  /* 0x0042000801007387 */ /* 0x0003e80000100a00 */
[----:B-1----:R-:W4:Y:S04]  /*1c480*/  LDL.LU R8, [R1+0x60] ;  /* 0x0000600001087983 */ /* 0x002f280000300800 */
[----:B------:R-:W4:Y:S04]  /*1c490*/  LDL.LU R9, [R1+0x64] ;  /* 0x0000640001097983 */ /* 0x000f280000300800 */
[----:B0-----:R0:W-:Y:S04]  /*1c4a0*/  STL.64 [R1+0x4190], R18 ;  /* 0x0041901201007387 */ /* 0x0011e80000100a00 */
[----:B------:R1:W-:Y:S01]  /*1c4b0*/  STL.64 [R1+0x4188], R16 ;  /* 0x0041881001007387 */ /* 0x0003e20000100a00 */
[----:B0-----:R-:W-:Y:S01]  /*1c4c0*/  IMAD.MOV.U32 R18, RZ, RZ, R20 ;  /* 0x000000ffff127224 */ /* 0x001fe200078e0014 */
[----:B------:R-:W-:-:S02]  /*1c4d0*/  MOV R19, R28 ;  /* 0x0000001c00137202 */ /* 0x000fc40000000f00 */
[----:B-1----:R-:W-:Y:S02]  /*1c4e0*/  MOV R16, R0 ;  /* 0x0000000000107202 */ /* 0x002fe40000000f00 */
[----:B------:R-:W-:Y:S01]  /*1c4f0*/  MOV R17, R3 ;  /* 0x0000000300117202 */ /* 0x000fe20000000f00 */
[----:B------:R-:W2:Y:S04]  /*1c500*/  LDL.LU R0, [R1+0x4270] ;  /* 0x0042700001007983 */ /* 0x000ea80000300800 */
[----:B------:R-:W3:Y:S04]  /*1c510*/  LDL.LU R3, [R1+0x426c] ;  /* 0x00426c0001037983 */ /* 0x000ee80000300800 */
[----:B------:R-:W2:Y:S04]  /*1c520*/  LDL.LU R20, [R1+0x4268] ;  /* 0x0042680001147983 */ /* 0x000ea80000300800 */
[----:B------:R-:W-:Y:S04]  /*1c530*/  STL.64 [R1+0x4218], R18 ;  /* 0x0042181201007387 */ /* 0x000fe80000100a00 */
[----:B------:R0:W-:Y:S02]  /*1c540*/  STL.64 [R1+0x4210], R16 ;  /* 0x0042101001007387 */ /* 0x0001e40000100a00 */
[----:B0-----:R-:W-:-:S02]  /*1c550*/  MOV R16, R22 ;  /* 0x0000001600107202 */ /* 0x001fc40000000f00 */
[----:B------:R-:W2:Y:S01]  /*1c560*/  LDL.LU R22, [R1+0x4264] ;  /* 0x0042640001167983 */ /* 0x000ea20000300800 */
[----:B------:R-:W-:-:S03]  /*1c570*/  MOV R17, R21 ;  /* 0x0000001500117202 */ /* 0x000fc60000000f00 */
[----:B------:R-:W2:Y:S04]  /*1c580*/  LDL.LU R21, [R1+0x4260] ;  /* 0x0042600001157983 */ /* 0x000ea80000300800 */
[----:B------:R-:W4:Y:S04]  /*1c590*/  LDL.LU R12, [R1+0x240] ;  /* 0x00024000010c7983 */ /* 0x000f280000300800 */
[----:B------:R-:W4:Y:S04]  /*1c5a0*/  LDL.LU R13, [R1+0x244] ;  /* 0x00024400010d7983 */ /* 0x000f280000300800 */
[----:B------:R-:W4:Y:S04]  /*1c5b0*/  LDL.LU R14, [R1+0x248] ;  /* 0x00024800010e7983 */ /* 0x000f280000300800 */
[----:B------:R-:W4:Y:S04]  /*1c5c0*/  LDL.LU R15, [R1+0x24c] ;  /* 0x00024c00010f7983 */ /* 0x000f280000300800 */
        /* <DEDUP_REMOVED lines=11> */
[----:B------:R-:W-:Y:S04]  /*1c680*/  STL.64 [R1+0x4140], R26 ;  /* 0x0041401a01007387 */ /* 0x000fe80000100a00 */
[----:B------:R0:W-:Y:S02]  /*1c690*/  STL.64 [R1+0x4138], R24 ;  /* 0x0041381801007387 */ /* 0x0001e40000100a00 */
[----:B0-----:R-:W-:-:S02]  /*1c6a0*/  MOV R24, R22 ;  /* 0x0000001600187202 */ /* 0x001fc40000000f00 */
[----:B------:R-:W2:Y:S01]  /*1c6b0*/  LDL.LU R22, [R1+0x425c] ;  /* 0x00425c0001167983 */ /* 0x000ea20000300800 */
[----:B------:R-:W-:-:S03]  /*1c6c0*/  MOV R25, R20 ;  /* 0x0000001400197202 */ /* 0x000fc60000000f00 */
[----:B------:R-:W2:Y:S04]  /*1c6d0*/  LDL.LU R20, [R1+0x4258] ;  /* 0x0042580001147983 */ /* 0x000ea80000300800 */
[----:B------:R-:W2:Y:S04]  /*1c6e0*/  LDL.LU R26, [R1+0x88] ;  /* 0x00008800011a7983 */ /* 0x000ea80000300800 */
[----:B------:R-:W2:Y:S01]  /*1c6f0*/  LDL.LU R27, [R1+0x8c] ;  /* 0x00008c00011b7983 */ /* 0x000ea20000300800 */
[----:B----4-:R-:W-:Y:S03]  /*1c700*/  HMMA.16816.F32.BF16 R12, R8, R4, R12 ;  /* 0x00000004080c723c */ /* 0x010fe6000004180c */
[----:B--2---:R-:W-:Y:S04]  /*1c710*/  STL.64 [R1+0x41f8], R26 ;  /* 0x0041f81a01007387 */ /* 0x004fe80000100a00 */
[----:B------:R0:W-:Y:S04]  /*1c720*/  STL.64 [R1+0x41f0], R24 ;  /* 0x0041f01801007387 */ /* 0x0001e80000100a00 */
[----:B0-----:R-:W2:Y:S01]  /*1c730*/  LDL.LU R24, [R1+0xe0] ;  /* 0x0000e00001187983 */ /* 0x001ea20000300800 */
[----:B------:R-:W-:Y:S01]  /*1c740*/  IMAD.MOV.U32 R26, RZ, RZ, R21 ;  /* 0x000000ffff1a7224 */ /* 0x000fe200078e0015 */
[----:B------:R-:W-:-:S02]  /*1c750*/  MOV R27, R20 ;  /* 0x00000014001b7202 */ /* 0x000fc40000000f00 */
[----:B------:R-:W-:Y:S02]  /*1c760*/  MOV R25, R22 ;  /* 0x0000001600197202 */ /* 0x000fe40000000f00 */
[----:B------:R-:W0:Y:S04]  /*1c770*/  LDSM.16.MT88.4 R20, [R23+0x2080] ;  /* 0x002080001714783b */ /* 0x000e280000004200 */
[----:B------:R-:W-:Y:S04]  /*1c780*/  STL.64 [R1+0x4228], R26 ;  /* 0x0042281a01007387 */ /* 0x000fe80000100a00 */
[----:B--2---:R1:W-:Y:S04]  /*1c790*/  STL.64 [R1+0x4220], R24 ;  /* 0x0042201801007387 */ /* 0x0043e80000100a00 */
[----:B-1----:R-:W2:Y:S04]  /*1c7a0*/  LDL.LU R24, [R1+0x130] ;  /* 0x0001300001187983 */ /* 0x002ea80000300800 */
[----:B------:R-:W2:Y:S04]  /*1c7b0*/  LDL.LU R25, [R1+0x134] ;  /* 0x0001340001197983 */ /* 0x000ea80000300800 */
[----:B------:R-:W2:Y:S04]  /*1c7c0*/  LDL.LU R26, [R1+0x138] ;  /* 0x00013800011a7983 */ /* 0x000ea80000300800 */
[----:B------:R-:W2:Y:S04]  /*1c7d0*/  LDL.LU R27, [R1+0x13c] ;  /* 0x00013c00011b7983 */ /* 0x000ea80000300800 */
[----:B------:R1:W-:Y:S04]  /*1c7e0*/  STL.64 [R1+0x220], R12 ;  /* 0x0002200c01007387 */ /* 0x0003e80000100a00 */
[----:B------:R-:W-:Y:S04]  /*1c7f0*/  STL.64 [R1+0x228], R14 ;  /* 0x0002280e01007387 */ /* 0x000fe80000100a00 */
[----:B-1----:R-:W4:Y:S04]  /*1c800*/  LDL.LU.64 R12, [R1+0x4250] ;  /* 0x00425000010c7983 */ /* 0x002f280000300a00 */
[----:B0-----:R-:W-:Y:S04]  /*1c810*/  STL.64 [R1+0x4100], R22 ;  /* 0x0041001601007387 */ /* 0x001fe80000100a00 */
[----:B------:R3:W-:Y:S02]  /*1c820*/  STL.64 [R1+0x40f8], R20 ;  /* 0x0040f81401007387 */ /* 0x0007e40000100a00 */
[----:B---3--:R-:W-:-:S02]  /*1c830*/  MOV R20, R3 ;  /* 0x0000000300147202 */ /* 0x008fc40000000f00 */
[----:B------:R-:W3:Y:S01]  /*1c840*/  LDL.LU R3, [R1+0x424c] ;  /* 0x00424c0001037983 */ /* 0x000ee20000300800 */
[----:B------:R-:W-:-:S03]  /*1c850*/  MOV R21, R0 ;  /* 0x0000000000157202 */ /* 0x000fc60000000f00 */
[----:B------:R-:W2:Y:S01]  /*1c860*/  LDL.LU R0, [R1+0x4248] ;  /* 0x0042480001007983 */ /* 0x000ea20000300800 */
[----:B----4-:R-:W-:Y:S11]  /*1c870*/  HMMA.16816.F32.BF16 R16, R8, R12, R16 ;  /* 0x0000000c0810723c */ /* 0x010ff60000041810 */
[----:B------:R-:W-:Y:S11]  /*1c880*/  @!UPT UIADD3 URZ, URZ, URZ, URZ ;  /* 0x0000003f3f3ff290 */ /* 0x000ff6000fffe03f */
[----:B------:R-:W-:Y:S01]  /*1c890*/  @!UPT UIADD3 URZ, URZ, URZ, URZ ;  /* 0x0000003f3f3ff290 */ /* 0x000fe2000fffe03f */
[----:B------:R-:W-:Y:S01]  /*1c8a0*/  STL.64 [R1+0x240], R16 ;  /* 0x0002401001007387 */ /* 0x000fe20000100a00 */
[----:B------:R-:W-:-:S03]  /*1c8b0*/  MOV R28, R19 ;  /* 0x00000013001c7202 */ /* 0x000fc60000000f00 */
[----:B------:R0:W-:Y:S04]  /*1c8c0*/  STL [R1+0x248], R18 ;  /* 0x0002481201007387 */ /* 0x0001e80000100800 */
[----:B0-----:R-:W4:Y:S04]  /*1c8d0*/  LDL.LU.64 R18, [R1+0x4240] ;  /* 0x0042400001127983 */ /* 0x001f280000300a00 */
[----:B------:R-:W4:Y:S04]  /*1c8e0*/  LDL.LU.64 R16, [R1+0x4238] ;  /* 0x0042380001107983 */ /* 0x000f280000300a00 */
[----:B------:R-:W-:Y:S01]  /*1c8f0*/  STL [R1+0x4050], R28 ;  /* 0x0040501c01007387 */ /* 0x000fe20000100800 */
[C---:B----4-:R-:W-:Y:S11]  /*1c900*/  HMMA.16816.F32.BF16 R16, R8.reuse, R20, R16 ;  /* 0x000000140810723c */ /* 0x050ff60000041810 */
[----:B------:R-:W-:Y:S11]  /*1c910*/  @!UPT UIADD3 URZ, URZ, URZ, URZ ;  /* 0x0000003f3f3ff290 */ /* 0x000ff6000fffe03f */
[----:B------:R-:W-:Y:S01]  /*1c920*/  @!UPT UIADD3 URZ, URZ, URZ, URZ ;  /* 0x0000003f3f3ff290 */ /* 0x000fe2000fffe03f */
[----:B------:R0:W-:Y:S04]  /*1c930*/  STL.64 [R1+0x230], R16 ;  /* 0x0002301001007387 */ /* 0x0001e80000100a00 */
[----:B------:R1:W-:Y:S04]  /*1c940*/  STL.64 [R1+0x238], R18 ;  /* 0x0002381201007387 */ /* 0x0003e80000100a00 */
[----:B0-----:R-:W2:Y:S02]  /*1c950*/  LDL.LU.64 R16, [R1+0x4230] ;  /* 0x0042300001107983 */ /* 0x001ea40000300a00 */
[----:B--2---:R-:W-:Y:S02]  /*1c960*/  HMMA.16816.F32.BF16 R8, R8, R16, R24 ;  /* 0x000000100808723c */ /* 0x004fe40000041818 */
[----:B------:R-:W2:Y:S04]  /*1c970*/  LDL.LU.64 R26, [R1+0x4228] ;  /* 0x00422800011a7983 */ /* 0x000ea80000300a00 */
[----:B------:R-:W2:Y:S04]  /*1c980*/  LDL.LU.64 R24, [R1+0x4220] ;  /* 0x0042200001187983 */ /* 0x000ea80000300a00 */
[----:B-1----:R-:W4:Y:S04]  /*1c990*/  LDL.LU.64 R18, [R1+0x4218] ;  /* 0x0042180001127983 */ /* 0x002f280000300a00 */
[----:B------:R-:W4:Y:S09]  /*1c9a0*/  LDL.LU.64 R16, [R1+0x4210] ;  /* 0x0042100001107983 */ /* 0x000f320000300a00 */
        /* <DEDUP_REMOVED lines=9> */
[----:B------:R-:W-:Y:S04]  /*1ca40*/  STL.64 [R1+0x1e0], R8 ;  /* 0x0001e00801007387 */ /* 0x000fe80000100a00 */
[----:B------:R-:W-:Y:S04]  /*1ca50*/  STL.64 [R1+0x1e8], R10 ;  /* 0x0001e80a01007387 */ /* 0x000fe80000100a00 */
[----:B------:R-:W0:Y:S01]  /*1ca60*/  LDSM.16.MT88.4 R8, [R0+0x2000] ;  /* 0x002000000008783b */ /* 0x000e220000004200 */
[C---:B--2---:R-:W-:Y:S03]  /*1ca70*/  HMMA.16816.F32.BF16 R12, R16.reuse, R12, R24 ;  /* 0x0000000c100c723c */ /* 0x044fe60000041818 */
[----:B0-----:R-:W-:Y:S04]  /*1ca80*/  STL.64 [R1+0x40c0], R10 ;  /* 0x0040c00a01007387 */ /* 0x001fe80000100a00 */
[----:B------:R0:W-:Y:S04]  /*1ca90*/  STL.64 [R1+0x40b8], R8 ;  /* 0x0040b80801007387 */ /* 0x0001e80000100a00 */
[----:B0-----:R-:W2:Y:S04]  /*1caa0*/  LDL.LU.64 R8, [R1+0x10] ;  /* 0x0000100001087983 */ /* 0x001ea80000300a00 */
[----:B------:R-:W2:Y:S04]  /*1cab0*/  LDL.LU.64 R26, [R1+0x41f8] ;  /* 0x0041f800011a7983 */ /* 0x000ea80000300a00 */
[----:B------:R-:W2:Y:S04]  /*1cac0*/  LDL.LU.64 R24, [R1+0x41f0] ;  /* 0x0041f00001187983 */ /* 0x000ea80000300a00 */
[----:B------:R-:W-:Y:S04]  /*1cad0*/  STL.64 [R1+0x1d0], R12 ;  /* 0x0001d00c01007387 */ /* 0x000fe80000100a00 */
[----:B------:R0:W-:Y:S04]  /*1cae0*/  STL.64 [R1+0x1d8], R14 ;  /* 0x0001d80e01007387 */ /* 0x0001e80000100a00 */
[----:B0-----:R-:W4:Y:S04]  /*1caf0*/  LDL.LU.64 R14, [R1+0x41e8] ;  /* 0x0041e800010e7983 */ /* 0x001f280000300a00 */
[----:B------:R-:W4:Y:S02]  /*1cb00*/  LDL.LU.64 R12, [R1+0x41e0] ;  /* 0x0041e000010c7983 */ /* 0x000f240000300a00 */
[C---:B----4-:R-:W-:Y:S02]  /*1cb10*/  HMMA.16816.F32.BF16 R20, R16.reuse, R20, R12 ;  /* 0x000000141014723c */ /* 0x050fe4000004180c */
[----:B------:R-:W4:Y:S04]  /*1cb20*/  LDL.LU.64 R14, [R1+0x41d8] ;  /* 0x0041d800010e7983 */ /* 0x000f280000300a00 */
[----:B------:R-:W4:Y:S02]  /*1cb30*/  LDL.LU.64 R12, [R1+0x41d0] ;  /* 0x0041d000010c7983 */ /* 0x000f240000300a00 */
[----:B--2---:R-:W-:Y:S11]  /*1cb40*/  HMMA.16816.F32.BF16 R16, R16, R8, R24 ;  /* 0x000000081010723c */ /* 0x004ff60000041818 */
[----:B------:R-:W-:Y:S04]  /*1cb50*/  @!UPT UIADD3 URZ, URZ, URZ, URZ ;  /* 0x0000003f3f3ff290 */ /* 0x000fe8000fffe03f */
[----:B------:R0:W-:Y:S04]  /*1cb60*/  STL.64 [R1+0x1b0], R20 ;  /* 0x0001b01401007387 */ /* 0x0001e80000100a00 */
[----:B------:R1:W-:Y:S04]  /*1cb70*/  STL [R1+0x1b8], R22 ;  /* 0x0001b81601007387 */ /* 0x0003e80000100800 */
[----:B------:R-:W-:Y:S04]  /*1cb80*/  STL.64 [R1+0x41b8], R8 ;  /* 0x0041b80801007387 */ /* 0x000fe80000100a00 */
[----:B0-----:R-:W2:Y:S01]  /*1cb90*/  LDL.LU R20, [R1+0x2e0] ;  /* 0x0002e00001147983 */ /* 0x001ea20000300800 */
[----:B------:R-:W-:-:S03]  /*1cba0*/  MOV R28, R23 ;  /* 0x00000017001c7202 */ /* 0x000fc60000000f00 */
[----:B------:R-:W-:Y:S04]  /*1cbb0*/  STL.64 [R1+0x160], R16 ;  /* 0x0001601001007387 */ /* 0x000fe80000100a00 */
[----:B------:R-:W-:Y:S04]  /*1cbc0*/  STL.64 [R1+0x168], R18 ;  /* 0x0001681201007387 */ /* 0x000fe80000100a00 */
[----:B------:R-:W2:Y:S04]  /*1cbd0*/  LDL.LU R21, [R1+0x2e4] ;  /* 0x0002e40001157983 */ /* 0x000ea80000300800 */
[----:B-1----:R-:W2:Y:S04]  /*1cbe0*/  LDL.LU R22, [R1+0x2e8] ;  /* 0x0002e80001167983 */ /* 0x002ea80000300800 */
[----:B------:R-:W2:Y:S01]  /*1cbf0*/  LDL.LU R23, [R1+0x2ec] ;  /* 0x0002ec0001177983 */ /* 0x000ea20000300800 */
[----:B---3--:R-:W-:-:S03]  /*1cc00*/  IMAD.MOV.U32 R26, RZ, RZ, R3 ;  /* 0x000000ffff1a7224 */ /* 0x008fc600078e0003 */
[----:B--2---:R-:W-:Y:S04]  /*1cc10*/  STL.64 [R1+0x4110], R22 ;  /* 0x0041101601007387 */ /* 0x004fe80000100a00 */
[----:B------:R0:W-:Y:S04]  /*1cc20*/  STL.64 [R1+0x4108], R20 ;  /* 0x0041081401007387 */ /* 0x0001e80000100a00 */
[----:B0-----:R-:W2:Y:S04]  /*1cc30*/  LDL.LU R20, [R1+0x2f0] ;  /* 0x0002f00001147983 */ /* 0x001ea80000300800 */
[----:B------:R-:W2:Y:S04]  /*1cc40*/  LDL.LU R21, [R1+0x2f4] ;  /* 0x0002f40001157983 */ /* 0x000ea80000300800 */
[----:B------:R-:W3:Y:S04]  /*1cc50*/  LDL.LU R22, [R1+0x2f8] ;  /* 0x0002f80001167983 */ /* 0x000ee80000300800 */
[----:B------:R-:W3:Y:S04]  /*1cc60*/  LDL.LU R23, [R1+0x2fc] ;  /* 0x0002fc0001177983 */ /* 0x000ee80000300800 */
[----:B------:R-:W2:Y:S04]  /*1cc70*/  LDL.LU R24, [R1+0x70] ;  /* 0x0000700001187983 */ /* 0x000ea80000300800 */
[----:B------:R-:W2:Y:S04]  /*1cc80*/  LDL.LU R25, [R1+0x74] ;  /* 0x0000740001197983 */ /* 0x000ea80000300800 */
[----:B------:R-:W2:Y:S04]  /*1cc90*/  LDL.LU R3, [R1+0x41c8] ;  /* 0x0041c80001037983 */ /* 0x000ea80000300800 */
[----:B------:R-:W2:Y:S04]  /*1cca0*/  LDL.LU R27, [R1+0x7c] ;  /* 0x00007c00011b7983 */ /* 0x000ea80000300800 */
[----:B--2---:R-:W-:Y:S04]  /*1ccb0*/  STL.64 [R1+0x4150], R26 ;  /* 0x0041501a01007387 */ /* 0x004fe80000100a00 */
[----:B------:R0:W-:Y:S04]  /*1ccc0*/  STL.64 [R1+0x4148], R24 ;  /* 0x0041481801007387 */ /* 0x0001e80000100a00 */
[----:B0-----:R-:W2:Y:S04]  /*1ccd0*/  LDL.LU R24, [R1+0x90] ;  /* 0x0000900001187983 */ /* 0x001ea80000300800 */
[----:B------:R-:W2:Y:S04]  /*1cce0*/  LDL.LU R25, [R1+0x94] ;  /* 0x0000940001197983 */ /* 0x000ea80000300800 */
[----:B------:R-:W2:Y:S01]  /*1ccf0*/  LDL.LU R26, [R1+0x98] ;  /* 0x00009800011a7983 */ /* 0x000ea20000300800 */
[----:B------:R-:W-:-:S03]  /*1cd00*/  MOV R27, R3 ;  /* 0x00000003001b7202 */ /* 0x000fc60000000f00 */
[----:B------:R-:W3:Y:S04]  /*1cd10*/  LDL.LU R3, [R1+0x41c4] ;  /* 0x0041c40001037983 */ /* 0x000ee80000300800 */
[----:B--2---:R-:W-:Y:S04]  /*1cd20*/  STL.64 [R1+0x4170], R26 ;  /* 0x0041701a01007387 */ /* 0x004fe80000100a00 */
[----:B------:R0:W-:Y:S04]  /*1cd30*/  STL.64 [R1+0x4168], R24 ;  /* 0x0041681801007387 */ /* 0x0001e80000100a00 */
[----:B0-----:R-:W2:Y:S04]  /*1cd40*/  LDL.LU R24, [R1+0xa0] ;  /* 0x0000a00001187983 */ /* 0x001ea80000300800 */
[----:B------:R-:W2:Y:S04]  /*1cd50*/  LDL.LU R25, [R1+0xa4] ;  /* 0x0000a40001197983 */ /* 0x000ea80000300800 */
[----:B------:R-:W2:Y:S04]  /*1cd60*/  LDL.LU R26, [R1+0xa8] ;  /* 0x0000a800011a7983 */ /* 0x000ea80000300800 */
[----:B------:R-:W2:Y:S04]  /*1cd70*/  LDL.LU R27, [R1+0xac] ;  /* 0x0000ac00011b7983 */ /* 0x000ea80000300800 */
[----:B------:R-:W4:Y:S04]  /*1cd80*/  LDL.LU R8, [R1+0x2a0] ;  /* 0x0002a00001087983 */ /* 0x000f280000300800 */
[----:B------:R-:W4:Y:S04]  /*1cd90*/  LDL.LU R9, [R1+0x2a4] ;  /* 0x0002a40001097983 */ /* 0x000f280000300800 */
[----:B------:R-:W4:Y:S04]  /*1cda0*/  LDL.LU R10, [R1+0x2a8] ;  /* 0x0002a800010a7983 */ /* 0x000f280000300800 */
[----:B------:R-:W4:Y:S04]  /*1cdb0*/  LDL.LU R11, [R1+0x2ac] ;  /* 0x0002ac00010b7983 */ /* 0x000f280000300800 */
        /* <DEDUP_REMOVED lines=10> */
[----:B----4-:R-:W-:Y:S03]  /*1ce60*/  HMMA.16816.F32.BF16 R8, R12, R4, R8 ;  /* 0x000000040c08723c */ /* 0x010fe60000041808 */
[----:B--2---:R-:W-:Y:S04]  /*1ce70*/  STL.64 [R1+0x41b0], R18 ;  /* 0x0041b01201007387 */ /* 0x004fe80000100a00 */
[----:B------:R0:W-:Y:S04]  /*1ce80*/  STL.64 [R1+0x41a8], R16 ;  /* 0x0041a81001007387 */ /* 0x0001e80000100a00 */
[----:B0-----:R-:W2:Y:S04]  /*1ce90*/  LDL.LU R16, [R1+0x2c0] ;  /* 0x0002c00001107983 */ /* 0x001ea80000300800 */
[----:B------:R-:W2:Y:S04]  /*1cea0*/  LDL.LU R17, [R1+0x2c4] ;  /* 0x0002c40001117983 */ /* 0x000ea80000300800 */
[----:B------:R-:W2:Y:S04]  /*1ceb0*/  LDL.LU R18, [R1+0x2c8] ;  /* 0x0002c80001127983 */ /* 0x000ea80000300800 */
[----:B------:R-:W2:Y:S04]  /*1cec0*/  LDL.LU R19, [R1+0x2cc] ;  /* 0x0002cc0001137983 */ /* 0x000ea80000300800 */
[----:B------:R3:W-:Y:S04]  /*1ced0*/  STL.64 [R1+0x4180], R26 ;  /* 0x0041801a01007387 */ /* 0x0007e80000100a00 */
[----:B------:R0:W-:Y:S01]  /*1cee0*/  STL.64 [R1+0x4178], R24 ;  /* 0x0041781801007387 */ /* 0x0001e20000100a00 */
[----:B---3--:R-:W-:-:S03]  /*1cef0*/  MOV R26, R3 ;  /* 0x00000003001a7202 */ /* 0x008fc60000000f00 */
[----:B0-----:R-:W3:Y:S04]  /*1cf00*/  LDL.LU R24, [R1+0xb0] ;  /* 0x0000b00001187983 */ /* 0x001ee80000300800 */
[----:B------:R-:W3:Y:S04]  /*1cf10*/  LDL.LU R25, [R1+0xb4] ;  /* 0x0000b40001197983 */ /* 0x000ee80000300800 */
[----:B------:R-:W4:Y:S04]  /*1cf20*/  LDL.LU R3, [R1+0x41c0] ;  /* 0x0041c00001037983 */ /* 0x000f280000300800 */
[----:B------:R-:W3:Y:S04]  /*1cf30*/  LDL.LU R27, [R1+0xbc] ;  /* 0x0000bc00011b7983 */ /* 0x000ee80000300800 */
[----:B------:R-:W-:Y:S04]  /*1cf40*/  STL.64 [R1+0x4130], R22 ;  /* 0x0041301601007387 */ /* 0x000fe80000100a00 */
[----:B------:R0:W-:Y:S04]  /*1cf50*/  STL.64 [R1+0x4128], R20 ;  /* 0x0041281401007387 */ /* 0x0001e80000100a00 */
[----:B0-----:R-:W2:Y:S04]  /*1cf60*/  LDL.LU R20, [R1+0x300] ;  /* 0x0003000001147983 */ /* 0x001ea80000300800 */
[----:B------:R-:W2:Y:S04]  /*1cf70*/  LDL.LU R21, [R1+0x304] ;  /* 0x0003040001157983 */ /* 0x000ea80000300800 */
[----:B------:R-:W2:Y:S01]  /*1cf80*/  LDL.LU R22, [R1+0x308] ;  /* 0x0003080001167983 */ /* 0x000ea20000300800 */
[----:B----4-:R-:W-:-:S02]  /*1cf90*/  MOV R23, R3 ;  /* 0x0000000300177202 */ /* 0x010fc40000000f00 */
[----:B------:R-:W-:-:S03]  /*1cfa0*/  MOV R3, R5 ;  /* 0x0000000500037202 */ /* 0x000fc60000000f00 */
[----:B--2---:R-:W-:Y:S04]  /*1cfb0*/  STL.64 [R1+0x4160], R22 ;  /* 0x0041601601007387 */ /* 0x004fe80000100a00 */
[----:B------:R0:W-:Y:S04]  /*1cfc0*/  STL.64 [R1+0x4158], R20 ;  /* 0x0041581401007387 */ /* 0x0001e80000100a00 */
[----:B0-----:R-:W2:Y:S04]  /*1cfd0*/  LDL.64 R20, [R1+0x20] ;  /* 0x0000200001147983 */ /* 0x001ea80000100a00 */
[----:B------:R0:W-:Y:S04]  /*1cfe0*/  STL.64 [R1+0x1a0], R8 ;  /* 0x0001a00801007387 */ /* 0x0001e80000100a00 */
[----:B------:R1:W-:Y:S04]  /*1cff0*/  STL.64 [R1+0x1a8], R10 ;  /* 0x0001a80a01007387 */ /* 0x0003e80000100a00 */
[----:B0-----:R-:W4:Y:S01]  /*1d000*/  LDL.LU.64 R8, [R1+0x41b8] ;  /* 0x0041b80001087983 */ /* 0x001f220000300a00 */
[----:B-1----:R-:W-:-:S03]  /*1d010*/  MOV R10, R4 ;  /* 0x00000004000a7202 */ /* 0x002fc60000000f00 */
[----:B------:R-:W0:Y:S04]  /*1d020*/  LDSM.16.MT88.4 R4, [R0+0x2080] ;  /* 0x002080000004783b */ /* 0x000e280000004200 */
        /* <DEDUP_REMOVED lines=8> */
[----:B0-----:R-:W2:Y:S04]  /*1d0b0*/  LDL.64 R4, [R1+0x30] ;  /* 0x0000300001047983 */ /* 0x001ea80000100a00 */
[----:B------:R-:W-:Y:S01]  /*1d0c0*/  STL [R1+0x3fd8], R0 ;  /* 0x003fd80001007387 */ /* 0x000fe20000100800 */
        /* <DEDUP_REMOVED lines=12> */
[----:B0-----:R-:W4:Y:S04]  /*1d190*/  LDL.LU.64 R18, [R1+0x41a0] ;  /* 0x0041a00001127983 */ /* 0x001f280000300a00 */
[----:B------:R-:W4:Y:S02]  /*1d1a0*/  LDL.LU.64 R16, [R1+0x4198] ;  /* 0x0041980001107983 */ /* 0x000f240000300a00 */
[----:B----4-:R-:W-:Y:S02]  /*1d1b0*/  HMMA.16816.F32.BF16 R12, R12, R8, R16 ;  /* 0x000000080c0c723c */ /* 0x010fe40000041810 */
[----:B------:R-:W3:Y:S04]  /*1d1c0*/  LDL.LU.64 R18, [R1+0x4190] ;  /* 0x0041900001127983 */ /* 0x000ee80000300a00 */
[----:B------:R-:W3:Y:S11]  /*1d1d0*/  LDL.LU.64 R16, [R1+0x4188] ;  /* 0x0041880001107983 */ /* 0x000ef60000300a00 */
[----:B------:R-:W-:Y:S06]  /*1d1e0*/  @!UPT UIADD3 URZ, URZ, URZ, URZ ;  /* 0x0000003f3f3ff290 */ /* 0x000fec000fffe03f */
[----:B------:R0:W-:Y:S02]  /*1d1f0*/  STL.64 [R1+0x170], R12 ;  /* 0x0001700c01007387 */ /* 0x0001e40000100a00 */
[----:B0-----:R-:W-:Y:S01]  /*1d200*/  MOV R12, R10 ;  /* 0x0000000a000c7202 */ /* 0x001fe20000000f00 */
[----:B------:R-:W-:Y:S01]  /*1d210*/  IMAD.MOV.U32 R13, RZ, RZ, R3 ;  /* 0x000000ffff0d7224 */ /* 0x000fe200078e0003 */
[----:B------:R-:W-:Y:S06]  /*1d220*/  STL.64 [R1+0x178], R14 ;  /* 0x0001780e01007387 */ /* 0x000fec0000100a00 */
[C---:B---3--:R-:W-:Y:S11]  /*1d230*/  HMMA.16816.F32.BF16 R24, R16.reuse, R12, R24 ;  /* 0x0000000c1018723c */ /* 0x048ff60000041818 */
[----:B------:R-:W-:Y:S11]  /*1d240*/  @!UPT UIADD3 URZ, URZ, URZ, URZ ;  /* 0x0000003f3f3ff290 */ /* 0x000ff6000fffe03f */
[----:B------:R-:W-:Y:S01]  /*1d250*/  @!UPT UIADD3 URZ, URZ, URZ, URZ ;  /* 0x0000003f3f3ff290 */ /* 0x000fe2000fffe03f */
[----:B------:R-:W-:Y:S04]  /*1d260*/  STL.64 [R1+0x150], R24 ;  /* 0x0001501801007387 */ /* 0x000fe80000100a00 */
[----:B------:R0:W-:Y:S04]  /*1d270*/  STL.64 [R1+0x158], R26 ;  /* 0x0001581a01007387 */ /* 0x0001e80000100a00 */
[----:B0-----:R-:W2:Y:S04]  /*1d280*/  LDL.LU.64 R26, [R1+0x4180] ;  /* 0x00418000011a7983 */ /* 0x001ea80000300a00 */
[----:B------:R-:W2:Y:S02]  /*1d290*/  LDL.LU.64 R24, [R1+0x4178] ;  /* 0x0041780001187983 */ /* 0x000ea40000300a00 */
        /* <DEDUP_REMOVED lines=8> */
[----:B------:R-:W-:Y:S01]  /*1d320*/  MOV R3, R21 ;  /* 0x0000001500037202 */ /* 0x000fe20000000f00 */
[----:B------:R-:W3:Y:S01]  /*1d330*/  LDL.LU.64 R22, [R1+0x4160] ;  /* 0x0041600001167983 */ /* 0x000ee20000300a00 */
[----:B--2---:R-:W-:Y:S03]  /*1d340*/  HMMA.16816.F32.BF16 R24, R16, R20, R24 ;  /* 0x000000141018723c */ /* 0x004fe60000041818 */
[----:B------:R-:W3:Y:S11]  /*1d350*/  LDL.LU.64 R20, [R1+0x4158] ;  /* 0x0041580001147983 */ /* 0x000ef60000300a00 */
[----:B------:R-:W-:Y:S09]  /*1d360*/  @!UPT UIADD3 URZ, URZ, URZ, URZ ;  /* 0x0000003f3f3ff290 */ /* 0x000ff2000fffe03f */
[----:B------:R-:W-:Y:S01]  /*1d370*/  STL [R1+0xd0], R24 ;  /* 0x0000d01801007387 */ /* 0x000fe20000100800 */
[----:B------:R-:W-:-:S03]  /*1d380*/  MOV R0, R25 ;  /* 0x0000001900007202 */ /* 0x000fc60000000f00 */
[----:B------:R0:W-:Y:S04]  /*1d390*/  STL.64 [R1+0xd8], R26 ;  /* 0x0000d81a01007387 */ /* 0x0001e80000100a00 */
[----:B0-----:R-:W2:Y:S04]  /*1d3a0*/  LDL.LU.64 R26, [R1+0x4150] ;  /* 0x00415000011a7983 */ /* 0x001ea80000300a00 */
[----:B------:R-:W2:Y:S04]  /*1d3b0*/  LDL.LU.64 R24, [R1+0x4148] ;  /* 0x0041480001187983 */ /* 0x000ea80000300a00 */
[----:B------:R-:W-:Y:S01]  /*1d3c0*/  STL [R1+0x3fdc], R0 ;  /* 0x003fdc0001007387 */ /* 0x000fe20000100800 */
[----:B--2---:R-:W-:Y:S03]  /*1d3d0*/  HMMA.16816.F32.BF16 R16, R16, R8, R24 ;  /* 0x000000081010723c */ /* 0x004fe60000041818 */
[----:B------:R-:W3:Y:S04]  /*1d3e0*/  LDL.LU.64 R26, [R1+0x4140] ;  /* 0x00414000011a7983 */ /* 0x000ee80000300a00 */
[----:B------:R-:W3:Y:S11]  /*1d3f0*/  LDL.LU.64 R24, [R1+0x4138] ;  /* 0x0041380001187983 */ /* 0x000ef60000300a00 */
[----:B------:R-:W-:Y:S05]  /*1d400*/  @!UPT UIADD3 URZ, URZ, URZ, URZ ;  /* 0x0000003f3f3ff290 */ /* 0x000fea000fffe03f */
[----:B------:R0:W-:Y:S04]  /*1d410*/  STL.64 [R1+0x80], R16 ;  /* 0x0000801001007387 */ /* 0x0001e80000100a00 */
[----:B------:R-:W-:Y:S01]  /*1d420*/  STL.64 [R1+0x88], R18 ;  /* 0x0000881201007387 */ /* 0x000fe20000100a00 */
[----:B0-----:R-:W-:Y:S01]  /*1d430*/  MOV R17, R3 ;  /* 0x0000000300117202 */ /* 0x001fe20000000f00 */
[----:B---3--:R-:W-:Y:S11]  /*1d440*/  HMMA.16816.F32.BF16 R20, R24, R12, R20 ;  /* 0x0000000c1814723c */ /* 0x008ff60000041814 */
[----:B------:R-:W-:Y:S11]  /*1d450*/  @!UPT UIADD3 URZ, URZ, URZ, URZ ;  /* 0x0000003f3f3ff290 */ /* 0x000ff6000fffe03f */
[----:B------:R-:W-:Y:S01]  /*1d460*/  @!UPT UIADD3 URZ, URZ, URZ, URZ ;  /* 0x0000003f3f3ff290 */ /* 0x000fe2000fffe03f */
[----:B------:R-:W-:Y:S01]  /*1d470*/  STL.64 [R1+0xc0], R20 ;  /* 0x0000c01401007387 */ /* 0x000fe20000100a00 */
[----:B------:R-:W-:-:S03]  /*1d480*/  MOV R3, R23 ;  /* 0x0000001700037202 */ /* 0x000fc60000000f00 */
[----:B------:R0:W-:Y:S04]  /*1d490*/  STL [R1+0xc8], R22 ;  /* 0x0000c81601007387 */ /* 0x0001e80000100800 */
[----:B0-----:R-:W2:Y:S04]  /*1d4a0*/  LDL.LU.64 R22, [R1+0x4130] ;  /* 0x0041300001167983 */ /* 0x001ea80000300a00 */
[----:B------:R-:W2:Y:S01]  /*1d4b0*/  LDL.LU.64 R20, [R1+0x4128] ;  /* 0x0041280001147983 */ /* 0x000ea20000300a00 */
[----:B------:R-:W-:Y:S01]  /*1d4c0*/  MOV R16, R6 ;  /* 0x0000000600107202 */ /* 0x000fe20000000f00 */
[----:B------:R-:W-:-:S02]  /*1d4d0*/  IMAD.MOV.U32 R14, RZ, RZ, R4 ;  /* 0x000000ffff0e7224 */ /* 0x000fc400078e0004 */
[----:B------:R0:W-:Y:S04]  /*1d4e0*/  STL [R1+0x3f98], R3 ;  /* 0x003f980301007387 */ /* 0x0001e80000100800 */
[----:B------:R-:W3:Y:S01]  /*1d4f0*/  LDL.LU.64 R6, [R1+0x4120] ;  /* 0x0041200001067983 */ /* 0x000ee20000300a00 */
[----:B0-----:R-:W-:Y:S01]  /*1d500*/  MOV R3, R5 ;  /* 0x0000000500037202 */ /* 0x001fe20000000f00 */
[----:B--2---:R-:W-:Y:S02]  /*1d510*/  HMMA.16816.F32.BF16 R20, R24, R4, R20 ;  /* 0x000000041814723c */ /* 0x004fe40000041814 */
[----:B------:R-:W3:Y:S11]  /*1d520*/  LDL.LU.64 R4, [R1+0x4118] ;  /* 0x0041180001047983 */ /* 0x000ef60000300a00 */
[----:B------:R-:W-:Y:S10]  /*1d530*/  @!UPT UIADD3 URZ, URZ, URZ, URZ ;  /* 0x0000003f3f3ff290 */ /* 0x000ff4000fffe03f */
[----:B------:R-:W-:Y:S01]  /*1d540*/  STL.64 [R1+0xb0], R20 ;  /* 0x0000b01401007387 */ /* 0x000fe20000100a00 */
[----:B------:R-:W-:-:S03]  /*1d550*/  MOV R0, R23 ;  /* 0x0000001700007202 */ /* 0x000fc60000000f00 */
[----:B------:R0:W-:Y:S04]  /*1d560*/  STL [R1+0xb8], R22 ;  /* 0x0000b81601007387 */ /* 0x0001e80000100800 */
[----:B0-----:R-:W2:Y:S04]  /*1d570*/  LDL.LU.64 R22, [R1+0x4110] ;  /* 0x0041100001167983 */ /* 0x001ea80000300a00 */
[----:B------:R-:W2:Y:S04]  /*1d580*/  LDL.LU.64 R20, [R1+0x4108] ;  /* 0x0041080001147983 */ /* 0x000ea80000300a00 */
[----:B------:R-:W-:Y:S01]  /*1d590*/  STL [R1+0x3fe0], R0 ;  /* 0x003fe00001007387 */ /* 0x000fe20000100800 */
[C---:B---3--:R-:W-:Y:S08]  /*1d5a0*/  HMMA.16816.F32.BF16 R4, R24.reuse, R8, R4 ;  /* 0x000000081804723c */ /* 0x048ff00000041804 */
[----:B--2---:R-:W-:Y:S01]  /*1d5b0*/  HMMA.16816.F32.BF16 R16, R24, R16, R20 ;  /* 0x000000101810723c */ /* 0x004fe20000041814 */
[----:B------:R-:W2:Y:S04]  /*1d5c0*/  LDL.LU.64 R22, [R1+0x4100] ;  /* 0x0041000001167983 */ /* 0x000ea80000300a00 */
[----:B------:R-:W2:Y:S10]  /*1d5d0*/  LDL.LU.64 R20, [R1+0x40f8] ;  /* 0x0040f80001147983 */ /* 0x000eb40000300a00 */
[----:B------:R-:W-:Y:S08]  /*1d5e0*/  STL.64 [R1+0x70], R4 ;  /* 0x0000700401007387 */ /* 0x000ff00000100a00 */
[----:B------:R0:W-:Y:S04]  /*1d5f0*/  STL.64 [R1+0xa0], R16 ;  /* 0x0000a01001007387 */ /* 0x0001e80000100a00 */
[----:B------:R1:W-:Y:S04]  /*1d600*/  STL.64 [R1+0xa8], R18 ;  /* 0x0000a81201007387 */ /* 0x0003e80000100a00 */
[----:B------:R-:W-:Y:S04]  /*1d610*/  STL [R1+0x78], R6 ;  /* 0x0000780601007387 */ /* 0x000fe80000100800 */
[----:B0-----:R-:W2:Y:S04]  /*1d620*/  LDL.LU R16, [R1+0xf0] ;  /* 0x0000f00001107983 */ /* 0x001ea80000300800 */
[----:B------:R-:W2:Y:S04]  /*1d630*/  LDL.LU R17, [R1+0xf4] ;  /* 0x0000f40001117983 */ /* 0x000ea80000300800 */
[----:B-1----:R-:W2:Y:S04]  /*1d640*/  LDL.LU R18, [R1+0xf8] ;  /* 0x0000f80001127983 */ /* 0x002ea80000300800 */
[----:B------:R-:W2:Y:S04]  /*1d650*/  LDL.LU R19, [R1+0xfc] ;  /* 0x0000fc0001137983 */ /* 0x000ea80000300800 */
[----:B------:R0:W-:Y:S04]  /*1d660*/  STL.64 [R1+0x40c8], R8 ;  /* 0x0040c80801007387 */ /* 0x0001e80000100a00 */
[----:B0-----:R-:W3:Y:S04]  /*1d670*/  LDL.LU R8, [R1+0x120] ;  /* 0x0001200001087983 */ /* 0x001ee80000300800 */
[----:B------:R-:W3:Y:S04]  /*1d680*/  LDL.LU R9, [R1+0x124] ;  /* 0x0001240001097983 */ /* 0x000ee80000300800 */
[----:B------:R-:W4:Y:S01]  /*1d690*/  LDL.LU R10, [R1+0x128] ;  /* 0x00012800010a7983 */ /* 0x000f220000300800 */
[----:B------:R-:W-:-:S03]  /*1d6a0*/  MOV R11, R2 ;  /* 0x00000002000b7202 */ /* 0x000fc60000000f00 */
[----:B------:R-:W2:Y:S01]  /*1d6b0*/  LDL.LU R2, [R1+0x40f0] ;  /* 0x0040f00001027983 */ /* 0x000ea20000300800 */
[----:B------:R-:W-:-:S03]  /*1d6c0*/  MOV R0, R7 ;  /* 0x0000000700007202 */ /* 0x000fc60000000f00 */
[----:B----4-:R-:W-:Y:S04]  /*1d6d0*/  STL.64 [R1+0x40e8], R10 ;  /* 0x0040e80a01007387 */ /* 0x010fe80000100a00 */
[----:B---3--:R0:W-:Y:S04]  /*1d6e0*/  STL.64 [R1+0x40e0], R8 ;  /* 0x0040e00801007387 */ /* 0x0081e80000100a00 */
[----:B0-----:R-:W3:Y:S04]  /*1d6f0*/  LDL.LU R8, [R1+0x100] ;  /* 0x0001000001087983 */ /* 0x001ee80000300800 */
[----:B------:R-:W3:Y:S04]  /*1d700*/  LDL.LU R9, [R1+0x104] ;  /* 0x0001040001097983 */ /* 0x000ee80000300800 */
[----:B------:R-:W3:Y:S04]  /*1d710*/  LDL.LU R10, [R1+0x108] ;  /* 0x00010800010a7983 */ /* 0x000ee80000300800 */
[----:B------:R-:W3:Y:S04]  /*1d720*/  LDL.LU R11, [R1+0x10c] ;  /* 0x00010c00010b7983 */ /* 0x000ee80000300800 */
[----:B------:R-:W4:Y:S04]  /*1d730*/  LDL.LU R4, [R1+0x310] ;  /* 0x0003100001047983 */ /* 0x000f280000300800 */
[----:B------:R-:W4:Y:S04]  /*1d740*/  LDL.LU R5, [R1+0x314] ;  /* 0x0003140001057983 */ /* 0x000f280000300800 */
[----:B------:R-:W3:Y:S04]  /*1d750*/  LDL.LU R6, [R1+0x318] ;  /* 0x0003180001067983 */ /* 0x000ee80000300800 */
[----:B------:R-:W3:Y:S01]  /*1d760*/  LDL.LU R7, [R1+0x31c] ;  /* 0x00031c0001077983 */ /* 0x000ee20000300800 */
[----:B--2---:R-:W-:Y:S03]  /*1d770*/  HMMA.16816.F32.BF16 R16, R20, R12, R16 ;  /* 0x0000000c1410723c */ /* 0x004fe60000041810 */
[----:B---3--:R-:W-:Y:S04]  /*1d780*/  STL.64 [R1+0x4098], R6 ;  /* 0x0040980601007387 */ /* 0x008fe80000100a00 */
[----:B----4-:R0:W-:Y:S04]  /*1d790*/  STL.64 [R1+0x4090], R4 ;  /* 0x0040900401007387 */ /* 0x0101e80000100a00 */
[----:B0-----:R-:W2:Y:S04]  /*1d7a0*/  LDL.LU R4, [R1+0x330] ;  /* 0x0003300001047983 */ /* 0x001ea80000300800 */
[----:B------:R-:W2:Y:S04]  /*1d7b0*/  LDL.LU R5, [R1+0x334] ;  /* 0x0003340001057983 */ /* 0x000ea80000300800 */
[----:B------:R-:W3:Y:S04]  /*1d7c0*/  LDL.LU R6, [R1+0x338] ;  /* 0x0003380001067983 */ /* 0x000ee80000300800 */
[----:B------:R-:W3:Y:S04]  /*1d7d0*/  LDL.LU R7, [R1+0x33c] ;  /* 0x00033c0001077983 */ /* 0x000ee80000300800 */
[----:B------:R-:W4:Y:S04]  /*1d7e0*/  LDL.LU R24, [R1+0x320] ;  /* 0x0003200001187983 */ /* 0x000f280000300800 */
[----:B------:R-:W4:Y:S04]  /*1d7f0*/  LDL.LU R25, [R1+0x324] ;  /* 0x0003240001197983 */ /* 0x000f280000300800 */
[----:B------:R-:W2:Y:S04]  /*1d800*/  LDL.LU R26, [R1+0x328] ;  /* 0x00032800011a7983 */ /* 0x000ea80000300800 */
[----:B------:R-:W2:Y:S04]  /*1d810*/  LDL.LU R27, [R1+0x32c] ;  /* 0x00032c00011b7983 */ /* 0x000ea80000300800 */
[----:B--2---:R-:W-:Y:S04]  /*1d820*/  STL.64 [R1+0x40d8], R26 ;  /* 0x0040d81a01007387 */ /* 0x004fe80000100a00 */
[----:B----4-:R0:W-:Y:S04]  /*1d830*/  STL.64 [R1+0x40d0], R24 ;  /* 0x0040d01801007387 */ /* 0x0101e80000100a00 */
[----:B0-----:R-:W2:Y:S04]  /*1d840*/  LDL.LU.64 R24, [R1+0x20] ;  /* 0x0000200001187983 */ /* 0x001ea80000300a00 */
[----:B---3--:R-:W-:Y:S04]  /*1d850*/  STL.64 [R1+0x40a8], R6 ;  /* 0x0040a80601007387 */ /* 0x008fe80000100a00 */
[----:B------:R0:W-:Y:S04]  /*1d860*/  STL.64 [R1+0x40a0], R4 ;  /* 0x0040a00401007387 */ /* 0x0001e80000100a00 */
[----:B------:R-:W-:Y:S04]  /*1d870*/  STL.64 [R1+0x60], R16 ;  /* 0x0000601001007387 */ /* 0x000fe80000100a00 */
[----:B------:R-:W-:Y:S01]  /*1d880*/  STL [R1+0x6c], R19 ;  /* 0x00006c1301007387 */ /* 0x000fe20000100800 */
[----:B0-----:R-:W-:Y:S01]  /*1d890*/  MOV R5, R3 ;  /* 0x0000000300057202 */ /* 0x001fe20000000f00 */
[----:B------:R-:W-:-:S02]  /*1d8a0*/  IMAD.MOV.U32 R3, RZ, RZ, R18 ;  /* 0x000000ffff037224 */ /* 0x000fc400078e0012 */
[----:B------:R-:W0:Y:S01]  /*1d8b0*/  LDSM.16.MT88.4 R16, [R2+0x3000] ;  /* 0x003000000210783b */ /* 0x000e220000004200 */
[----:B------:R-:W-:-:S07]  /*1d8c0*/  MOV R4, R14 ;  /* 0x0000000e00047202 */ /* 0x000fce0000000f00 */
[----:B------:R-:W-:Y:S01]  /*1d8d0*/  HMMA.16816.F32.BF16 R8, R20, R4, R8 ;  /* 0x000000041408723c */ /* 0x000fe20000041808 */
[----:B------:R-:W-:Y:S04]  /*1d8e0*/  STL [R1+0x3f9c], R3 ;  /* 0x003f9c0301007387 */ /* 0x000fe80000100800 */
[----:B0-----:R-:W-:Y:S04]  /*1d8f0*/  STL.64 [R1+0x4060], R18 ;  /* 0x0040601201007387 */ /* 0x001fe80000100a00 */
[----:B------:R0:W-:Y:S04]  /*1d900*/  STL.64 [R1+0x4058], R16 ;  /* 0x0040581001007387 */ /* 0x0001e80000100a00 */
[----:B0-----:R-:W3:Y:S04]  /*1d910*/  LDL.LU R16, [R1+0x110] ;  /* 0x0001100001107983 */ /* 0x001ee80000300800 */
[----:B------:R-:W3:Y:S04]  /*1d920*/  LDL.LU R17, [R1+0x114] ;  /* 0x0001140001117983 */ /* 0x000ee80000300800 */
[----:B------:R-:W3:Y:S04]  /*1d930*/  LDL.LU R18, [R1+0x118] ;  /* 0x0001180001127983 */ /* 0x000ee80000300800 */
[----:B------:R-:W3:Y:S04]  /*1d940*/  LDL.LU R19, [R1+0x11c] ;  /* 0x00011c0001137983 */ /* 0x000ee80000300800 */
[----:B------:R-:W-:Y:S04]  /*1d950*/  STL.64 [R1+0x50], R8 ;  /* 0x0000500801007387 */ /* 0x000fe80000100a00 */
[----:B------:R0:W-:Y:S04]  /*1d960*/  STL.64 [R1+0x58], R10 ;  /* 0x0000580a01007387 */ /* 0x0001e80000100a00 */
[----:B0-----:R-:W4:Y:S04]  /*1d970*/  LDL.LU.64 R10, [R1+0x40e8] ;  /* 0x0040e800010a7983 */ /* 0x001f280000300a00 */
[----:B------:R-:W4:Y:S04]  /*1d980*/  LDL.LU.64 R8, [R1+0x40e0] ;  /* 0x0040e00001087983 */ /* 0x000f280000300a00 */
[----:B------:R-:W3:Y:S01]  /*1d990*/  LDL.LU.64 R26, [R1+0x40d8] ;  /* 0x0040d800011a7983 */ /* 0x000ee20000300a00 */
[----:B--2---:R-:W-:-:S02]  /*1d9a0*/  MOV R7, R24 ;  /* 0x0000001800077202 */ /* 0x004fc40000000f00 */
[----:B------:R-:W-:Y:S01]  /*1d9b0*/  MOV R6, R25 ;  /* 0x0000001900067202 */ /* 0x000fe20000000f00 */
[----:B----4-:R-:W-:Y:S01]  /*1d9c0*/  HMMA.16816.F32.BF16 R8, R20, R24, R8 ;  /* 0x000000181408723c */ /* 0x010fe20000041808 */
[----:B------:R-:W2:Y:S11]  /*1d9d0*/  LDL.LU.64 R24, [R1+0x40d0] ;  /* 0x0040d00001187983 */ /* 0x000eb60000300a00 */
[----:B------:R-:W-:Y:S11]  /*1d9e0*/  @!UPT UIADD3 URZ, URZ, URZ, URZ ;  /* 0x0000003f3f3ff290 */ /* 0x000ff6000fffe03f */
[----:B------:R0:W-:Y:S01]  /*1d9f0*/  STL [R1], R8 ;  /* 0x0000000801007387 */ /* 0x0001e20000100800 */
[----:B------:R-:W-:-:S03]  /*1da00*/  MOV R3, R9 ;  /* 0x0000000900037202 */ /* 0x000fc60000000f00 */
[----:B------:R1:W-:Y:S04]  /*1da10*/  STL.64 [R1+0x8], R10 ;  /* 0x0000080a01007387 */ /* 0x0003e80000100a00 */
[----:B0-----:R-:W3:Y:S02]  /*1da20*/  LDL.LU.64 R8, [R1+0x40c8] ;  /* 0x0040c80001087983 */ /* 0x001ee40000300a00 */
[----:B---3--:R-:W-:Y:S01]  /*1da30*/  HMMA.16816.F32.BF16 R16, R20, R8, R16 ;  /* 0x000000081410723c */ /* 0x008fe20000041810 */
[----:B------:R-:W-:Y:S02]  /*1da40*/  MOV R15, R8 ;  /* 0x00000008000f7202 */ /* 0x000fe40000000f00 */
[----:B------:R-:W-:-:S04]  /*1da50*/  MOV R14, R9 ;  /* 0x00000009000e7202 */ /* 0x000fc80000000f00 */
[----:B------:R-:W-:Y:S01]  /*1da60*/  MOV R20, R15 ;  /* 0x0000000f00147202 */ /* 0x000fe20000000f00 */
[----:B------:R-:W-:Y:S11]  /*1da70*/  IMAD.MOV.U32 R21, RZ, RZ, R14 ;  /* 0x000000ffff157224 */ /* 0x000ff600078e000e */
[----:B------:R-:W-:Y:S04]  /*1da80*/  @!UPT UIADD3 URZ, URZ, URZ, URZ ;  /* 0x0000003f3f3ff290 */ /* 0x000fe8000fffe03f */
[----:B------:R-:W-:Y:S04]  /*1da90*/  STL.64 [R1+0x90], R16 ;  /* 0x0000901001007387 */ /* 0x000fe80000100a00 */
[----:B------:R-:W-:Y:S04]  /*1daa0*/  STL.64 [R1+0x98], R18 ;  /* 0x0000981201007387 */ /* 0x000fe80000100a00 */
[----:B-1----:R-:W2:Y:S04]  /*1dab0*/  LDL.LU.64 R10, [R1+0x40c0] ;  /* 0x0040c000010a7983 */ /* 0x002ea80000300a00 */
[----:B------:R-:W2:Y:S04]  /*1dac0*/  LDL.LU.64 R8, [R1+0x40b8] ;  /* 0x0040b80001087983 */ /* 0x000ea80000300a00 */
[----:B------:R0:W-:Y:S04]  /*1dad0*/  STL.64 [R1+0x40b0], R20 ;  /* 0x0040b01401007387 */ /* 0x0001e80000100a00 */
        /* <DEDUP_REMOVED lines=13> */
[----:B------:R-:W2:Y:S04]  /*1dbb0*/  LDL.LU R18, [R1+0x258] ;  /* 0x0002580001127983 */ /* 0x000ea80000300800 */
[----:B------:R-:W2:Y:S04]  /*1dbc0*/  LDL.LU R19, [R1+0x25c] ;  /* 0x00025c0001137983 */ /* 0x000ea80000300800 */
[----:B------:R-:W-:Y:S04]  /*1dbd0*/  STL.64 [R1+0x110], R24 ;  /* 0x0001101801007387 */ /* 0x000fe80000100a00 */
[----:B------:R-:W-:Y:S04]  /*1dbe0*/  STL.64 [R1+0x118], R26 ;  /* 0x0001181a01007387 */ /* 0x000fe80000100a00 */
[----:B------:R-:W0:Y:S04]  /*1dbf0*/  LDSM.16.MT88.4 R24, [R2+0x3080] ;  /* 0x003080000218783b */ /* 0x000e280000004200 */
[----:B0-----:R-:W-:Y:S04]  /*1dc00*/  STL.64 [R1+0x4028], R26 ;  /* 0x0040281a01007387 */ /* 0x001fe80000100a00 */
[----:B------:R0:W-:Y:S02]  /*1dc10*/  STL.64 [R1+0x4020], R24 ;  /* 0x0040201801007387 */ /* 0x0001e40000100a00 */
[----:B0-----:R-:W-:-:S02]  /*1dc20*/  MOV R24, R7 ;  /* 0x0000000700187202 */ /* 0x001fc40000000f00 */
[----:B------:R-:W-:Y:S02]  /*1dc30*/  MOV R25, R6 ;  /* 0x0000000600197202 */ /* 0x000fe40000000f00 */
[C---:B------:R-:W-:Y:S01]  /*1dc40*/  HMMA.16816.F32.BF16 R4, R8.reuse, R4, R20 ;  /* 0x000000040804723c */ /* 0x040fe20000041814 */
[----:B------:R-:W-:Y:S04]  /*1dc50*/  STL [R1+0x3ef0], R2 ;  /* 0x003ef00201007387 */ /* 0x000fe80000100800 */
[----:B------:R-:W3:Y:S11]  /*1dc60*/  LDL.LU.64 R20, [R1+0x40b0] ;  /* 0x0040b00001147983 */ /* 0x000ef60000300a00 */
[----:B------:R-:W-:Y:S07]  /*1dc70*/  @!UPT UIADD3 URZ, URZ, URZ, URZ ;  /* 0x0000003f3f3ff290 */ /* 0x000fee000fffe03f */
[----:B------:R-:W-:Y:S04]  /*1dc80*/  STL.64 [R1+0x130], R4 ;  /* 0x0001300401007387 */ /* 0x000fe80000100a00 */
[----:B------:R0:W-:Y:S04]  /*1dc90*/  STL.64 [R1+0x138], R6 ;  /* 0x0001380601007387 */ /* 0x0001e80000100a00 */
[----:B0-----:R-:W4:Y:S04]  /*1dca0*/  LDL.LU.64 R6, [R1+0x40a8] ;  /* 0x0040a80001067983 */ /* 0x001f280000300a00 */
[----:B------:R-:W4:Y:S02]  /*1dcb0*/  LDL.LU.64 R4, [R1+0x40a0] ;  /* 0x0040a00001047983 */ /* 0x000f240000300a00 */
[C---:B----4-:R-:W-:Y:S11]  /*1dcc0*/  HMMA.16816.F32.BF16 R4, R8.reuse, R24, R4 ;  /* 0x000000180804723c */ /* 0x050ff60000041804 */
[----:B------:R-:W-:Y:S11]  /*1dcd0*/  @!UPT UIADD3 URZ, URZ, URZ, URZ ;  /* 0x0000003f3f3ff290 */ /* 0x000ff6000fffe03f */
[----:B------:R-:W-:Y:S01]  /*1dce0*/  @!UPT UIADD3 URZ, URZ, URZ, URZ ;  /* 0x0000003f3f3ff290 */ /* 0x000fe2000fffe03f */
[----:B------:R-:W-:Y:S04]  /*1dcf0*/  STL.64 [R1+0x120], R4 ;  /* 0x0001200401007387 */ /* 0x000fe80000100a00 */
[----:B------:R0:W-:Y:S04]  /*1dd00*/  STL.64 [R1+0x128], R6 ;  /* 0x0001280601007387 */ /* 0x0001e80000100a00 */
[----:B0-----:R-:W3:Y:S04]  /*1dd10*/  LDL.LU.64 R6, [R1+0x4098] ;  /* 0x0040980001067983 */ /* 0x001ee80000300a00 */
[----:B------:R-:W3:Y:S02]  /*1dd20*/  LDL.LU.64 R4, [R1+0x4090] ;  /* 0x0040900001047983 */ /* 0x000ee40000300a00 */
[----:B---3--:R-:W-:Y:S02]  /*1dd30*/  HMMA.16816.F32.BF16 R8, R8, R20, R4 ;  /* 0x000000140808723c */ /* 0x008fe40000041804 */
[----:B------:R-:W3:Y:S04]  /*1dd40*/  LDL.LU.64 R6, [R1+0x4088] ;  /* 0x0040880001067983 */ /* 0x000ee80000300a00 */
[----:B------:R-:W3:Y:S11]  /*1dd50*/  LDL.LU.64 R4, [R1+0x4080] ;  /* 0x0040800001047983 */ /* 0x000ef60000300a00 */
[----:B------:R-:W-:Y:S06]  /*1dd60*/  @!UPT UIADD3 URZ, URZ, URZ, URZ ;  /* 0x0000003f3f3ff290 */ /* 0x000fec000fffe03f */
[----:B------:R0:W-:Y:S01]  /*1dd70*/  STL.64 [R1+0x100], R8 ;  /* 0x0001000801007387 */ /* 0x0001e20000100a00 */
[----:B------:R-:W-:-:S03]  /*1dd80*/  MOV R2, R11 ;  /* 0x0000000b00027202 */ /* 0x000fc60000000f00 */
[----:B------:R1:W-:Y:S04]  /*1dd90*/  STL [R1+0x108], R10 ;  /* 0x0001080a01007387 */ /* 0x0003e80000100800 */
[----:B0-----:R-:W3:Y:S04]  /*1dda0*/  LDL.LU R8, [R1+0x200] ;  /* 0x0002000001087983 */ /* 0x001ee80000300800 */
[----:B------:R-:W3:Y:S04]  /*1ddb0*/  LDL.LU R9, [R1+0x204] ;  /* 0x0002040001097983 */ /* 0x000ee80000300800 */
[----:B-1----:R-:W3:Y:S04]  /*1ddc0*/  LDL.LU R10, [R1+0x208] ;  /* 0x00020800010a7983 */ /* 0x002ee80000300800 */
[----:B------:R-:W3:Y:S04]  /*1ddd0*/  LDL.LU R11, [R1+0x20c] ;  /* 0x00020c00010b7983 */ /* 0x000ee80000300800 */
[----:B------:R-:W-:Y:S01]  /*1dde0*/  STL [R1+0x3ef4], R2 ;  /* 0x003ef40201007387 */ /* 0x000fe20000100800 */
[----:B---3--:R-:W-:Y:S03]  /*1ddf0*/  HMMA.16816.F32.BF16 R12, R4, R12, R8 ;  /* 0x0000000c040c723c */ /* 0x008fe60000041808 */
[----:B------:R-:W3:Y:S11]  /*1de00*/  LDL.LU R8, [R1+0x1c0] ;  /* 0x0001c00001087983 */ /* 0x000ef60000300800 */
[----:B------:R-:W-:Y:S09]  /*1de10*/  @!UPT UIADD3 URZ, URZ, URZ, URZ ;  /* 0x0000003f3f3ff290 */ /* 0x000ff2000fffe03f */
[----:B------:R-:W-:Y:S04]  /*1de20*/  STL.64 [R1+0xf0], R12 ;  /* 0x0000f00c01007387 */ /* 0x000fe80000100a00 */
[----:B------:R-:W-:Y:S04]  /*1de30*/  STL.64 [R1+0xf8], R14 ;  /* 0x0000f80e01007387 */ /* 0x000fe80000100a00 */
[----:B------:R-:W0:Y:S04]  /*1de40*/  LDSM.16.MT88.4 R12, [R29+0x3000] ;  /* 0x003000001d0c783b */ /* 0x000e280000004200 */
[----:B------:R-:W3:Y:S04]  /*1de50*/  LDL.LU R9, [R1+0x1c4] ;  /* 0x0001c40001097983 */ /* 0x000ee80000300800 */
[----:B------:R-:W3:Y:S04]  /*1de60*/  LDL.LU R10, [R1+0x1c8] ;  /* 0x0001c800010a7983 */ /* 0x000ee80000300800 */
[----:B------:R-:W3:Y:S04]  /*1de70*/  LDL.LU R11, [R1+0x1cc] ;  /* 0x0001cc00010b7983 */ /* 0x000ee80000300800 */
[----:B0-----:R-:W-:Y:S04]  /*1de80*/  STL.64 [R1+0x3ff0], R14 ;  /* 0x003ff00e01007387 */ /* 0x001fe80000100a00 */
[----:B------:R0:W-:Y:S04]  /*1de90*/  STL.64 [R1+0x3fe8], R12 ;  /* 0x003fe80c01007387 */ /* 0x0001e80000100a00 */
[----:B0-----:R-:W4:Y:S04]  /*1dea0*/  LDL.LU R12, [R1+0x1b0] ;  /* 0x0001b000010c7983 */ /* 0x001f280000300800 */
[----:B------:R-:W4:Y:S04]  /*1deb0*/  LDL.LU R13, [R1+0x1b4] ;  /* 0x0001b400010d7983 */ /* 0x000f280000300800 */
[----:B------:R-:W2:Y:S01]  /*1dec0*/  LDL.LU R14, [R1+0x1b8] ;  /* 0x0001b800010e7983 */ /* 0x000ea20000300800 */
[----:B------:R-:W-:-:S03]  /*1ded0*/  MOV R15, R28 ;  /* 0x0000001c000f7202 */ /* 0x000fc60000000f00 */
[----:B------:R-:W3:Y:S04]  /*1dee0*/  LDL.LU R28, [R1+0x4078] ;  /* 0x00407800011c7983 */ /* 0x000ee80000300800 */
[----:B--2---:R-:W-:Y:S04]  /*1def0*/  STL.64 [R1+0x4000], R14 ;  /* 0x0040000e01007387 */ /* 0x004fe80000100a00 */
[----:B----4-:R0:W-:Y:S04]  /*1df00*/  STL.64 [R1+0x3ff8], R12 ;  /* 0x003ff80c01007387 */ /* 0x0101e80000100a00 */
[----:B0-----:R-:W2:Y:S04]  /*1df10*/  LDL.LU.64 R12, [R1+0x30] ;  /* 0x00003000010c7983 */ /* 0x001ea80000300a00 */
[----:B------:R-:W4:Y:S01]  /*1df20*/  LDL.64 R14, [R1+0x38] ;  /* 0x00003800010e7983 */ /* 0x000f220000100a00 */
[C---:B--2---:R-:W-:Y:S11]  /*1df30*/  HMMA.16816.F32.BF16 R16, R4.reuse, R12, R16 ;  /* 0x0000000c0410723c */ /* 0x044ff60000041810 */
[----:B------:R-:W-:Y:S11]  /*1df40*/  @!UPT UIADD3 URZ, URZ, URZ, URZ ;  /* 0x0000003f3f3ff290 */ /* 0x000ff6000fffe03f */
[----:B------:R-:W-:Y:S01]  /*1df50*/  @!UPT UIADD3 URZ, URZ, URZ, URZ ;  /* 0x0000003f3f3ff290 */ /* 0x000fe2000fffe03f */
[----:B------:R-:W-:Y:S04]  /*1df60*/  STL.64 [R1+0x2b0], R16 ;  /* 0x0002b01001007387 */ /* 0x000fe80000100a00 */
[----:B------:R0:W-:Y:S04]  /*1df70*/  STL.64 [R1+0x2b8], R18 ;  /* 0x0002b81201007387 */ /* 0x0001e80000100a00 */
[----:B0-----:R-:W2:Y:S04]  /*1df80*/  LDL.LU.64 R18, [R1+0x4070] ;  /* 0x0040700001127983 */ /* 0x001ea80000300a00 */
[----:B------:R-:W2:Y:S04]  /*1df90*/  LDL.LU.64 R16, [R1+0x4068] ;  /* 0x0040680001107983 */ /* 0x000ea80000300a00 */
[----:B------:R-:W3:Y:S01]  /*1dfa0*/  LDL R13, [R1+0x14c0] ;  /* 0x0014c000010d7983 */ /* 0x000ee20000100800 */
[----:B--2---:R-:W-:Y:S03]  /*1dfb0*/  HMMA.16816.F32.BF16 R24, R4, R24, R16 ;  /* 0x000000180418723c */ /* 0x004fe60000041810 */
[----:B------:R-:W4:Y:S04]  /*1dfc0*/  LDL.LU.64 R18, [R1+0x4060] ;  /* 0x0040600001127983 */ /* 0x000f280000300a00 */
[----:B------:R-:W4:Y:S11]  /*1dfd0*/  LDL.LU.64 R16, [R1+0x4058] ;  /* 0x0040580001107983 */ /* 0x000f360000300a00 */
[----:B------:R-:W-:Y:S05]  /*1dfe0*/  @!UPT UIADD3 URZ, URZ, URZ, URZ ;  /* 0x0000003f3f3ff290 */ /* 0x000fea000fffe03f */
[----:B------:R0:W-:Y:S04]  /*1dff0*/  STL.64 [R1+0x2a0], R24 ;  /* 0x0002a01801007387 */ /* 0x0001e80000100a00 */
[----:B------:R1:W-:Y:S04]  /*1e000*/  STL.64 [R1+0x2a8], R26 ;  /* 0x0002a81a01007387 */ /* 0x0003e80000100a00 */
[----:B0-----:R-:W2:Y:S04]  /*1e010*/  LDL.LU R24, [R1+0x210] ;  /* 0x0002100001187983 */ /* 0x001ea80000300800 */
[----:B------:R-:W2:Y:S04]  /*1e020*/  LDL.LU R25, [R1+0x214] ;  /* 0x0002140001197983 */ /* 0x000ea80000300800 */
[----:B-1----:R-:W2:Y:S01]  /*1e030*/  LDL.LU R26, [R1+0x218] ;  /* 0x00021800011a7983 */ /* 0x002ea20000300800 */
[----:B---3--:R-:W-:-:S03]  /*1e040*/  MOV R27, R28 ;  /* 0x0000001c001b7202 */ /* 0x008fc60000000f00 */
[----:B------:R-:W3:Y:S01]  /*1e050*/  LDL.LU R28, [R1+0x4050] ;  /* 0x00405000011c7983 */ /* 0x000ee20000300800 */
[----:B------:R-:W-:Y:S03]  /*1e060*/  HMMA.16816.F32.BF16 R4, R4, R20, R8 ;  /* 0x000000140404723c */ /* 0x000fe60000041808 */
[----:B------:R-:W0:Y:S04]  /*1e070*/  LDSM.16.MT88.4 R8, [R29+0x3080] ;  /* 0x003080001d08783b */ /* 0x000e280000004200 */
[----:B------:R-:W1:Y:S04]  /*1e080*/  LDSM.16.MT88.4 R20, [R13+0x3000] ;  /* 0x003000000d14783b */ /* 0x000e680000004200 */
[----:B--2---:R-:W-:Y:S04]  /*1e090*/  STL.64 [R1+0x4038], R26 ;  /* 0x0040381a01007387 */ /* 0x004fe80000100a00 */
[----:B------:R2:W-:Y:S04]  /*1e0a0*/  STL.64 [R1+0x4030], R24 ;  /* 0x0040301801007387 */ /* 0x0005e80000100a00 */
[----:B--2---:R-:W2:Y:S04]  /*1e0b0*/  LDL.LU R24, [R1+0x230] ;  /* 0x0002300001187983 */ /* 0x004ea80000300800 */
[----:B------:R-:W2:Y:S04]  /*1e0c0*/  LDL.LU R25, [R1+0x234] ;  /* 0x0002340001197983 */ /* 0x000ea80000300800 */
[----:B------:R-:W2:Y:S04]  /*1e0d0*/  LDL.LU R26, [R1+0x238] ;  /* 0x00023800011a7983 */ /* 0x000ea80000300800 */
[----:B------:R-:W2:Y:S01]  /*1e0e0*/  LDL.LU R27, [R1+0x23c] ;  /* 0x00023c00011b7983 */ /* 0x000ea20000300800 */
[----:B------:R-:W-:-:S03]  /*1e0f0*/  IMAD.MOV.U32 R2, RZ, RZ, R6 ;  /* 0x000000ffff027224 */ /* 0x000fc600078e0006 */
[----:B--2---:R-:W-:Y:S04]  /*1e100*/  STL.64 [R1+0x4048], R26 ;  /* 0x0040481a01007387 */ /* 0x004fe80000100a00 */
[----:B------:R2:W-:Y:S04]  /*1e110*/  STL.64 [R1+0x4040], R24 ;  /* 0x0040401801007387 */ /* 0x0005e80000100a00 */
[----:B--2---:R-:W4:Y:S04]  /*1e120*/  LDL.LU R24, [R1+0x240] ;  /* 0x0002400001187983 */ /* 0x004f280000300800 */
[----:B------:R-:W4:Y:S01]  /*1e130*/  LDL.LU R25, [R1+0x244] ;  /* 0x0002440001197983 */ /* 0x000f220000300800 */
[----:B---3--:R-:W-:-:S03]  /*1e140*/  MOV R27, R28 ;  /* 0x0000001c001b7202 */ /* 0x008fc60000000f00 */
[----:B------:R-:W4:Y:S01]  /*1e150*/  LDL.LU R26, [R1+0x248] ;  /* 0x00024800011a7983 */ /* 0x000f220000300800 */
[----:B------:R-:W-:-:S03]  /*1e160*/  MOV R28, R7 ;  /* 0x00000007001c7202 */ /* 0x000fc60000000f00 */
[----:B------:R2:W-:Y:S04]  /*1e170*/  STL.64 [R1+0xe0], R4 ;  /* 0x0000e00401007387 */ /* 0x0005e80000100a00 */
[----:B--2---:R-:W2:Y:S04]  /*1e180*/  LDL.LU R4, [R1+0x220] ;  /* 0x0002200001047983 */ /* 0x004ea80000300800 */
[----:B------:R-:W2:Y:S04]  /*1e190*/  LDL.LU R5, [R1+0x224] ;  /* 0x0002240001057983 */ /* 0x000ea80000300800 */
[----:B------:R-:W2:Y:S04]  /*1e1a0*/  LDL.LU R6, [R1+0x228] ;  /* 0x0002280001067983 */ /* 0x000ea80000300800 */
[----:B------:R-:W2:Y:S04]  /*1e1b0*/  LDL.LU R7, [R1+0x22c] ;  /* 0x00022c0001077983 */ /* 0x000ea80000300800 */
[----:B0-----:R0:W-:Y:S04]  /*1e1c0*/  STL.64 [R1+0x3fa8], R10 ;  /* 0x003fa80a01007387 */ /* 0x0011e80000100a00 */
[----:B------:R-:W-:Y:S04]  /*1e1d0*/  STL.64 [R1+0x3fa0], R8 ;  /* 0x003fa00801007387 */ /* 0x000fe80000100a00 */
[----:B0-----:R-:W3:Y:S04]  /*1e1e0*/  LDL.LU.64 R10, [R1+0x18] ;  /* 0x00001800010a7983 */ /* 0x001ee80000300a00 */
[----:B-1----:R-:W-:Y:S04]  /*1e1f0*/  STL.64 [R1+0x3f60], R22 ;  /* 0x003f601601007387 */ /* 0x002fe80000100a00 */
[----:B------:R0:W-:Y:S04]  /*1e200*/  STL.64 [R1+0x3f58], R20 ;  /* 0x003f581401007387 */ /* 0x0001e80000100a00 */
[----:B0-----:R-:W2:Y:S04]  /*1e210*/  LDL.LU R20, [R1+0x160] ;  /* 0x0001600001147983 */ /* 0x001ea80000300800 */
[----:B------:R-:W2:Y:S04]  /*1e220*/  LDL.LU R21, [R1+0x164] ;  /* 0x0001640001157983 */ /* 0x000ea80000300800 */
[----:B------:R-:W2:Y:S04]  /*1e230*/  LDL.LU R22, [R1+0x168] ;  /* 0x0001680001167983 */ /* 0x000ea80000300800 */
[----:B------:R-:W2:Y:S04]  /*1e240*/  LDL.LU R23, [R1+0x16c] ;  /* 0x00016c0001177983 */ /* 0x000ea80000300800 */
[----:B--2---:R0:W-:Y:S04]  /*1e250*/  STL.64 [R1+0x4010], R22 ;  /* 0x0040101601007387 */ /* 0x0041e80000100a00 */
[----:B------:R-:W-:Y:S04]  /*1e260*/  STL.64 [R1+0x4008], R20 ;  /* 0x0040081401007387 */ /* 0x000fe80000100a00 */
[----:B0-----:R-:W2:Y:S04]  /*1e270*/  LDL R22, [R1+0x48] ;  /* 0x0000480001167983 */ /* 0x001ea80000100800 */
[----:B------:R-:W2:Y:S01]  /*1e280*/  LDL R23, [R1+0x4c] ;  /* 0x00004c0001177983 */ /* 0x000ea20000100800 */
[C---:B----4-:R-:W-:Y:S08]  /*1e290*/  HMMA.16816.F32.BF16 R24, R16.reuse, R14, R24 ;  /* 0x0000000e1018723c */ /* 0x050ff00000041818 */
[C---:B--2---:R-:W-:Y:S11]  /*1e2a0*/  HMMA.16816.F32.BF16 R4, R16.reuse, R22, R4 ;  /* 0x000000161004723c */ /* 0x044ff60000041804 */
[----:B------:R-:W-:Y:S11]  /*1e2b0*/  @!UPT UIADD3 URZ, URZ, URZ, URZ ;  /* 0x0000003f3f3ff290 */ /* 0x000ff6000fffe03f */
[----:B------:R-:W-:Y:S01]  /*1e2c0*/  @!UPT UIADD3 URZ, URZ, URZ, URZ ;  /* 0x0000003f3f3ff290 */ /* 0x000fe2000fffe03f */
[----:B------:R-:W-:Y:S04]  /*1e2d0*/  STL.64 [R1+0x340], R4 ;  /* 0x0003400401007387 */ /* 0x000fe80000100a00 */
[----:B------:R-:W-:Y:S04]  /*1e2e0*/  STL.64 [R1+0x348], R6 ;  /* 0x0003480601007387 */ /* 0x000fe80000100a00 */
[----:B------:R-:W0:Y:S04]  /*1e2f0*/  LDSM.16.MT88.4 R4, [R13+0x3080] ;  /* 0x003080000d04783b */ /* 0x000e280000004200 */
[----:B0-----:R0:W-:Y:S04]  /*1e300*/  STL.64 [R1+0x3f10], R6 ;  /* 0x003f100601007387 */ /* 0x0011e80000100a00 */
[----:B------:R-:W-:Y:S04]  /*1e310*/  STL.64 [R1+0x3f08], R4 ;  /* 0x003f080401007387 */ /* 0x000fe80000100a00 */
[----:B0-----:R-:W2:Y:S04]  /*1e320*/  LDL R6, [R1+0x28] ;  /* 0x0000280001067983 */ /* 0x001ea80000100800 */
[----:B------:R-:W2:Y:S04]  /*1e330*/  LDL R7, [R1+0x2c] ;  /* 0x00002c0001077983 */ /* 0x000ea80000100800 */
[----:B------:R-:W-:Y:S04]  /*1e340*/  STL.64 [R1+0x3a0], R24 ;  /* 0x0003a01801007387 */ /* 0x000fe80000100a00 */
[----:B------:R0:W-:Y:S04]  /*1e350*/  STL.64 [R1+0x3a8], R26 ;  /* 0x0003a81a01007387 */ /* 0x0001e80000100a00 */
[----:B0-----:R-:W2:Y:S04]  /*1e360*/  LDL.LU.64 R26, [R1+0x4048] ;  /* 0x00404800011a7983 */ /* 0x001ea80000300a00 */
[----:B------:R-:W2:Y:S04]  /*1e370*/  LDL.LU.64 R24, [R1+0x4040] ;  /* 0x0040400001187983 */ /* 0x000ea80000300a00 */
[----:B------:R0:W-:Y:S04]  /*1e380*/  STL.64 [R1+0x4018], R14 ;  /* 0x0040180e01007387 */ /* 0x0001e80000100a00 */
[----:B------:R-:W4:Y:S04]  /*1e390*/  LDL.LU R12, [R1+0x1e0] ;  /* 0x0001e000010c7983 */ /* 0x000f280000300800 */
[----:B------:R-:W4:Y:S04]  /*1e3a0*/  LDL.LU R13, [R1+0x1e4] ;  /* 0x0001e400010d7983 */ /* 0x000f280000300800 */
[----:B0-----:R-:W4:Y:S04]  /*1e3b0*/  LDL.LU R14, [R1+0x1e8] ;  /* 0x0001e800010e7983 */ /* 0x001f280000300800 */
[----:B------:R-:W4:Y:S01]  /*1e3c0*/  LDL.LU R15, [R1+0x1ec] ;  /* 0x0001ec00010f7983 */ /* 0x000f220000300800 */
        /* <DEDUP_REMOVED lines=8> */
[----:B------:R-:W4:Y:S04]  /*1e450*/  LDL.LU.64 R26, [R1+0x4028] ;  /* 0x00402800011a7983 */ /* 0x000f280000300a00 */
[----:B------:R-:W4:Y:S11]  /*1e460*/  LDL.LU.64 R24, [R1+0x4020] ;  /* 0x0040200001187983 */ /* 0x000f360000300a00 */
[----:B------:R-:W-:Y:S06]  /*1e470*/  @!UPT UIADD3 URZ, URZ, URZ, URZ ;  /* 0x0000003f3f3ff290 */ /* 0x000fec000fffe03f */
[----:B------:R0:W-:Y:S04]  /*1e480*/  STL.64 [R1+0x330], R16 ;  /* 0x0003301001007387 */ /* 0x0001e80000100a00 */
[----:B------:R1:W-:Y:S04]  /*1e490*/  STL.64 [R1+0x338], R18 ;  /* 0x0003381201007387 */ /* 0x0003e80000100a00 */
[----:B0-----:R-:W2:Y:S04]  /*1e4a0*/  LDL.LU R16, [R1+0x1d0] ;  /* 0x0001d00001107983 */ /* 0x001ea80000300800 */
[----:B------:R-:W2:Y:S04]  /*1e4b0*/  LDL.LU R17, [R1+0x1d4] ;  /* 0x0001d40001117983 */ /* 0x000ea80000300800 */
[----:B-1----:R-:W2:Y:S04]  /*1e4c0*/  LDL.LU R18, [R1+0x1d8] ;  /* 0x0001d80001127983 */ /* 0x002ea80000300800 */
[----:B------:R-:W2:Y:S01]  /*1e4d0*/  LDL.LU R19, [R1+0x1dc] ;  /* 0x0001dc0001137983 */ /* 0x000ea20000300800 */
[C---:B----4-:R-:W-:Y:S03]  /*1e4e0*/  HMMA.16816.F32.BF16 R20, R24.reuse, R22, R12 ;  /* 0x000000161814723c */ /* 0x050fe6000004180c */
[----:B------:R-:W2:Y:S11]  /*1e4f0*/  LDL.LU.64 R14, [R1+0x4018] ;  /* 0x00401800010e7983 */ /* 0x000eb60000300a00 */
[----:B------:R-:W-:Y:S09]  /*1e500*/  @!UPT UIADD3 URZ, URZ, URZ, URZ ;  /* 0x0000003f3f3ff290 */ /* 0x000ff2000fffe03f */
[----:B------:R-:W-:Y:S04]  /*1e510*/  STL.64 [R1+0x300], R20 ;  /* 0x0003001401007387 */ /* 0x000fe80000100a00 */
[----:B------:R0:W-:Y:S04]  /*1e520*/  STL.64 [R1+0x308], R22 ;  /* 0x0003081601007387 */ /* 0x0001e80000100a00 */
[----:B0-----:R-:W3:Y:S04]  /*1e530*/  LDL.LU.64 R22, [R1+0x4010] ;  /* 0x0040100001167983 */ /* 0x001ee80000300a00 */
[----:B------:R-:W3:Y:S01]  /*1e540*/  LDL.LU.64 R20, [R1+0x4008] ;  /* 0x0040080001147983 */ /* 0x000ee20000300a00 */
[C---:B--2---:R-:W-:Y:S11]  /*1e550*/  HMMA.16816.F32.BF16 R16, R24.reuse, R14, R16 ;  /* 0x0000000e1810723c */ /* 0x044ff60000041810 */
[----:B------:R-:W-:Y:S11]  /*1e560*/  @!UPT UIADD3 URZ, URZ, URZ, URZ ;  /* 0x0000003f3f3ff290 */ /* 0x000ff6000fffe03f */
[----:B------:R-:W-:Y:S01]  /*1e570*/  @!UPT UIADD3 URZ, URZ, URZ, URZ ;  /* 0x0000003f3f3ff290 */ /* 0x000fe2000fffe03f */
[----:B------:R0:W-:Y:S04]  /*1e580*/  STL.64 [R1+0x360], R16 ;  /* 0x0003601001007387 */ /* 0x0001e80000100a00 */
[----:B------:R-:W-:Y:S01]  /*1e590*/  STL.64 [R1+0x368], R18 ;  /* 0x0003681201007387 */ /* 0x000fe20000100a00 */
[----:B0-----:R-:W-:Y:S02]  /*1e5a0*/  MOV R17, R14 ;  /* 0x0000000e00117202 */ /* 0x001fe40000000f00 */
[----:B------:R-:W-:Y:S02]  /*1e5b0*/  MOV R16, R15 ;  /* 0x0000000f00107202 */ /* 0x000fe40000000f00 */
[----:B------:R-:W2:Y:S04]  /*1e5c0*/  LDL.LU.64 R14, [R1+0x4000] ;  /* 0x00400000010e7983 */ /* 0x000ea80000300a00 */
[----:B------:R-:W2:Y:S01]  /*1e5d0*/  LDL.LU.64 R12, [R1+0x3ff8] ;  /* 0x003ff800010c7983 */ /* 0x000ea20000300a00 */
[C---:B---3--:R-:W-:Y:S08]  /*1e5e0*/  HMMA.16816.F32.BF16 R20, R24.reuse, R10, R20 ;  /* 0x0000000a1814723c */ /* 0x048ff00000041814 */
[----:B--2---:R-:W-:Y:S01]  /*1e5f0*/  HMMA.16816.F32.BF16 R4, R24, R6, R12 ;  /* 0x000000061804723c */ /* 0x004fe2000004180c */
[----:B------:R-:W2:Y:S04]  /*1e600*/  LDL.LU.64 R14, [R1+0x3ff0] ;  /* 0x003ff000010e7983 */ /* 0x000ea80000300a00 */
[----:B------:R-:W2:Y:S11]  /*1e610*/  LDL.LU.64 R12, [R1+0x3fe8] ;  /* 0x003fe800010c7983 */ /* 0x000eb60000300a00 */
[----:B------:R-:W-:Y:S07]  /*1e620*/  @!UPT UIADD3 URZ, URZ, URZ, URZ ;  /* 0x0000003f3f3ff290 */ /* 0x000fee000fffe03f */
[----:B------:R0:W-:Y:S04]  /*1e630*/  STL.64 [R1+0x350], R4 ;  /* 0x0003500401007387 */ /* 0x0001e80000100a00 */
[----:B------:R1:W-:Y:S01]  /*1e640*/  STL.64 [R1+0x358], R6 ;  /* 0x0003580601007387 */ /* 0x0003e20000100a00 */
[----:B0-----:R-:W-:Y:S02]  /*1e650*/  MOV R4, R11 ;  /* 0x0000000b00047202 */ /* 0x001fe40000000f00 */
[----:B------:R-:W-:-:S03]  /*1e660*/  MOV R5, R10 ;  /* 0x0000000a00057202 */ /* 0x000fc60000000f00 */
[----:B------:R-:W-:Y:S01]  /*1e670*/  IMAD.MOV.U32 R27, RZ, RZ, R4 ;  /* 0x000000ffff1b7224 */ /* 0x000fe200078e0004 */
[----:B------:R-:W-:Y:S01]  /*1e680*/  MOV R26, R5 ;  /* 0x00000005001a7202 */ /* 0x000fe20000000f00 */
[----:B------:R-:W-:Y:S04]  /*1e690*/  STL.64 [R1+0x2f0], R20 ;  /* 0x0002f01401007387 */ /* 0x000fe80000100a00 */
[----:B------:R-:W-:Y:S04]  /*1e6a0*/  STL.64 [R1+0x2f8], R22 ;  /* 0x0002f81601007387 */ /* 0x000fe80000100a00 */
[----:B------:R-:W-:Y:S04]  /*1e6b0*/  STL.64 [R1+0x3fb0], R26 ;  /* 0x003fb01a01007387 */ /* 0x000fe80000100a00 */
[----:B------:R-:W3:Y:S04]  /*1e6c0*/  LDL.LU R4, [R1+0x70] ;  /* 0x0000700001047983 */ /* 0x000ee80000300800 */
[----:B------:R-:W3:Y:S04]  /*1e6d0*/  LDL.LU R5, [R1+0x74] ;  /* 0x0000740001057983 */ /* 0x000ee80000300800 */
[----:B-1----:R-:W4:Y:S01]  /*1e6e0*/  LDL.LU R6, [R1+0x78] ;  /* 0x0000780001067983 */ /* 0x002f220000300800 */
[----:B------:R-:W-:-:S03]  /*1e6f0*/  MOV R7, R0 ;  /* 0x0000000000077202 */ /* 0x000fc60000000f00 */
[----:B------:R-:W2:Y:S04]  /*1e700*/  LDL.LU R0, [R1+0x3fe0] ;  /* 0x003fe00001007983 */ /* 0x000ea80000300800 */
[----:B----4-:R-:W-:Y:S04]  /*1e710*/  STL.64 [R1+0x3f20], R6 ;  /* 0x003f200601007387 */ /* 0x010fe80000100a00 */
[----:B---3--:R0:W-:Y:S04]  /*1e720*/  STL.64 [R1+0x3f18], R4 ;  /* 0x003f180401007387 */ /* 0x0081e80000100a00 */
[----:B0-----:R-:W3:Y:S04]  /*1e730*/  LDL.LU R4, [R1+0xa0] ;  /* 0x0000a00001047983 */ /* 0x001ee80000300800 */
[----:B------:R-:W3:Y:S04]  /*1e740*/  LDL.LU R5, [R1+0xa4] ;  /* 0x0000a40001057983 */ /* 0x000ee80000300800 */
[----:B------:R-:W4:Y:S04]  /*1e750*/  LDL.LU R6, [R1+0xa8] ;  /* 0x0000a80001067983 */ /* 0x000f280000300800 */
[----:B------:R-:W4:Y:S04]  /*1e760*/  LDL.LU R7, [R1+0xac] ;  /* 0x0000ac0001077983 */ /* 0x000f280000300800 */
[----:B----4-:R2:W-:Y:S04]  /*1e770*/  STL.64 [R1+0x3f30], R6 ;  /* 0x003f300601007387 */ /* 0x0105e80000100a00 */
[----:B---3--:R0:W-:Y:S01]  /*1e780*/  STL.64 [R1+0x3f28], R4 ;  /* 0x003f280401007387 */ /* 0x0081e20000100a00 */
[----:B--2---:R-:W-:-:S03]  /*1e790*/  MOV R7, R0 ;  /* 0x0000000000077202 */ /* 0x004fc60000000f00 */
[----:B0-----:R-:W2:Y:S04]  /*1e7a0*/  LDL.LU R4, [R1+0xb0] ;  /* 0x0000b00001047983 */ /* 0x001ea80000300800 */
[----:B------:R-:W2:Y:S04]  /*1e7b0*/  LDL.LU R5, [R1+0xb4] ;  /* 0x0000b40001057983 */ /* 0x000ea80000300800 */
[----:B------:R-:W3:Y:S04]  /*1e7c0*/  LDL.LU R6, [R1+0xb8] ;  /* 0x0000b80001067983 */ /* 0x000ee80000300800 */
        /* <DEDUP_REMOVED lines=21> */
[----:B------:R-:W3:Y:S04]  /*1e920*/  LDL.LU R8, [R1+0x170] ;  /* 0x0001700001087983 */ /* 0x000ee80000300800 */
[----:B------:R-:W3:Y:S04]  /*1e930*/  LDL.LU R9, [R1+0x174] ;  /* 0x0001740001097983 */ /* 0x000ee80000300800 */
[----:B------:R-:W3:Y:S04]  /*1e940*/  LDL.LU R10, [R1+0x178] ;  /* 0x00017800010a7983 */ /* 0x000ee80000300800 */
[----:B------:R-:W3:Y:S04]  /*1e950*/  LDL.LU R11, [R1+0x17c] ;  /* 0x00017c00010b7983 */ /* 0x000ee80000300800 */
[----:B--2---:R-:W-:Y:S04]  /*1e960*/  STL.64 [R1+0x3f70], R22 ;  /* 0x003f701601007387 */ /* 0x004fe80000100a00 */
[----:B------:R0:W-:Y:S04]  /*1e970*/  STL.64 [R1+0x3f68], R20 ;  /* 0x003f681401007387 */ /* 0x0001e80000100a00 */
[----:B0-----:R-:W2:Y:S01]  /*1e980*/  LDL.LU R20, [R1+0xd0] ;  /* 0x0000d00001147983 */ /* 0x001ea20000300800 */
[----:B----4-:R-:W-:-:S03]  /*1e990*/  MOV R21, R0 ;  /* 0x0000000000157202 */ /* 0x010fc60000000f00 */
[----:B------:R-:W4:Y:S04]  /*1e9a0*/  LDL.LU R0, [R1+0x3fd8] ;  /* 0x003fd80001007983 */ /* 0x000f280000300800 */
[----:B------:R-:W2:Y:S04]  /*1e9b0*/  LDL.LU R22, [R1+0xd8] ;  /* 0x0000d80001167983 */ /* 0x000ea80000300800 */
[----:B------:R-:W2:Y:S04]  /*1e9c0*/  LDL.LU R23, [R1+0xdc] ;  /* 0x0000dc0001177983 */ /* 0x000ea80000300800 */
[----:B--2---:R-:W-:Y:S04]  /*1e9d0*/  STL.64 [R1+0x3f80], R22 ;  /* 0x003f801601007387 */ /* 0x004fe80000100a00 */
[----:B------:R-:W-:Y:S04]  /*1e9e0*/  STL.64 [R1+0x3f78], R20 ;  /* 0x003f781401007387 */ /* 0x000fe80000100a00 */
[----:B---3--:R0:W-:Y:S04]  /*1e9f0*/  STL.64 [R1+0x3f40], R6 ;  /* 0x003f400601007387 */ /* 0x0081e80000100a00 */
[----:B------:R-:W-:Y:S04]  /*1ea00*/  STL.64 [R1+0x3f38], R4 ;  /* 0x003f380401007387 */ /* 0x000fe80000100a00 */
[----:B0-----:R-:W2:Y:S01]  /*1ea10*/  LDL.64 R6, [R1+0x48] ;  /* 0x0000480001067983 */ /* 0x001ea20000100a00 */
[----:B------:R-:W-:-:S02]  /*1ea20*/  MOV R22, R17 ;  /* 0x0000001100167202 */ /* 0x000fc40000000f00 */
[----:B------:R-:W-:Y:S02]  /*1ea30*/  MOV R23, R16 ;  /* 0x0000001000177202 */ /* 0x000fe40000000f00 */
[----:B----4-:R-:W0:Y:S04]  /*1ea40*/  LDSM.16.MT88.4 R16, [R0+0x3000] ;  /* 0x003000000010783b */ /* 0x010e280000004200 */
[----:B0-----:R0:W-:Y:S04]  /*1ea50*/  STL.64 [R1+0x3ee0], R18 ;  /* 0x003ee01201007387 */ /* 0x0011e80000100a00 */
[----:B------:R-:W-:Y:S04]  /*1ea60*/  STL.64 [R1+0x3ed8], R16 ;  /* 0x003ed81001007387 */ /* 0x000fe80000100a00 */
[----:B0-----:R-:W3:Y:S01]  /*1ea70*/  LDL.LU.64 R18, [R1+0x28] ;  /* 0x0000280001127983 */ /* 0x001ee20000300a00 */
        /* <DEDUP_REMOVED lines=12> */
[----:B0-----:R-:W3:Y:S04]  /*1eb40*/  LDL.LU.64 R26, [R1+0x3fc0] ;  /* 0x003fc000011a7983 */ /* 0x001ee80000300a00 */
[----:B------:R-:W3:Y:S04]  /*1eb50*/  LDL.LU.64 R24, [R1+0x3fb8] ;  /* 0x003fb80001187983 */ /* 0x000ee80000300a00 */
[----:B------:R0:W-:Y:S04]  /*1eb60*/  STL.64 [R1+0x3f90], R22 ;  /* 0x003f901601007387 */ /* 0x0001e80000100a00 */
[----:B------:R-:W2:Y:S04]  /*1eb70*/  LDL.LU R20, [R1+0x150] ;  /* 0x0001500001147983 */ /* 0x000ea80000300800 */
[----:B------:R-:W2:Y:S04]  /*1eb80*/  LDL.LU R21, [R1+0x154] ;  /* 0x0001540001157983 */ /* 0x000ea80000300800 */
[----:B0-----:R-:W2:Y:S04]  /*1eb90*/  LDL.LU R22, [R1+0x158] ;  /* 0x0001580001167983 */ /* 0x001ea80000300800 */
[----:B------:R-:W2:Y:S01]  /*1eba0*/  LDL.LU R23, [R1+0x15c] ;  /* 0x00015c0001177983 */ /* 0x000ea20000300800 */
[C---:B---3--:R-:W-:Y:S11]  /*1ebb0*/  HMMA.16816.F32.BF16 R24, R12.reuse, R18, R24 ;  /* 0x000000120c18723c */ /* 0x048ff60000041818 */
[----:B------:R-:W-:Y:S11]  /*1ebc0*/  @!UPT UIADD3 URZ, URZ, URZ, URZ ;  /* 0x0000003f3f3ff290 */ /* 0x000ff6000fffe03f */
[----:B------:R-:W-:Y:S01]  /*1ebd0*/  @!UPT UIADD3 URZ, URZ, URZ, URZ ;  /* 0x0000003f3f3ff290 */ /* 0x000fe2000fffe03f */
[----:B------:R-:W-:Y:S04]  /*1ebe0*/  STL.64 [R1+0x370], R24 ;  /* 0x0003701801007387 */ /* 0x000fe80000100a00 */
[----:B------:R0:W-:Y:S04]  /*1ebf0*/  STL.64 [R1+0x378], R26 ;  /* 0x0003781a01007387 */ /* 0x0001e80000100a00 */
[----:B0-----:R-:W3:Y:S04]  /*1ec00*/  LDL.LU.64 R26, [R1+0x3fb0] ;  /* 0x003fb000011a7983 */ /* 0x001ee80000300a00 */
[----:B------:R0:W-:Y:S04]  /*1ec10*/  STL.64 [R1+0x3f88], R18 ;  /* 0x003f881201007387 */ /* 0x0001e80000100a00 */
[----:B------:R-:W4:Y:S04]  /*1ec20*/  LDL.LU R16, [R1+0x140] ;  /* 0x0001400001107983 */ /* 0x000f280000300800 */
[----:B------:R-:W4:Y:S04]  /*1ec30*/  LDL.LU R17, [R1+0x144] ;  /* 0x0001440001117983 */ /* 0x000f280000300800 */
[----:B0-----:R-:W4:Y:S04]  /*1ec40*/  LDL.LU R18, [R1+0x148] ;  /* 0x0001480001127983 */ /* 0x001f280000300800 */
[----:B------:R-:W4:Y:S01]  /*1ec50*/  LDL.LU R19, [R1+0x14c] ;  /* 0x00014c0001137983 */ /* 0x000f220000300800 */
[----:B---3--:R-:W-:Y:S03]  /*1ec60*/  HMMA.16816.F32.BF16 R12, R12, R26, R8 ;  /* 0x0000001a0c0c723c */ /* 0x008fe60000041808 */
[----:B------:R-:W2:Y:S04]  /*1ec70*/  LDL.LU.64 R10, [R1+0x3fa8] ;  /* 0x003fa800010a7983 */ /* 0x000ea80000300a00 */
[----:B------:R-:W2:Y:S11]  /*1ec80*/  LDL.LU.64 R8, [R1+0x3fa0] ;  /* 0x003fa00001087983 */ /* 0x000eb60000300a00 */
[----:B------:R-:W-:Y:S05]  /*1ec90*/  @!UPT UIADD3 URZ, URZ, URZ, URZ ;  /* 0x0000003f3f3ff290 */ /* 0x000fea000fffe03f */
[----:B------:R-:W-:Y:S04]  /*1eca0*/  STL.64 [R1+0x310], R12 ;  /* 0x0003100c01007387 */ /* 0x000fe80000100a00 */
[----:B------:R-:W-:Y:S04]  /*1ecb0*/  STL.64 [R1+0x318], R14 ;  /* 0x0003180e01007387 */ /* 0x000fe80000100a00 */
[----:B------:R-:W0:Y:S04]  /*1ecc0*/  LDSM.16.MT88.4 R12, [R0+0x3080] ;  /* 0x00308000000c783b */ /* 0x000e280000004200 */
[----:B0-----:R-:W-:Y:S04]  /*1ecd0*/  STL.64 [R1+0x3ea8], R14 ;  /* 0x003ea80e01007387 */ /* 0x001fe80000100a00 */
[----:B------:R0:W-:Y:S04]  /*1ece0*/  STL.64 [R1+0x3ea0], R12 ;  /* 0x003ea00c01007387 */ /* 0x0001e80000100a00 */
[----:B0-----:R-:W3:Y:S01]  /*1ecf0*/  LDL.LU R12, [R1] ;  /* 0x00000000010c7983 */ /* 0x001ee20000300800 */
[----:B------:R-:W-:-:S03]  /*1ed00*/  MOV R13, R3 ;  /* 0x00000003000d7202 */ /* 0x000fc60000000f00 */
[----:B------:R-:W2:Y:S04]  /*1ed10*/  LDL.LU R3, [R1+0x3f9c] ;  /* 0x003f9c0001037983 */ /* 0x000ea80000300800 */
[----:B------:R-:W2:Y:S04]  /*1ed20*/  LDL.LU R14, [R1+0x8] ;  /* 0x00000800010e7983 */ /* 0x000ea80000300800 */
[----:B------:R-:W2:Y:S04]  /*1ed30*/  LDL.LU R15, [R1+0xc] ;  /* 0x00000c00010f7983 */ /* 0x000ea80000300800 */
[----:B--2---:R0:W-:Y:S04]  /*1ed40*/  STL.64 [R1+0x3f00], R14 ;  /* 0x003f000e01007387 */ /* 0x0041e80000100a00 */
[----:B---3--:R1:W-:Y:S01]  /*1ed50*/  STL.64 [R1+0x3ef8], R12 ;  /* 0x003ef80c01007387 */ /* 0x0083e20000100a00 */
[----:B0-----:R-:W-:-:S03]  /*1ed60*/  IMAD.MOV.U32 R14, RZ, RZ, R3 ;  /* 0x000000ffff0e7224 */ /* 0x001fc600078e0003 */
[----:B-1----:R-:W2:Y:S04]  /*1ed70*/  LDL.LU R12, [R1+0x60] ;  /* 0x00006000010c7983 */ /* 0x002ea80000300800 */
[----:B------:R-:W2:Y:S04]  /*1ed80*/  LDL.LU R13, [R1+0x64] ;  /* 0x00006400010d7983 */ /* 0x000ea80000300800 */
[----:B------:R-:W3:Y:S04]  /*1ed90*/  LDL.LU R3, [R1+0x3f98] ;  /* 0x003f980001037983 */ /* 0x000ee80000300800 */
[----:B------:R-:W2:Y:S01]  /*1eda0*/  LDL.LU R15, [R1+0x6c] ;  /* 0x00006c00010f7983 */ /* 0x000ea20000300800 */
[C---:B------:R-:W-:Y:S03]  /*1edb0*/  HMMA.16816.F32.BF16 R20, R8.reuse, R6, R20 ;  /* 0x000000060814723c */ /* 0x040fe60000041814 */
[----:B--2---:R-:W-:Y:S04]  /*1edc0*/  STL.64 [R1+0x3f50], R14 ;  /* 0x003f500e01007387 */ /* 0x004fe80000100a00 */
[----:B------:R0:W-:Y:S04]  /*1edd0*/  STL.64 [R1+0x3f48], R12 ;  /* 0x003f480c01007387 */ /* 0x0001e80000100a00 */
[----:B0-----:R-:W2:Y:S04]  /*1ede0*/  LDL.LU R12, [R1+0xc0] ;  /* 0x0000c000010c7983 */ /* 0x001ea80000300800 */
[----:B------:R-:W2:Y:S04]  /*1edf0*/  LDL.LU R13, [R1+0xc4] ;  /* 0x0000c400010d7983 */ /* 0x000ea80000300800 */
[----:B------:R-:W2:Y:S04]  /*1ee00*/  LDL.LU R14, [R1+0xc8] ;  /* 0x0000c800010e7983 */ /* 0x000ea80000300800 */
[----:B------:R-:W-:Y:S04]  /*1ee10*/  STL.64 [R1+0x2e0], R20 ;  /* 0x0002e01401007387 */ /* 0x000fe80000100a00 */
[----:B------:R0:W-:Y:S04]  /*1ee20*/  STL.64 [R1+0x2e8], R22 ;  /* 0x0002e81601007387 */ /* 0x0001e80000100a00 */
[----:B0-----:R-:W4:Y:S02]  /*1ee30*/  LDL.LU.64 R22, [R1+0x3f90] ;  /* 0x003f900001167983 */ /* 0x001f240000300a00 */
[C---:B----4-:R-:W-:Y:S02]  /*1ee40*/  HMMA.16816.F32.BF16 R20, R8.reuse, R22, R16 ;  /* 0x000000160814723c */ /* 0x050fe40000041810 */
[----:B------:R-:W4:Y:S11]  /*1ee50*/  LDL.LU.64 R18, [R1+0x3f88] ;  /* 0x003f880001127983 */ /* 0x000f360000300a00 */
[----:B------:R-:W-:Y:S10]  /*1ee60*/  @!UPT UIADD3 URZ, URZ, URZ, URZ ;  /* 0x0000003f3f3ff290 */ /* 0x000ff4000fffe03f */
        /* <DEDUP_REMOVED lines=9> */
[----:B0-----:R-:W4:Y:S04]  /*1ef00*/  LDL.LU.64 R22, [R1+0x3f70] ;  /* 0x003f700001167983 */ /* 0x001f280000300a00 */
[----:B------:R-:W4:Y:S01]  /*1ef10*/  LDL.LU.64 R20, [R1+0x3f68] ;  /* 0x003f680001147983 */ /* 0x000f220000300a00 */
[----:B---3--:R-:W-:Y:S01]  /*1ef20*/  MOV R15, R3 ;  /* 0x00000003000f7202 */ /* 0x008fe20000000f00 */
[----:B----4-:R-:W-:Y:S02]  /*1ef30*/  HMMA.16816.F32.BF16 R8, R8, R26, R20 ;  /* 0x0000001a0808723c */ /* 0x010fe40000041814 */
[----:B------:R-:W2:Y:S04]  /*1ef40*/  LDL.LU.64 R22, [R1+0x3f60] ;  /* 0x003f600001167983 */ /* 0x000ea80000300a00 */
[----:B------:R-:W2:Y:S01]  /*1ef50*/  LDL.LU.64 R20, [R1+0x3f58] ;  /* 0x003f580001147983 */ /* 0x000ea20000300a00 */
[----:B------:R-:W-:Y:S11]  /*1ef60*/  MOV R3, R7 ;  /* 0x0000000700037202 */ /* 0x000ff60000000f00 */
[----:B------:R-:W-:Y:S05]  /*1ef70*/  @!UPT UIADD3 URZ, URZ, URZ, URZ ;  /* 0x0000003f3f3ff290 */ /* 0x000fea000fffe03f */
[----:B------:R0:W-:Y:S04]  /*1ef80*/  STL.64 [R1+0x260], R8 ;  /* 0x0002600801007387 */ /* 0x0001e80000100a00 */
[----:B------:R1:W-:Y:S01]  /*1ef90*/  STL.64 [R1+0x268], R10 ;  /* 0x0002680a01007387 */ /* 0x0003e20000100a00 */
[----:B0-----:R-:W-:-:S03]  /*1efa0*/  MOV R8, R6 ;  /* 0x0000000600087202 */ /* 0x001fc60000000f00 */
[----:B-1----:R-:W3:Y:S01]  /*1efb0*/  LDL.LU.64 R10, [R1+0x38] ;  /* 0x00003800010a7983 */ /* 0x002ee20000300a00 */
[C---:B--2---:R-:W-:Y:S11]  /*1efc0*/  HMMA.16816.F32.BF16 R12, R20.reuse, R6, R12 ;  /* 0x00000006140c723c */ /* 0x044ff6000004180c */
[----:B------:R-:W-:Y:S11]  /*1efd0*/  @!UPT UIADD3 URZ, URZ, URZ, URZ ;  /* 0x0000003f3f3ff290 */ /* 0x000ff6000fffe03f */
[----:B------:R-:W-:Y:S01]  /*1efe0*/  @!UPT UIADD3 URZ, URZ, URZ, URZ ;  /* 0x0000003f3f3ff290 */ /* 0x000fe2000fffe03f */
[----:B------:R-:W-:Y:S04]  /*1eff0*/  STL.64 [R1+0x290], R12 ;  /* 0x0002900c01007387 */ /* 0x000fe80000100a00 */
[----:B------:R0:W-:Y:S04]  /*1f000*/  STL.64 [R1+0x298], R14 ;  /* 0x0002980e01007387 */ /* 0x0001e80000100a00 */
[----:B0-----:R-:W2:Y:S04]  /*1f010*/  LDL.LU.64 R14, [R1+0x3f50] ;  /* 0x003f5000010e7983 */ /* 0x001ea80000300a00 */
[----:B------:R-:W2:Y:S04]  /*1f020*/  LDL.LU.64 R12, [R1+0x3f48] ;  /* 0x003f4800010c7983 */ /* 0x000ea80000300a00 */
[----:B------:R-:W3:Y:S04]  /*1f030*/  LDL.LU.64 R6, [R1+0x3f40] ;  /* 0x003f400001067983 */ /* 0x000ee80000300a00 */
[----:B------:R-:W3:Y:S02]  /*1f040*/  LDL.LU.64 R4, [R1+0x3f38] ;  /* 0x003f380001047983 */ /* 0x000ee40000300a00 */
[C---:B---3--:R-:W-:Y:S11]  /*1f050*/  HMMA.16816.F32.BF16 R4, R20.reuse, R10, R4 ;  /* 0x0000000a1404723c */ /* 0x048ff60000041804 */
[----:B------:R-:W-:Y:S11]  /*1f060*/  @!UPT UIADD3 URZ, URZ, URZ, URZ ;  /* 0x0000003f3f3ff290 */ /* 0x000ff6000fffe03f */
[----:B------:R-:W-:Y:S01]  /*1f070*/  @!UPT UIADD3 URZ, URZ, URZ, URZ ;  /* 0x0000003f3f3ff290 */ /* 0x000fe2000fffe03f */
[----:B------:R-:W-:Y:S04]  /*1f080*/  STL.64 [R1+0x280], R4 ;  /* 0x0002800401007387 */ /* 0x000fe80000100a00 */
[----:B------:R0:W-:Y:S04]  /*1f090*/  STL.64 [R1+0x288], R6 ;  /* 0x0002880601007387 */ /* 0x0001e80000100a00 */
[----:B0-----:R-:W3:Y:S04]  /*1f0a0*/  LDL.LU.64 R6, [R1+0x3f30] ;  /* 0x003f300001067983 */ /* 0x001ee80000300a00 */
        /* <DEDUP_REMOVED lines=12> */
[----:B------:R0:W-:Y:S04]  /*1f170*/  STL.64 [R1+0x1c0], R20 ;  /* 0x0001c01401007387 */ /* 0x0001e80000100a00 */
[----:B------:R1:W-:Y:S04]  /*1f180*/  STL.64 [R1+0x1c8], R22 ;  /* 0x0001c81601007387 */ /* 0x0003e80000100a00 */
[----:B0-----:R-:W3:Y:S04]  /*1f190*/  LDL.LU R20, [R1+0x50] ;  /* 0x0000500001147983 */ /* 0x001ee80000300800 */
[----:B------:R-:W3:Y:S04]  /*1f1a0*/  LDL.LU R21, [R1+0x54] ;  /* 0x0000540001157983 */ /* 0x000ee80000300800 */
[----:B-1----:R-:W3:Y:S04]  /*1f1b0*/  LDL.LU R22, [R1+0x58] ;  /* 0x0000580001167983 */ /* 0x002ee80000300800 */
[----:B------:R-:W3:Y:S04]  /*1f1c0*/  LDL.LU R23, [R1+0x5c] ;  /* 0x00005c0001177983 */ /* 0x000ee80000300800 */
[----:B------:R0:W-:Y:S02]  /*1f1d0*/  STL.64 [R1+0x3ee8], R26 ;  /* 0x003ee81a01007387 */ /* 0x0001e40000100a00 */
[----:B0-----:R-:W-:-:S02]  /*1f1e0*/  MOV R26, R8 ;  /* 0x00000008001a7202 */ /* 0x001fc40000000f00 */
[----:B------:R-:W-:-:S07]  /*1f1f0*/  MOV R27, R3 ;  /* 0x00000003001b7202 */ /* 0x000fce0000000f00 */
[C---:B--2---:R-:W-:Y:S01]  /*1f200*/  HMMA.16816.F32.BF16 R24, R4.reuse, R26, R12 ;  /* 0x0000001a0418723c */ /* 0x044fe2000004180c */
[----:B------:R-:W2:Y:S04]  /*1f210*/  LDL.LU.64 R14, [R1+0x3f00] ;  /* 0x003f0000010e7983 */ /* 0x000ea80000300a00 */
[----:B------:R-:W2:Y:S11]  /*1f220*/  LDL.LU.64 R12, [R1+0x3ef8] ;  /* 0x003ef800010c7983 */ /* 0x000eb60000300a00 */
[----:B------:R-:W-:Y:S08]  /*1f230*/  @!UPT UIADD3 URZ, URZ, URZ, URZ ;  /* 0x0000003f3f3ff290 */ /* 0x000ff0000fffe03f */
[----:B------:R-:W-:Y:S01]  /*1f240*/  MOV R3, R27 ;  /* 0x0000001b00037202 */ /* 0x000fe20000000f00 */
[C---:B---3--:R-:W-:Y:S01]  /*1f250*/  HMMA.16816.F32.BF16 R20, R4.reuse, R10, R20 ;  /* 0x0000000a0414723c */ /* 0x048fe20000041814 */
[----:B------:R-:W-:Y:S04]  /*1f260*/  STL.64 [R1+0x180], R24 ;  /* 0x0001801801007387 */ /* 0x000fe80000100a00 */
[----:B------:R-:W-:Y:S04]  /*1f270*/  STL [R1+0x188], R26 ;  /* 0x0001881a01007387 */ /* 0x000fe80000100800 */
[----:B------:R-:W-:Y:S11]  /*1f280*/  STL [R1+0x3e20], R3 ;  /* 0x003e200301007387 */ /* 0x000ff60000100800 */
[----:B------:R-:W-:Y:S03]  /*1f290*/  @!UPT UIADD3 URZ, URZ, URZ, URZ ;  /* 0x0000003f3f3ff290 */ /* 0x000fe6000fffe03f */
[----:B------:R-:W-:Y:S04]  /*1f2a0*/  STL.64 [R1+0x250], R20 ;  /* 0x0002501401007387 */ /* 0x000fe80000100a00 */
[----:B------:R0:W-:Y:S02]  /*1f2b0*/  STL.64 [R1+0x258], R22 ;  /* 0x0002581601007387 */ /* 0x0001e40000100a00 */
[----:B0-----:R-:W-:Y:S01]  /*1f2c0*/  MOV R22, R2 ;  /* 0x0000000200167202 */ /* 0x001fe20000000f00 */
[----:B--2---:R-:W-:Y:S11]  /*1f2d0*/  HMMA.16816.F32.BF16 R12, R4, R18, R12 ;  /* 0x00000012040c723c */ /* 0x004ff6000004180c */
[----:B------:R-:W-:Y:S11]  /*1f2e0*/  @!UPT UIADD3 URZ, URZ, URZ, URZ ;  /* 0x0000003f3f3ff290 */ /* 0x000ff6000fffe03f */
[----:B------:R-:W-:Y:S01]  /*1f2f0*/  @!UPT UIADD3 URZ, URZ, URZ, URZ ;  /* 0x0000003f3f3ff290 */ /* 0x000fe2000fffe03f */
[----:B------:R-:W-:Y:S04]  /*1f300*/  STL.64 [R1+0x240], R12 ;  /* 0x0002400c01007387 */ /* 0x000fe80000100a00 */
[----:B------:R-:W-:Y:S04]  /*1f310*/  STL.64 [R1+0x248], R14 ;  /* 0x0002480e01007387 */ /* 0x000fe80000100a00 */
[----:B------:R-:W2:Y:S04]  /*1f320*/  LDL.LU R20, [R1+0xe0] ;  /* 0x0000e00001147983 */ /* 0x000ea80000300800 */
[----:B------:R-:W2:Y:S04]  /*1f330*/  LDL.LU R21, [R1+0xe4] ;  /* 0x0000e40001157983 */ /* 0x000ea80000300800 */
[----:B------:R-:W3:Y:S01]  /*1f340*/  LDL.LU R2, [R1+0x3ef4] ;  /* 0x003ef40001027983 */ /* 0x000ee20000300800 */
[----:B------:R-:W-:-:S02]  /*1f350*/  MOV R23, R28 ;  /* 0x0000001c00177202 */ /* 0x000fc40000000f00 */
[----:B------:R-:W-:Y:S01]  /*1f360*/  MOV R8, R19 ;  /* 0x0000001300087202 */ /* 0x000fe20000000f00 */
[----:B------:R-:W4:Y:S01]  /*1f370*/  LDL R28, [R1+0x980] ;  /* 0x00098000011c7983 */ /* 0x000f220000100800 */
[----:B------:R-:W-:-:S03]  /*1f380*/  MOV R9, R18 ;  /* 0x0000001200097202 */ /* 0x000fc60000000f00 */
[----:B------:R0:W-:Y:S02]  /*1f390*/  STL.64 [R1+0x3e70], R22 ;  /* 0x003e701601007387 */ /* 0x0001e40000100a00 */
[----:B0-----:R-:W-:Y:S01]  /*1f3a0*/  MOV R22, R9 ;  /* 0x0000000900167202 */ /* 0x001fe20000000f00 */
[----:B------:R-:W-:Y:S01]  /*1f3b0*/  IMAD.MOV.U32 R23, RZ, RZ, R8 ;  /* 0x000000ffff177224 */ /* 0x000fe200078e0008 */
[----:B--2---:R0:W-:Y:S04]  /*1f3c0*/  STL.64 [R1+0x3e68], R20 ;  /* 0x003e681401007387 */ /* 0x0041e80000100a00 */
[----:B------:R-:W2:Y:S04]  /*1f3d0*/  LDL.LU R16, [R1+0x90] ;  /* 0x0000900001107983 */ /* 0x000ea80000300800 */
[----:B------:R-:W2:Y:S04]  /*1f3e0*/  LDL.LU R17, [R1+0x94] ;  /* 0x0000940001117983 */ /* 0x000ea80000300800 */
[----:B------:R-:W2:Y:S04]  /*1f3f0*/  LDL.LU R18, [R1+0x98] ;  /* 0x0000980001127983 */ /* 0x000ea80000300800 */
[----:B------:R-:W2:Y:S01]  /*1f400*/  LDL.LU R19, [R1+0x9c] ;  /* 0x00009c0001137983 */ /* 0x000ea20000300800 */
[----:B---3--:R-:W-:-:S03]  /*1f410*/  MOV R15, R2 ;  /* 0x00000002000f7202 */ /* 0x008fc60000000f00 */
[----:B------:R1:W-:Y:S04]  /*1f420*/  STL.64 [R1+0x3ec0], R22 ;  /* 0x003ec01601007387 */ /* 0x0003e80000100a00 */
[----:B------:R-:W3:Y:S04]  /*1f430*/  LDL.LU R12, [R1+0x100] ;  /* 0x00010000010c7983 */ /* 0x000ee80000300800 */
[----:B------:R-:W3:Y:S04]  /*1f440*/  LDL.LU R13, [R1+0x104] ;  /* 0x00010400010d7983 */ /* 0x000ee80000300800 */
[----:B------:R-:W2:Y:S04]  /*1f450*/  LDL.LU R14, [R1+0x108] ;  /* 0x00010800010e7983 */ /* 0x000ea80000300800 */
[----:B------:R-:W2:Y:S04]  /*1f460*/  LDL.LU R2, [R1+0x3ef0] ;  /* 0x003ef00001027983 */ /* 0x000ea80000300800 */
[----:B0-----:R-:W3:Y:S04]  /*1f470*/  LDL.LU R20, [R1+0x130] ;  /* 0x0001300001147983 */ /* 0x001ee80000300800 */
[----:B------:R-:W3:Y:S04]  /*1f480*/  LDL.LU R21, [R1+0x134] ;  /* 0x0001340001157983 */ /* 0x000ee80000300800 */
[----:B-1----:R-:W3:Y:S04]  /*1f490*/  LDL.LU R22, [R1+0x138] ;  /* 0x0001380001167983 */ /* 0x002ee80000300800 */
[----:B------:R-:W3:Y:S01]  /*1f4a0*/  LDL.LU R23, [R1+0x13c] ;  /* 0x00013c0001177983 */ /* 0x000ee20000300800 */
[----:B------:R-:W-:Y:S01]  /*1f4b0*/  IMAD.MOV.U32 R24, RZ, RZ, R10 ;  /* 0x000000ffff187224 */ /* 0x000fe200078e000a */
[----:B------:R-:W-:-:S02]  /*1f4c0*/  MOV R3, R11 ;  /* 0x0000000b00037202 */ /* 0x000fc40000000f00 */
[----:B--2---:R-:W0:Y:S04]  /*1f4d0*/  LDSM.16.MT88.4 R8, [R2+0x4000] ;  /* 0x004000000208783b */ /* 0x004e280000004200 */
[----:B---3--:R1:W-:Y:S04]  /*1f4e0*/  STL.64 [R1+0x3ed0], R22 ;  /* 0x003ed01601007387 */ /* 0x0083e80000100a00 */
[----:B------:R-:W-:Y:S04]  /*1f4f0*/  STL.64 [R1+0x3ec8], R20 ;  /* 0x003ec81401007387 */ /* 0x000fe80000100a00 */
[----:B-1----:R-:W2:Y:S04]  /*1f500*/  LDL.LU.64 R22, [R1+0x48] ;  /* 0x0000480001167983 */ /* 0x002ea80000300a00 */
[----:B------:R-:W-:Y:S04]  /*1f510*/  STL.64 [R1+0x3eb8], R14 ;  /* 0x003eb80e01007387 */ /* 0x000fe80000100a00 */
[----:B------:R1:W-:Y:S04]  /*1f520*/  STL.64 [R1+0x3eb0], R12 ;  /* 0x003eb00c01007387 */ /* 0x0003e80000100a00 */
[----:B-1----:R-:W3:Y:S04]  /*1f530*/  LDL.LU R12, [R1+0x120] ;  /* 0x00012000010c7983 */ /* 0x002ee80000300800 */
[----:B------:R-:W3:Y:S04]  /*1f540*/  LDL.LU R13, [R1+0x124] ;  /* 0x00012400010d7983 */ /* 0x000ee80000300800 */
[----:B------:R-:W3:Y:S04]  /*1f550*/  LDL.LU R14, [R1+0x128] ;  /* 0x00012800010e7983 */ /* 0x000ee80000300800 */
[----:B------:R-:W3:Y:S04]  /*1f560*/  LDL.LU R15, [R1+0x12c] ;  /* 0x00012c00010f7983 */ /* 0x000ee80000300800 */
[----:B0-----:R-:W-:Y:S04]  /*1f570*/  STL.64 [R1+0x3e80], R10 ;  /* 0x003e800a01007387 */ /* 0x001fe80000100a00 */
[----:B------:R0:W-:Y:S04]  /*1f580*/  STL.64 [R1+0x3e78], R8 ;  /* 0x003e780801007387 */ /* 0x0001e80000100a00 */
[----:B0-----:R-:W2:Y:S04]  /*1f590*/  LDL.LU R8, [R1+0x2a0] ;  /* 0x0002a00001087983 */ /* 0x001ea80000300800 */
[----:B------:R-:W2:Y:S04]  /*1f5a0*/  LDL.LU R9, [R1+0x2a4] ;  /* 0x0002a40001097983 */ /* 0x000ea80000300800 */
[----:B------:R-:W2:Y:S04]  /*1f5b0*/  LDL.LU R10, [R1+0x2a8] ;  /* 0x0002a800010a7983 */ /* 0x000ea80000300800 */
[----:B------:R-:W2:Y:S04]  /*1f5c0*/  LDL.LU R11, [R1+0x2ac] ;  /* 0x0002ac00010b7983 */ /* 0x000ea80000300800 */
[----:B--2---:R0:W-:Y:S02]  /*1f5d0*/  STL.64 [R1+0x3e90], R10 ;  /* 0x003e900a01007387 */ /* 0x0041e40000100a00 */
[----:B0-----:R-:W-:-:S02]  /*1f5e0*/  MOV R10, R24 ;  /* 0x00000018000a7202 */ /* 0x001fc40000000f00 */
[----:B----4-:R-:W0:Y:S04]  /*1f5f0*/  LDSM.16.M88.4 R24, [R28+0x10080] ;  /* 0x010080001c18783b */ /* 0x010e280000000200 */
[----:B------:R-:W-:Y:S04]  /*1f600*/  STL.64 [R1+0x3e88], R8 ;  /* 0x003e880801007387 */ /* 0x000fe80000100a00 */
[----:B0-----:R-:W-:Y:S04]  /*1f610*/  STL.64 [R1+0x80], R24 ;  /* 0x0000801801007387 */ /* 0x001fe80000100a00 */
[----:B------:R0:W-:Y:S04]  /*1f620*/  STL.64 [R1+0x88], R26 ;  /* 0x0000881a01007387 */ /* 0x0001e80000100a00 */
[----:B0-----:R-:W2:Y:S02]  /*1f630*/  LDL.LU.64 R26, [R1+0x3ee8] ;  /* 0x003ee800011a7983 */ /* 0x001ea40000300a00 */
[----:B--2---:R-:W-:Y:S02]  /*1f640*/  HMMA.16816.F32.BF16 R16, R4, R26, R16 ;  /* 0x0000001a0410723c */ /* 0x004fe40000041810 */
[----:B------:R-:W2:Y:S11]  /*1f650*/  LDL.LU R4, [R1+0x110] ;  /* 0x0001100001047983 */ /* 0x000eb60000300800 */
[----:B------:R-:W-:Y:S10]  /*1f660*/  @!UPT UIADD3 URZ, URZ, URZ, URZ ;  /* 0x0000003f3f3ff290 */ /* 0x000ff4000fffe03f */
[----:B------:R-:W-:Y:S04]  /*1f670*/  STL.64 [R1+0x1f0], R16 ;  /* 0x0001f01001007387 */ /* 0x000fe80000100a00 */
[----:B------:R-:W-:Y:S04]  /*1f680*/  STL.64 [R1+0x1f8], R18 ;  /* 0x0001f81201007387 */ /* 0x000fe80000100a00 */
[----:B------:R-:W0:Y:S04]  /*1f690*/  LDSM.16.M88.4 R16, [R28+0x14080] ;  /* 0x014080001c10783b */ /* 0x000e280000000200 */
[----:B------:R-:W2:Y:S04]  /*1f6a0*/  LDL.LU R5, [R1+0x114] ;  /* 0x0001140001057983 */ /* 0x000ea80000300800 */
[----:B------:R-:W2:Y:S04]  /*1f6b0*/  LDL.LU R6, [R1+0x118] ;  /* 0x0001180001067983 */ /* 0x000ea80000300800 */
[----:B------:R-:W2:Y:S04]  /*1f6c0*/  LDL.LU R7, [R1+0x11c] ;  /* 0x00011c0001077983 */ /* 0x000ea80000300800 */
[----:B0-----:R-:W-:Y:S04]  /*1f6d0*/  STL.64 [R1+0x70], R16 ;  /* 0x0000701001007387 */ /* 0x001fe80000100a00 */
[----:B------:R-:W-:Y:S04]  /*1f6e0*/  STL.64 [R1+0x78], R18 ;  /* 0x0000781201007387 */ /* 0x000fe80000100a00 */
[----:B------:R-:W0:Y:S04]  /*1f6f0*/  LDSM.16.M88.4 R16, [R28+0x18080] ;  /* 0x018080001c10783b */ /* 0x000e280000000200 */
[----:B0-----:R-:W-:Y:S04]  /*1f700*/  STL.64 [R1+0x60], R16 ;  /* 0x0000601001007387 */ /* 0x001fe80000100a00 */
[----:B------:R-:W-:Y:S04]  /*1f710*/  STL.64 [R1+0x68], R18 ;  /* 0x0000681201007387 */ /* 0x000fe80000100a00 */
[----:B------:R-:W0:Y:S04]  /*1f720*/  LDSM.16.M88.4 R16, [R28+0x1c080] ;  /* 0x01c080001c10783b */ /* 0x000e280000000200 */
[----:B0-----:R-:W-:Y:S04]  /*1f730*/  STL.64 [R1], R16 ;  /* 0x0000001001007387 */ /* 0x001fe80000100a00 */
[----:B------:R0:W-:Y:S04]  /*1f740*/  STL.64 [R1+0x8], R18 ;  /* 0x0000081201007387 */ /* 0x0001e80000100a00 */
[----:B0-----:R-:W2:Y:S04]  /*1f750*/  LDL.LU.64 R18, [R1+0x3ee0] ;  /* 0x003ee00001127983 */ /* 0x001ea80000300a00 */
[----:B------:R-:W2:Y:S01]  /*1f760*/  LDL.LU.64 R16, [R1+0x3ed8] ;  /* 0x003ed80001107983 */ /* 0x000ea20000300a00 */
[----:B------:R-:W-:Y:S01]  /*1f770*/  MOV R11, R3 ;  /* 0x00000003000b7202 */ /* 0x000fe20000000f00 */
[----:B------:R-:W-:Y:S01]  /*1f780*/  IMAD.MOV.U32 R3, RZ, RZ, R23 ;  /* 0x000000ffff037224 */ /* 0x000fe200078e0017 */
[----:B------:R-:W-:-:S02]  /*1f790*/  MOV R9, R24 ;  /* 0x0000001800097202 */ /* 0x000fc40000000f00 */
[----:B------:R-:W-:Y:S01]  /*1f7a0*/  MOV R24, R22 ;  /* 0x0000001600187202 */ /* 0x000fe20000000f00 */
[----:B--2---:R-:W-:Y:S01]  /*1f7b0*/  HMMA.16816.F32.BF16 R4, R16, R22, R4 ;  /* 0x000000161004723c */ /* 0x004fe20000041804 */
[----:B------:R-:W2:Y:S04]  /*1f7c0*/  LDL.LU.64 R22, [R1+0x3ed0] ;  /* 0x003ed00001167983 */ /* 0x000ea80000300a00 */
[----:B------:R-:W2:Y:S11]  /*1f7d0*/  LDL.LU.64 R20, [R1+0x3ec8] ;  /* 0x003ec80001147983 */ /* 0x000eb60000300a00 */
[----:B------:R-:W-:Y:S07]  /*1f7e0*/  @!UPT UIADD3 URZ, URZ, URZ, URZ ;  /* 0x0000003f3f3ff290 */ /* 0x000fee000fffe03f */
[----:B------:R-:W-:Y:S01]  /*1f7f0*/  STL.64 [R1+0x230], R4 ;  /* 0x0002300401007387 */ /* 0x000fe20000100a00 */
[----:B------:R-:W-:-:S03]  /*1f800*/  MOV R28, R7 ;  /* 0x00000007001c7202 */ /* 0x000fc60000000f00 */
[----:B------:R-:W-:Y:S04]  /*1f810*/  STL [R1+0x238], R6 ;  /* 0x0002380601007387 */ /* 0x000fe80000100800 */
[----:B------:R-:W0:Y:S04]  /*1f820*/  LDSM.16.MT88.4 R4, [R2+0x4080] ;  /* 0x004080000204783b */ /* 0x000e280000004200 */
[----:B------:R-:W-:Y:S04]  /*1f830*/  STL [R1+0x3d40], R28 ;  /* 0x003d401c01007387 */ /* 0x000fe80000100800 */
[----:B0-----:R-:W-:Y:S04]  /*1f840*/  STL.64 [R1+0x3e38], R6 ;  /* 0x003e380601007387 */ /* 0x001fe80000100a00 */
[----:B------:R-:W-:Y:S04]  /*1f850*/  STL.64 [R1+0x3e30], R4 ;  /* 0x003e300401007387 */ /* 0x000fe80000100a00 */
[----:B------:R-:W-:Y:S01]  /*1f860*/  STL [R1+0x3e24], R2 ;  /* 0x003e240201007387 */ /* 0x000fe20000100800 */
[C---:B--2---:R-:W-:Y:S11]  /*1f870*/  HMMA.16816.F32.BF16 R20, R16.reuse, R10, R20 ;  /* 0x0000000a1014723c */ /* 0x044ff60000041814 */
[----:B------:R-:W-:Y:S11]  /*1f880*/  @!UPT UIADD3 URZ, URZ, URZ, URZ ;  /* 0x0000003f3f3ff290 */ /* 0x000ff6000fffe03f */
[----:B------:R-:W-:Y:S01]  /*1f890*/  @!UPT UIADD3 URZ, URZ, URZ, URZ ;  /* 0x0000003f3f3ff290 */ /* 0x000fe2000fffe03f */
        /* <DEDUP_REMOVED lines=8> */
[----:B0-----:R-:W2:Y:S04]  /*1f920*/  LDL.LU.64 R14, [R1+0x3eb8] ;  /* 0x003eb800010e7983 */ /* 0x001ea80000300a00 */
[----:B------:R-:W2:Y:S04]  /*1f930*/  LDL.LU.64 R12, [R1+0x3eb0] ;  /* 0x003eb000010c7983 */ /* 0x000ea80000300a00 */
[----:B------:R0:W-:Y:S04]  /*1f940*/  STL.64 [R1+0x3e98], R22 ;  /* 0x003e981601007387 */ /* 0x0001e80000100a00 */
[----:B------:R-:W3:Y:S04]  /*1f950*/  LDL.LU R20, [R1+0x2b0] ;  /* 0x0002b00001147983 */ /* 0x000ee80000300800 */
[----:B------:R-:W3:Y:S04]  /*1f960*/  LDL.LU R21, [R1+0x2b4] ;  /* 0x0002b40001157983 */ /* 0x000ee80000300800 */
[----:B0-----:R-:W3:Y:S04]  /*1f970*/  LDL.LU R22, [R1+0x2b8] ;  /* 0x0002b80001167983 */ /* 0x001ee80000300800 */
[----:B------:R-:W3:Y:S01]  /*1f980*/  LDL.LU R23, [R1+0x2bc] ;  /* 0x0002bc0001177983 */ /* 0x000ee20000300800 */
[----:B--2---:R-:W-:Y:S03]  /*1f990*/  HMMA.16816.F32.BF16 R16, R16, R26, R12 ;  /* 0x0000001a1010723c */ /* 0x004fe6000004180c */
[----:B------:R-:W2:Y:S04]  /*1f9a0*/  LDL.LU.64 R14, [R1+0x3ea8] ;  /* 0x003ea800010e7983 */ /* 0x000ea80000300a00 */
[----:B------:R-:W2:Y:S11]  /*1f9b0*/  LDL.LU.64 R12, [R1+0x3ea0] ;  /* 0x003ea000010c7983 */ /* 0x000eb60000300a00 */
[----:B------:R-:W-:Y:S05]  /*1f9c0*/  @!UPT UIADD3 URZ, URZ, URZ, URZ ;  /* 0x0000003f3f3ff290 */ /* 0x000fea000fffe03f */
[----:B------:R0:W-:Y:S01]  /*1f9d0*/  STL.64 [R1+0x200], R16 ;  /* 0x0002001001007387 */ /* 0x0001e20000100a00 */
[----:B------:R-:W-:-:S03]  /*1f9e0*/  MOV R28, R19 ;  /* 0x00000013001c7202 */ /* 0x000fc60000000f00 */
[----:B------:R1:W-:Y:S04]  /*1f9f0*/  STL [R1+0x208], R18 ;  /* 0x0002081201007387 */ /* 0x0003e80000100800 */
[----:B0-----:R-:W2:Y:S04]  /*1fa00*/  LDL.LU R16, [R1+0xf0] ;  /* 0x0000f00001107983 */ /* 0x001ea80000300800 */
[----:B------:R-:W2:Y:S04]  /*1fa10*/  LDL.LU R17, [R1+0xf4] ;  /* 0x0000f40001117983 */ /* 0x000ea80000300800 */
[----:B-1----:R-:W2:Y:S04]  /*1fa20*/  LDL.LU R18, [R1+0xf8] ;  /* 0x0000f80001127983 */ /* 0x002ea80000300800 */
[----:B------:R-:W2:Y:S04]  /*1fa30*/  LDL.LU R19, [R1+0xfc] ;  /* 0x0000fc0001137983 */ /* 0x000ea80000300800 */
[----:B------:R-:W-:Y:S04]  /*1fa40*/  STL [R1+0x3e28], R28 ;  /* 0x003e281c01007387 */ /* 0x000fe80000100800 */
[----:B------:R-:W4:Y:S01]  /*1fa50*/  LDL.64 R4, [R1+0x60] ;  /* 0x0000600001047983 */ /* 0x000f220000100a00 */
[----:B------:R-:W-:-:S02]  /*1fa60*/  MOV R6, R24 ;  /* 0x0000001800067202 */ /* 0x000fc40000000f00 */
[----:B------:R-:W-:Y:S02]  /*1fa70*/  MOV R7, R3 ;  /* 0x0000000300077202 */ /* 0x000fe40000000f00 */
[----:B------:R-:W3:Y:S01]  /*1fa80*/  LDL R3, [R1+0x14c0] ;  /* 0x0014c00001037983 */ /* 0x000ee20000100800 */
[----:B------:R-:W-:-:S04]  /*1fa90*/  MOV R8, R25 ;  /* 0x0000001900087202 */ /* 0x000fc80000000f00 */
[----:B--2---:R-:W-:Y:S11]  /*1faa0*/  HMMA.16816.F32.BF16 R16, R12, R6, R16 ;  /* 0x000000060c10723c */ /* 0x004ff60000041810 */
[----:B------:R-:W-:Y:S11]  /*1fab0*/  @!UPT UIADD3 URZ, URZ, URZ, URZ ;  /* 0x0000003f3f3ff290 */ /* 0x000ff6000fffe03f */
[----:B------:R-:W-:Y:S01]  /*1fac0*/  @!UPT UIADD3 URZ, URZ, URZ, URZ ;  /* 0x0000003f3f3ff290 */ /* 0x000fe2000fffe03f */
[----:B------:R-:W-:Y:S04]  /*1fad0*/  STL.64 [R1+0x1e0], R16 ;  /* 0x0001e01001007387 */ /* 0x000fe80000100a00 */
[----:B------:R-:W-:Y:S04]  /*1fae0*/  STL.64 [R1+0x1e8], R18 ;  /* 0x0001e81201007387 */ /* 0x000fe80000100a00 */
[----:B------:R-:W0:Y:S04]  /*1faf0*/  LDSM.16.MT88.4 R16, [R29+0x4000] ;  /* 0x004000001d10783b */ /* 0x000e280000004200 */
[----:B----4-:R1:W-:Y:S04]  /*1fb00*/  STL.64 [R1+0x3e50], R4 ;  /* 0x003e500401007387 */ /* 0x0103e80000100a00 */
[----:B-1----:R-:W2:Y:S04]  /*1fb10*/  LDL.64 R4, [R1+0x70] ;  /* 0x0000700001047983 */ /* 0x002ea80000100a00 */
[----:B0-----:R-:W-:Y:S04]  /*1fb20*/  STL.64 [R1+0x3e10], R18 ;  /* 0x003e101201007387 */ /* 0x001fe80000100a00 */
[----:B------:R0:W-:Y:S02]  /*1fb30*/  STL.64 [R1+0x3e08], R16 ;  /* 0x003e081001007387 */ /* 0x0001e40000100a00 */
[----:B0-----:R-:W-:-:S02]  /*1fb40*/  MOV R16, R9 ;  /* 0x0000000900107202 */ /* 0x001fc40000000f00 */
[----:B------:R-:W-:Y:S02]  /*1fb50*/  MOV R17, R8 ;  /* 0x0000000800117202 */ /* 0x000fe40000000f00 */
[C---:B---3--:R-:W-:Y:S01]  /*1fb60*/  HMMA.16816.F32.BF16 R8, R12.reuse, R10, R20 ;  /* 0x0000000a0c08723c */ /* 0x048fe20000041814 */
[----:B------:R-:W3:Y:S11]  /*1fb70*/  LDL.LU.64 R22, [R1+0x3e98] ;  /* 0x003e980001167983 */ /* 0x000ef60000300a00 */
[----:B------:R-:W-:Y:S11]  /*1fb80*/  @!UPT UIADD3 URZ, URZ, URZ, URZ ;  /* 0x0000003f3f3ff290 */ /* 0x000ff6000fffe03f */
[----:B------:R-:W-:Y:S04]  /*1fb90*/  STL.64 [R1+0x1d0], R8 ;  /* 0x0001d00801007387 */ /* 0x000fe80000100a00 */
[----:B------:R0:W-:Y:S04]  /*1fba0*/  STL.64 [R1+0x1d8], R10 ;  /* 0x0001d80a01007387 */ /* 0x0001e80000100a00 */
[----:B0-----:R-:W3:Y:S04]  /*1fbb0*/  LDL.LU.64 R10, [R1+0x3e90] ;  /* 0x003e9000010a7983 */ /* 0x001ee80000300a00 */
[----:B------:R-:W3:Y:S02]  /*1fbc0*/  LDL.LU.64 R8, [R1+0x3e88] ;  /* 0x003e880001087983 */ /* 0x000ee40000300a00 */
[C---:B---3--:R-:W-:Y:S02]  /*1fbd0*/  HMMA.16816.F32.BF16 R20, R12.reuse, R22, R8 ;  /* 0x000000160c14723c */ /* 0x048fe40000041808 */
[----:B------:R-:W3:Y:S04]  /*1fbe0*/  LDL.LU.64 R10, [R1+0x3e80] ;  /* 0x003e8000010a7983 */ /* 0x000ee80000300a00 */
[----:B------:R-:W3:Y:S11]  /*1fbf0*/  LDL.LU.64 R8, [R1+0x3e78] ;  /* 0x003e780001087983 */ /* 0x000ef60000300a00 */
[----:B------:R-:W-:Y:S06]  /*1fc00*/  @!UPT UIADD3 URZ, URZ, URZ, URZ ;  /* 0x0000003f3f3ff290 */ /* 0x000fec000fffe03f */
[----:B------:R-:W-:Y:S04]  /*1fc10*/  STL.64 [R1+0x1b0], R20 ;  /* 0x0001b01401007387 */ /* 0x000fe80000100a00 */
[----:B------:R0:W-:Y:S04]  /*1fc20*/  STL.64 [R1+0x1b8], R22 ;  /* 0x0001b81601007387 */ /* 0x0001e80000100a00 */
[----:B0-----:R-:W4:Y:S04]  /*1fc30*/  LDL.LU.64 R22, [R1+0x3e70] ;  /* 0x003e700001167983 */ /* 0x001f280000300a00 */
[----:B------:R-:W4:Y:S02]  /*1fc40*/  LDL.LU.64 R20, [R1+0x3e68] ;  /* 0x003e680001147983 */ /* 0x000f240000300a00 */
[----:B----4-:R-:W-:Y:S02]  /*1fc50*/  HMMA.16816.F32.BF16 R20, R12, R26, R20 ;  /* 0x0000001a0c14723c */ /* 0x010fe40000041814 */
[----:B------:R-:W3:Y:S04]  /*1fc60*/  LDL.LU R12, [R1+0x340] ;  /* 0x00034000010c7983 */ /* 0x000ee80000300800 */
[----:B------:R-:W-:Y:S11]  /*1fc70*/  LDSM.16.MT88.4 R24, [R3+0x4000] ;  /* 0x004000000318783b */ /* 0x000ff60000004200 */
[----:B------:R-:W-:Y:S06]  /*1fc80*/  @!UPT UIADD3 URZ, URZ, URZ, URZ ;  /* 0x0000003f3f3ff290 */ /* 0x000fec000fffe03f */
[----:B------:R-:W-:Y:S04]  /*1fc90*/  STL.64 [R1+0x30], R20 ;  /* 0x0000301401007387 */ /* 0x000fe80000100a00 */
[----:B------:R-:W-:Y:S04]  /*1fca0*/  STL.64 [R1+0x38], R22 ;  /* 0x0000381601007387 */ /* 0x000fe80000100a00 */
[----:B------:R-:W0:Y:S04]  /*1fcb0*/  LDSM.16.MT88.4 R20, [R29+0x4080] ;  /* 0x004080001d14783b */ /* 0x000e280000004200 */
[----:B------:R-:W3:Y:S04]  /*1fcc0*/  LDL.LU R13, [R1+0x344] ;  /* 0x00034400010d7983 */ /* 0x000ee80000300800 */
[----:B------:R-:W3:Y:S04]  /*1fcd0*/  LDL.LU R14, [R1+0x348] ;  /* 0x00034800010e7983 */ /* 0x000ee80000300800 */
[----:B------:R-:W3:Y:S04]  /*1fce0*/  LDL.LU R15, [R1+0x34c] ;  /* 0x00034c00010f7983 */ /* 0x000ee80000300800 */
[----:B------:R-:W-:Y:S04]  /*1fcf0*/  STL [R1+0x3e2c], R29 ;  /* 0x003e2c1d01007387 */ /* 0x000fe80000100800 */
[----:B0-----:R-:W-:Y:S04]  /*1fd00*/  STL.64 [R1+0x3de0], R22 ;  /* 0x003de01601007387 */ /* 0x001fe80000100a00 */
[----:B------:R0:W-:Y:S04]  /*1fd10*/  STL.64 [R1+0x3dd8], R20 ;  /* 0x003dd81401007387 */ /* 0x0001e80000100a00 */
[----:B0-----:R-:W4:Y:S04]  /*1fd20*/  LDL.LU R20, [R1+0x300] ;  /* 0x0003000001147983 */ /* 0x001f280000300800 */
[----:B------:R-:W4:Y:S04]  /*1fd30*/  LDL.LU R21, [R1+0x304] ;  /* 0x0003040001157983 */ /* 0x000f280000300800 */
[----:B------:R-:W2:Y:S04]  /*1fd40*/  LDL.LU R22, [R1+0x308] ;  /* 0x0003080001167983 */ /* 0x000ea80000300800 */
[----:B------:R-:W2:Y:S04]  /*1fd50*/  LDL.LU R23, [R1+0x30c] ;  /* 0x00030c0001177983 */ /* 0x000ea80000300800 */
[----:B--2---:R-:W-:Y:S04]  /*1fd60*/  STL.64 [R1+0x3e48], R22 ;  /* 0x003e481601007387 */ /* 0x004fe80000100a00 */
[----:B----4-:R0:W-:Y:S04]  /*1fd70*/  STL.64 [R1+0x3e40], R20 ;  /* 0x003e401401007387 */ /* 0x0101e80000100a00 */
[----:B0-----:R-:W2:Y:S04]  /*1fd80*/  LDL.LU R20, [R1+0x390] ;  /* 0x0003900001147983 */ /* 0x001ea80000300800 */
[----:B------:R-:W2:Y:S04]  /*1fd90*/  LDL.LU R21, [R1+0x394] ;  /* 0x0003940001157983 */ /* 0x000ea80000300800 */
[----:B------:R-:W4:Y:S04]  /*1fda0*/  LDL.LU R22, [R1+0x398] ;  /* 0x0003980001167983 */ /* 0x000f280000300800 */
[----:B------:R-:W4:Y:S01]  /*1fdb0*/  LDL.LU R23, [R1+0x39c] ;  /* 0x00039c0001177983 */ /* 0x000f220000300800 */
[----:B---3--:R-:W-:Y:S03]  /*1fdc0*/  HMMA.16816.F32.BF16 R12, R8, R16, R12 ;  /* 0x00000010080c723c */ /* 0x008fe6000004180c */
[----:B----4-:R-:W-:Y:S04]  /*1fdd0*/  STL.64 [R1+0x3e60], R22 ;  /* 0x003e601601007387 */ /* 0x010fe80000100a00 */
[----:B--2---:R0:W-:Y:S04]  /*1fde0*/  STL.64 [R1+0x3e58], R20 ;  /* 0x003e581401007387 */ /* 0x0041e80000100a00 */
[----:B0-----:R-:W2:Y:S04]  /*1fdf0*/  LDL.LU R20, [R1+0x3a0] ;  /* 0x0003a00001147983 */ /* 0x001ea80000300800 */
[----:B------:R-:W2:Y:S04]  /*1fe00*/  LDL.LU R21, [R1+0x3a4] ;  /* 0x0003a40001157983 */ /* 0x000ea80000300800 */
[----:B------:R-:W2:Y:S04]  /*1fe10*/  LDL.LU R22, [R1+0x3a8] ;  /* 0x0003a80001167983 */ /* 0x000ea80000300800 */
[----:B------:R-:W2:Y:S04]  /*1fe20*/  LDL.LU R23, [R1+0x3ac] ;  /* 0x0003ac0001177983 */ /* 0x000ea80000300800 */
[----:B------:R-:W-:Y:S04]  /*1fe30*/  STL.64 [R1+0x3d90], R26 ;  /* 0x003d901a01007387 */ /* 0x000fe80000100a00 */
[----:B------:R0:W-:Y:S04]  /*1fe40*/  STL.64 [R1+0x3d88], R24 ;  /* 0x003d881801007387 */ /* 0x0001e80000100a00 */
[----:B0-----:R-:W3:Y:S04]  /*1fe50*/  LDL.64 R24, [R1] ;  /* 0x0000000001187983 */ /* 0x001ee80000100a00 */
[----:B------:R-:W-:Y:S04]  /*1fe60*/  STL.64 [R1+0x170], R12 ;  /* 0x0001700c01007387 */ /* 0x000fe80000100a00 */
[----:B------:R-:W-:Y:S04]  /*1fe70*/  STL.64 [R1+0x178], R14 ;  /* 0x0001780e01007387 */ /* 0x000fe80000100a00 */
[----:B------:R-:W0:Y:S01]  /*1fe80*/  LDSM.16.MT88.4 R12, [R3+0x4080] ;  /* 0x00408000030c783b */ /* 0x000e220000004200 */
[----:B------:R-:W-:Y:S01]  /*1fe90*/  IMAD.MOV.U32 R29, RZ, RZ, R4 ;  /* 0x000000ffff1d7224 */ /* 0x000fe200078e0004 */
[----:B------:R-:W-:-:S02]  /*1fea0*/  MOV R28, R5 ;  /* 0x00000005001c7202 */ /* 0x000fc40000000f00 */
[----:B0-----:R-:W-:Y:S04]  /*1feb0*/  STL.64 [R1+0x3d50], R14 ;  /* 0x003d500e01007387 */ /* 0x001fe80000100a00 */
[----:B------:R0:W-:Y:S04]  /*1fec0*/  STL.64 [R1+0x3d48], R12 ;  /* 0x003d480c01007387 */ /* 0x0001e80000100a00 */
[----:B0-----:R-:W3:Y:S04]  /*1fed0*/  LDL.LU R12, [R1+0x330] ;  /* 0x00033000010c7983 */ /* 0x001ee80000300800 */
[----:B------:R-:W3:Y:S04]  /*1fee0*/  LDL.LU R13, [R1+0x334] ;  /* 0x00033400010d7983 */ /* 0x000ee80000300800 */
[----:B------:R-:W3:Y:S04]  /*1fef0*/  LDL.LU R14, [R1+0x338] ;  /* 0x00033800010e7983 */ /* 0x000ee80000300800 */
[----:B------:R-:W3:Y:S01]  /*1ff00*/  LDL.LU R15, [R1+0x33c] ;  /* 0x00033c00010f7983 */ /* 0x000ee20000300800 */
[C---:B--2---:R-:W-:Y:S11]  /*1ff10*/  HMMA.16816.F32.BF16 R20, R8.reuse, R4, R20 ;  /* 0x000000040814723c */ /* 0x044ff60000041814 */
[----:B------:R-:W-:Y:S11]  /*1ff20*/  @!UPT UIADD3 URZ, URZ, URZ, URZ ;  /* 0x0000003f3f3ff290 */ /* 0x000ff6000fffe03f */
[----:B------:R-:W-:Y:S01]  /*1ff30*/  @!UPT UIADD3 URZ, URZ, URZ, URZ ;  /* 0x0000003f3f3ff290 */ /* 0x000fe2000fffe03f */
[----:B------:R-:W-:Y:S04]  /*1ff40*/  STL.64 [R1+0x1a0], R20 ;  /* 0x0001a01401007387 */ /* 0x000fe80000100a00 */
[----:B------:R0:W-:Y:S04]  /*1ff50*/  STL.64 [R1+0x1a8], R22 ;  /* 0x0001a81601007387 */ /* 0x0001e80000100a00 */
[----:B0-----:R-:W2:Y:S04]  /*1ff60*/  LDL.LU.64 R22, [R1+0x3e60] ;  /* 0x003e600001167983 */ /* 0x001ea80000300a00 */
[----:B------:R-:W2:Y:S04]  /*1ff70*/  LDL.LU.64 R20, [R1+0x3e58] ;  /* 0x003e580001147983 */ /* 0x000ea80000300a00 */
[----:B------:R-:W2:Y:S02]  /*1ff80*/  LDL.LU.64 R4, [R1+0x3e50] ;  /* 0x003e500001047983 */ /* 0x000ea40000300a00 */
[----:B--2---:R-:W-:Y:S01]  /*1ff90*/  HMMA.16816.F32.BF16 R20, R8, R4, R20 ;  /* 0x000000040814723c */ /* 0x004fe20000041814 */
[----:B------:R-:W-:-:S02]  /*1ffa0*/  MOV R2, R4 ;  /* 0x0000000400027202 */ /* 0x000fc40000000f00 */
[----:B------:R-:W-:Y:S11]  /*1ffb0*/  MOV R3, R5 ;  /* 0x0000000500037202 */ /* 0x000ff60000000f00 */
[----:B------:R-:W-:Y:S09]  /*1ffc0*/  @!UPT UIADD3 URZ, URZ, URZ, URZ ;  /* 0x0000003f3f3ff290 */ /* 0x000ff2000fffe03f */
[----:B------:R-:W-:Y:S04]  /*1ffd0*/  STL.64 [R1+0x190], R20 ;  /* 0x0001901401007387 */ /* 0x000fe80000100a00 */
[----:B------:R0:W-:Y:S04]  /*1ffe0*/  STL.64 [R1+0x198], R22 ;  /* 0x0001981601007387 */ /* 0x0001e80000100a00 */
[----:B0-----:R-:W2:Y:S04]  /*1fff0*/  LDL.LU.64 R22, [R1+0x3e48] ;  /* 0x003e480001167983 */ /* 0x001ea80000300a00 */
[----:B------:R-:W2:Y:S04]  /*20000*/  LDL.LU.64 R20, [R1+0x3e40] ;  /* 0x003e400001147983 */ /* 0x000ea80000300a00 */
[----:B------:R-:W2:Y:S04]  /*20010*/  LDL.LU.64 R6, [R1+0x3e38] ;  /* 0x003e380001067983 */ /* 0x000ea80000300a00 */
[----:B------:R-:W2:Y:S01]  /*20020*/  LDL.LU.64 R4, [R1+0x3e30] ;  /* 0x003e300001047983 */ /* 0x000ea20000300a00 */
[----:B---3--:R-:W-:Y:S11]  /*20030*/  HMMA.16816.F32.BF16 R8, R8, R24, R12 ;  /* 0x000000180808723c */ /* 0x008ff6000004180c */
[----:B------:R-:W-:Y:S11]  /*20040*/  @!UPT UIADD3 URZ, URZ, URZ, URZ ;  /* 0x0000003f3f3ff290 */ /* 0x000ff6000fffe03f */
[----:B------:R-:W-:Y:S01]  /*20050*/  @!UPT UIADD3 URZ, URZ, URZ, URZ ;  /* 0x0000003f3f3ff290 */ /* 0x000fe2000fffe03f */
[----:B------:R-:W-:Y:S04]  /*20060*/  STL.64 [R1+0x160], R8 ;  /* 0x0001600801007387 */ /* 0x000fe80000100a00 */
[----:B------:R-:W-:Y:S04]  /*20070*/  STL.64 [R1+0x168], R10 ;  /* 0x0001680a01007387 */ /* 0x000fe80000100a00 */
[----:B------:R-:W0:Y:S01]  /*20080*/  LDSM.16.MT88.4 R8, [R0+0x4000] ;  /* 0x004000000008783b */ /* 0x000e220000004200 */
[----:B------:R-:W-:Y:S02]  /*20090*/  MOV R12, R25 ;  /* 0x00000019000c7202 */ /* 0x000fe40000000f00 */
[----:B------:R-:W-:Y:S01]  /*200a0*/  MOV R13, R24 ;  /* 0x00000018000d7202 */ /* 0x000fe20000000f00 */
[----:B0-----:R-:W-:Y:S01]  /*200b0*/  STL.64 [R1+0x3d28], R10 ;  /* 0x003d280a01007387 */ /* 0x001fe20000100a00 */
[----:B--2---:R-:W-:Y:S11]  /*200c0*/  HMMA.16816.F32.BF16 R16, R4, R16, R20 ;  /* 0x000000100410723c */ /* 0x004ff60000041814 */
[----:B------:R-:W-:Y:S11]  /*200d0*/  @!UPT UIADD3 URZ, URZ, URZ, URZ ;  /* 0x0000003f3f3ff290 */ /* 0x000ff6000fffe03f */
[----:B------:R-:W-:Y:S01]  /*200e0*/  @!UPT UIADD3 URZ, URZ, URZ, URZ ;  /* 0x0000003f3f3ff290 */ /* 0x000fe2000fffe03f */
[----:B------:R-:W-:Y:S04]  /*200f0*/  STL.64 [R1+0xf0], R16 ;  /* 0x0000f01001007387 */ /* 0x000fe80000100a00 */
[----:B------:R-:W-:Y:S04]  /*20100*/  STL.64 [R1+0xf8], R18 ;  /* 0x0000f81201007387 */ /* 0x000fe80000100a00 */
[----:B------:R0:W-:Y:S02]  /*20110*/  STL.64 [R1+0x3d20], R8 ;  /* 0x003d200801007387 */ /* 0x0001e40000100a00 */
[----:B0-----:R-:W-:Y:S01]  /*20120*/  MOV R8, R13 ;  /* 0x0000000d00087202 */ /* 0x001fe20000000f00 */
[----:B------:R-:W-:-:S05]  /*20130*/  IMAD.MOV.U32 R9, RZ, RZ, R12 ;  /* 0x000000ffff097224 */ /* 0x000fca00078e000c */
[----:B------:R0:W-:Y:S04]  /*20140*/  STL.64 [R1+0x3e18], R8 ;  /* 0x003e180801007387 */ /* 0x0001e80000100a00 */
[----:B0-----:R-:W2:Y:S04]  /*20150*/  LDL.LU R8, [R1+0x360] ;  /* 0x0003600001087983 */ /* 0x001ea80000300800 */
[----:B------:R-:W2:Y:S04]  /*20160*/  LDL.LU R9, [R1+0x364] ;  /* 0x0003640001097983 */ /* 0x000ea80000300800 */
[----:B------:R-:W2:Y:S04]  /*20170*/  LDL.LU R10, [R1+0x368] ;  /* 0x00036800010a7983 */ /* 0x000ea80000300800 */
[----:B------:R-:W2:Y:S04]  /*20180*/  LDL.LU R11, [R1+0x36c] ;  /* 0x00036c00010b7983 */ /* 0x000ea80000300800 */
[----:B------:R-:W3:Y:S04]  /*20190*/  LDL.LU R16, [R1+0x350] ;  /* 0x0003500001107983 */ /* 0x000ee80000300800 */
[----:B------:R-:W3:Y:S04]  /*201a0*/  LDL.LU R17, [R1+0x354] ;  /* 0x0003540001117983 */ /* 0x000ee80000300800 */
[----:B------:R-:W3:Y:S04]  /*201b0*/  LDL.LU R18, [R1+0x358] ;  /* 0x0003580001127983 */ /* 0x000ee80000300800 */
[----:B------:R-:W3:Y:S04]  /*201c0*/  LDL.LU R19, [R1+0x35c] ;  /* 0x00035c0001137983 */ /* 0x000ee80000300800 */
        /* <DEDUP_REMOVED lines=19> */
[----:B------:R0:W-:Y:S02]  /*20300*/  STL.64 [R1+0x3da8], R24 ;  /* 0x003da81801007387 */ /* 0x0001e40000100a00 */
[----:B0-----:R-:W-:-:S02]  /*20310*/  MOV R24, R29 ;  /* 0x0000001d00187202 */ /* 0x001fc40000000f00 */
[----:B------:R-:W-:Y:S01]  /*20320*/  MOV R25, R28 ;  /* 0x0000001c00197202 */ /* 0x000fe20000000f00 */
[----:B------:R-:W2:Y:S04]  /*20330*/  LDL.LU R29, [R1+0x3e2c] ;  /* 0x003e2c00011d7983 */ /* 0x000ea80000300800 */
[----:B------:R-:W2:Y:S02]  /*20340*/  LDL.LU R28, [R1+0x3e28] ;  /* 0x003e2800011c7983 */ /* 0x000ea40000300800 */
[----:B------:R-:W-:Y:S02]  /*20350*/  HMMA.16816.F32.BF16 R8, R4, R24, R8 ;  /* 0x000000180408723c */ /* 0x000fe40000041808 */
[----:B------:R-:W-:Y:S04]  /*20360*/  STL.64 [R1+0x3d60], R14 ;  /* 0x003d600e01007387 */ /* 0x000fe80000100a00 */
[----:B------:R0:W-:Y:S02]  /*20370*/  STL.64 [R1+0x3d58], R12 ;  /* 0x003d580c01007387 */ /* 0x0001e40000100a00 */
[----:B0-----:R-:W-:-:S02]  /*20380*/  MOV R12, R2 ;  /* 0x00000002000c7202 */ /* 0x001fc40000000f00 */
[----:B------:R-:W2:Y:S01]  /*20390*/  LDL.LU R2, [R1+0x3e24] ;  /* 0x003e240001027983 */ /* 0x000ea20000300800 */
[----:B------:R-:W-:-:S03]  /*203a0*/  MOV R13, R3 ;  /* 0x00000003000d7202 */ /* 0x000fc60000000f00 */
[----:B------:R-:W2:Y:S09]  /*203b0*/  LDL.LU R3, [R1+0x3e20] ;  /* 0x003e200001037983 */ /* 0x000eb20000300800 */
[----:B------:R0:W-:Y:S04]  /*203c0*/  STL.64 [R1+0xe0], R8 ;  /* 0x0000e00801007387 */ /* 0x0001e80000100a00 */
[----:B------:R-:W-:Y:S04]  /*203d0*/  STL.64 [R1+0xe8], R10 ;  /* 0x0000e80a01007387 */ /* 0x000fe80000100a00 */
[----:B0-----:R-:W4:Y:S01]  /*203e0*/  LDL.LU.64 R8, [R1+0x3e18] ;  /* 0x003e180001087983 */ /* 0x001f220000300a00 */
[C---:B---3--:R-:W-:Y:S03]  /*203f0*/  HMMA.16816.F32.BF16 R16, R4.reuse, R12, R16 ;  /* 0x0000000c0410723c */ /* 0x048fe60000041810 */
[----:B------:R0:W-:Y:S04]  /*20400*/  STL.64 [R1+0x3e00], R24 ;  /* 0x003e001801007387 */ /* 0x0001e80000100a00 */
[----:B0-----:R-:W3:Y:S04]  /*20410*/  LDL.LU R24, [R1+0x320] ;  /* 0x0003200001187983 */ /* 0x001ee80000300800 */
[----:B------:R-:W3:Y:S04]  /*20420*/  LDL.LU R25, [R1+0x324] ;  /* 0x0003240001197983 */ /* 0x000ee80000300800 */
[----:B------:R-:W3:Y:S04]  /*20430*/  LDL.LU R26, [R1+0x328] ;  /* 0x00032800011a7983 */ /* 0x000ee80000300800 */
[----:B------:R-:W3:Y:S04]  /*20440*/  LDL.LU R27, [R1+0x32c] ;  /* 0x00032c00011b7983 */ /* 0x000ee80000300800 */
[----:B------:R-:W-:Y:S04]  /*20450*/  STL.64 [R1+0xd0], R16 ;  /* 0x0000d01001007387 */ /* 0x000fe80000100a00 */
[----:B------:R0:W-:Y:S04]  /*20460*/  STL.64 [R1+0xd8], R18 ;  /* 0x0000d81201007387 */ /* 0x0001e80000100a00 */
[----:B0-----:R-:W3:Y:S04]  /*20470*/  LDL.LU.64 R18, [R1+0x3e10] ;  /* 0x003e100001127983 */ /* 0x001ee80000300a00 */
[----:B------:R-:W3:Y:S04]  /*20480*/  LDL.LU.64 R16, [R1+0x3e08] ;  /* 0x003e080001107983 */ /* 0x000ee80000300a00 */
[----:B------:R4:W-:Y:S02]  /*20490*/  STL.64 [R1+0x3df8], R12 ;  /* 0x003df80c01007387 */ /* 0x0009e40000100a00 */
[----:B----4-:R-:W-:Y:S02]  /*204a0*/  HMMA.16816.F32.BF16 R12, R4, R8, R20 ;  /* 0x00000008040c723c */ /* 0x010fe40000041814 */
[----:B------:R-:W3:Y:S04]  /*204b0*/  LDL.LU.64 R4, [R1+0x80] ;  /* 0x0000800001047983 */ /* 0x000ee80000300a00 */
[----:B------:R-:W4:Y:S11]  /*204c0*/  LDL.LU R20, [R1+0x310] ;  /* 0x0003100001147983 */ /* 0x000f360000300800 */
[----:B------:R-:W-:Y:S06]  /*204d0*/  @!UPT UIADD3 URZ, URZ, URZ, URZ ;  /* 0x0000003f3f3ff290 */ /* 0x000fec000fffe03f */
[----:B------:R0:W-:Y:S04]  /*204e0*/  STL.64 [R1+0x50], R12 ;  /* 0x0000500c01007387 */ /* 0x0001e80000100a00 */
[----:B------:R1:W-:Y:S04]  /*204f0*/  STL.64 [R1+0x58], R14 ;  /* 0x0000580e01007387 */ /* 0x0003e80000100a00 */
[----:B------:R-:W4:Y:S04]  /*20500*/  LDL.LU R21, [R1+0x314] ;  /* 0x0003140001157983 */ /* 0x000f280000300800 */
[----:B------:R-:W2:Y:S04]  /*20510*/  LDL.LU R22, [R1+0x318] ;  /* 0x0003180001167983 */ /* 0x000ea80000300800 */
[----:B------:R-:W2:Y:S04]  /*20520*/  LDL.LU R23, [R1+0x31c] ;  /* 0x00031c0001177983 */ /* 0x000ea80000300800 */
[----:B0-----:R-:W4:Y:S04]  /*20530*/  LDL.LU R12, [R1+0x380] ;  /* 0x00038000010c7983 */ /* 0x001f280000300800 */
[----:B------:R-:W4:Y:S04]  /*20540*/  LDL.LU R13, [R1+0x384] ;  /* 0x00038400010d7983 */ /* 0x000f280000300800 */
[----:B-1----:R-:W4:Y:S04]  /*20550*/  LDL.LU R14, [R1+0x388] ;  /* 0x00038800010e7983 */ /* 0x002f280000300800 */
[----:B------:R-:W4:Y:S01]  /*20560*/  LDL.LU R15, [R1+0x38c] ;  /* 0x00038c00010f7983 */ /* 0x000f220000300800 */
[----:B---3--:R-:W-:Y:S01]  /*20570*/  HMMA.16816.F32.BF16 R24, R16, R4, R24 ;  /* 0x000000041018723c */ /* 0x008fe20000041818 */
[----:B------:R-:W-:-:S02]  /*20580*/  MOV R11, R4 ;  /* 0x00000004000b7202 */ /* 0x000fc40000000f00 */
[----:B------:R-:W-:Y:S02]  /*20590*/  MOV R10, R5 ;  /* 0x00000005000a7202 */ /* 0x000fe40000000f00 */
[----:B------:R-:W0:Y:S04]  /*205a0*/  LDSM.16.MT88.4 R4, [R0+0x4080] ;  /* 0x004080000004783b */ /* 0x000e280000004200 */
[----:B--2---:R-:W-:Y:S04]  /*205b0*/  STL.64 [R1+0x3df0], R22 ;  /* 0x003df01601007387 */ /* 0x004fe80000100a00 */
[----:B----4-:R1:W-:Y:S04]  /*205c0*/  STL.64 [R1+0x3de8], R20 ;  /* 0x003de81401007387 */ /* 0x0103e80000100a00 */
[----:B-1----:R-:W2:Y:S04]  /*205d0*/  LDL.LU R20, [R1+0x370] ;  /* 0x0003700001147983 */ /* 0x002ea80000300800 */
[----:B------:R-:W2:Y:S04]  /*205e0*/  LDL.LU R21, [R1+0x374] ;  /* 0x0003740001157983 */ /* 0x000ea80000300800 */
[----:B------:R-:W2:Y:S04]  /*205f0*/  LDL.LU R22, [R1+0x378] ;  /* 0x0003780001167983 */ /* 0x000ea80000300800 */
[----:B------:R-:W2:Y:S04]  /*20600*/  LDL.LU R23, [R1+0x37c] ;  /* 0x00037c0001177983 */ /* 0x000ea80000300800 */
[----:B------:R1:W-:Y:S04]  /*20610*/  STL.64 [R1+0x150], R24 ;  /* 0x0001501801007387 */ /* 0x0003e80000100a00 */
[----:B------:R-:W-:Y:S04]  /*20620*/  STL.64 [R1+0x158], R26 ;  /* 0x0001581a01007387 */ /* 0x000fe80000100a00 */
[----:B-1----:R-:W3:Y:S04]  /*20630*/  LDL.LU.64 R24, [R1+0x3e00] ;  /* 0x003e000001187983 */ /* 0x002ee80000300a00 */
        /* <DEDUP_REMOVED lines=12> */
[C---:B---3--:R-:W-:Y:S03]  /*20700*/  HMMA.16816.F32.BF16 R12, R16.reuse, R24, R12 ;  /* 0x00000018100c723c */ /* 0x048fe6000004180c */
[----:B----4-:R-:W-:Y:S04]  /*20710*/  STL.64 [R1+0x3dc0], R6 ;  /* 0x003dc00601007387 */ /* 0x010fe80000100a00 */
[----:B--2---:R0:W-:Y:S04]  /*20720*/  STL.64 [R1+0x3db8], R4 ;  /* 0x003db80401007387 */ /* 0x0041e80000100a00 */
        /* <DEDUP_REMOVED lines=8> */
[----:B------:R-:W2:Y:S04]  /*207b0*/  LDL.LU R6, [R1+0x2e8] ;  /* 0x0002e80001067983 */ /* 0x000ea80000300800 */
[----:B------:R-:W2:Y:S04]  /*207c0*/  LDL.LU R7, [R1+0x2ec] ;  /* 0x0002ec0001077983 */ /* 0x000ea80000300800 */
[----:B------:R-:W-:Y:S04]  /*207d0*/  STL [R1+0x3ca0], R0 ;  /* 0x003ca00001007387 */ /* 0x000fe80000100800 */
[----:B------:R0:W-:Y:S04]  /*207e0*/  STL.64 [R1+0x140], R12 ;  /* 0x0001400c01007387 */ /* 0x0001e80000100a00 */
[----:B------:R-:W-:Y:S04]  /*207f0*/  STL.64 [R1+0x148], R14 ;  /* 0x0001480e01007387 */ /* 0x000fe80000100a00 */
[----:B0-----:R-:W3:Y:S02]  /*20800*/  LDL.LU.64 R12, [R1+0x3df8] ;  /* 0x003df800010c7983 */ /* 0x001ee40000300a00 */
[----:B---3--:R-:W-:Y:S11]  /*20810*/  HMMA.16816.F32.BF16 R20, R16, R12, R20 ;  /* 0x0000000c1014723c */ /* 0x008ff60000041814 */
[----:B------:R-:W-:Y:S11]  /*20820*/  @!UPT UIADD3 URZ, URZ, URZ, URZ ;  /* 0x0000003f3f3ff290 */ /* 0x000ff6000fffe03f */
[----:B------:R-:W-:Y:S01]  /*20830*/  @!UPT UIADD3 URZ, URZ, URZ, URZ ;  /* 0x0000003f3f3ff290 */ /* 0x000fe2000fffe03f */
[----:B------:R-:W-:Y:S01]  /*20840*/  STL.64 [R1+0x130], R20 ;  /* 0x0001301401007387 */ /* 0x000fe20000100a00 */
[----:B------:R-:W-:-:S03]  /*20850*/  IMAD.MOV.U32 R0, RZ, RZ, R23 ;  /* 0x000000ffff007224 */ /* 0x000fc600078e0017 */
[----:B------:R0:W-:Y:S04]  /*20860*/  STL [R1+0x138], R22 ;  /* 0x0001381601007387 */ /* 0x0001e80000100800 */
[----:B0-----:R-:W3:Y:S04]  /*20870*/  LDL.LU.64 R22, [R1+0x3df0] ;  /* 0x003df00001167983 */ /* 0x001ee80000300a00 */
[----:B------:R-:W3:Y:S02]  /*20880*/  LDL.LU.64 R20, [R1+0x3de8] ;  /* 0x003de80001147983 */ /* 0x000ee40000300a00 */
[----:B---3--:R-:W-:Y:S02]  /*20890*/  HMMA.16816.F32.BF16 R16, R16, R8, R20 ;  /* 0x000000081010723c */ /* 0x008fe40000041814 */
[----:B------:R-:W2:Y:S04]  /*208a0*/  LDL.LU.64 R22, [R1+0x3de0] ;  /* 0x003de00001167983 */ /* 0x000ea80000300a00 */
[----:B------:R-:W2:Y:S11]  /*208b0*/  LDL.LU.64 R20, [R1+0x3dd8] ;  /* 0x003dd80001147983 */ /* 0x000eb60000300a00 */
[----:B------:R-:W-:Y:S06]  /*208c0*/  @!UPT UIADD3 URZ, URZ, URZ, URZ ;  /* 0x0000003f3f3ff290 */ /* 0x000fec000fffe03f */
[----:B------:R0:W-:Y:S02]  /*208d0*/  STL.64 [R1+0x90], R16 ;  /* 0x0000901001007387 */ /* 0x0001e40000100a00 */
[----:B0-----:R-:W-:Y:S02]  /*208e0*/  MOV R16, R11 ;  /* 0x0000000b00107202 */ /* 0x001fe40000000f00 */
[----:B------:R-:W-:Y:S01]  /*208f0*/  MOV R17, R10 ;  /* 0x0000000a00117202 */ /* 0x000fe20000000f00 */
[----:B------:R-:W-:Y:S06]  /*20900*/  STL.64 [R1+0x98], R18 ;  /* 0x0000981201007387 */ /* 0x000fec0000100a00 */
[C---:B--2---:R-:W-:Y:S11]  /*20910*/  HMMA.16816.F32.BF16 R4, R20.reuse, R16, R4 ;  /* 0x000000101404723c */ /* 0x044ff60000041804 */
[----:B------:R-:W-:Y:S11]  /*20920*/  @!UPT UIADD3 URZ, URZ, URZ, URZ ;  /* 0x0000003f3f3ff290 */ /* 0x000ff6000fffe03f */
[----:B------:R-:W-:Y:S01]  /*20930*/  @!UPT UIADD3 URZ, URZ, URZ, URZ ;  /* 0x0000003f3f3ff290 */ /* 0x000fe2000fffe03f */
        /* <DEDUP_REMOVED lines=18> */
[----:B------:R-:W3:Y:S04]  /*20a60*/  LDL.LU.64 R24, [R1+0x3d98] ;  /* 0x003d980001187983 */ /* 0x000ee80000300a00 */
[----:B------:R0:W-:Y:S04]  /*20a70*/  STL.64 [R1+0x3d70], R12 ;  /* 0x003d700c01007387 */ /* 0x0001e80000100a00 */
[----:B0-----:R-:W4:Y:S01]  /*20a80*/  LDL.LU.64 R12, [R1+0x70] ;  /* 0x00007000010c7983 */ /* 0x001f220000300a00 */
[----:B---3--:R-:W-:Y:S03]  /*20a90*/  HMMA.16816.F32.BF16 R20, R20, R8, R24 ;  /* 0x000000081414723c */ /* 0x008fe60000041818 */
[----:B------:R-:W2:Y:S04]  /*20aa0*/  LDL.LU.64 R26, [R1+0x3d90] ;  /* 0x003d9000011a7983 */ /* 0x000ea80000300a00 */
[----:B------:R-:W2:Y:S04]  /*20ab0*/  LDL.LU.64 R24, [R1+0x3d88] ;  /* 0x003d880001187983 */ /* 0x000ea80000300a00 */
[----:B------:R0:W-:Y:S04]  /*20ac0*/  STL.64 [R1+0x3d68], R8 ;  /* 0x003d680801007387 */ /* 0x0001e80000100a00 */
[----:B0-----:R-:W3:Y:S08]  /*20ad0*/  LDL.LU R8, [R1+0x270] ;  /* 0x0002700001087983 */ /* 0x001ef00000300800 */
[----:B------:R-:W-:Y:S04]  /*20ae0*/  STL.64 [R1+0x40], R20 ;  /* 0x0000401401007387 */ /* 0x000fe80000100a00 */
[----:B------:R0:W-:Y:S04]  /*20af0*/  STL.64 [R1+0x48], R22 ;  /* 0x0000481601007387 */ /* 0x0001e80000100a00 */
[----:B------:R-:W3:Y:S04]  /*20b00*/  LDL.LU R9, [R1+0x274] ;  /* 0x0002740001097983 */ /* 0x000ee80000300800 */
[----:B------:R-:W3:Y:S04]  /*20b10*/  LDL.LU R10, [R1+0x278] ;  /* 0x00027800010a7983 */ /* 0x000ee80000300800 */
[----:B------:R-:W3:Y:S01]  /*20b20*/  LDL.LU R11, [R1+0x27c] ;  /* 0x00027c00010b7983 */ /* 0x000ee20000300800 */
[----:B0-----:R-:W-:-:S03]  /*20b30*/  MOV R23, R3 ;  /* 0x0000000300177202 */ /* 0x001fc60000000f00 */
[----:B------:R-:W3:Y:S04]  /*20b40*/  LDL.LU R20, [R1+0x180] ;  /* 0x0001800001147983 */ /* 0x000ee80000300800 */
[----:B------:R-:W3:Y:S04]  /*20b50*/  LDL.LU R21, [R1+0x184] ;  /* 0x0001840001157983 */ /* 0x000ee80000300800 */
[----:B------:R-:W3:Y:S01]  /*20b60*/  LDL.LU R22, [R1+0x188] ;  /* 0x0001880001167983 */ /* 0x000ee20000300800 */
[----:B--2---:R-:W-:Y:S11]  /*20b70*/  HMMA.16816.F32.BF16 R4, R24, R16, R4 ;  /* 0x000000101804723c */ /* 0x004ff60000041804 */
        /* <DEDUP_REMOVED lines=12> */
[----:B------:R-:W-:Y:S01]  /*20c40*/  STL.64 [R1+0x118], R6 ;  /* 0x0001180601007387 */ /* 0x000fe20000100a00 */
[----:B0-----:R-:W-:Y:S02]  /*20c50*/  MOV R5, R12 ;  /* 0x0000000c00057202 */ /* 0x001fe40000000f00 */
[----:B------:R-:W-:Y:S02]  /*20c60*/  MOV R4, R13 ;  /* 0x0000000d00047202 */ /* 0x000fe40000000f00 */
[----:B------:R-:W3:Y:S02]  /*20c70*/  LDL.LU.64 R12, [R1+0x3d70] ;  /* 0x003d7000010c7983 */ /* 0x000ee40000300a00 */
[----:B---3--:R-:W-:Y:S02]  /*20c80*/  HMMA.16816.F32.BF16 R12, R24, R12, R8 ;  /* 0x0000000c180c723c */ /* 0x008fe40000041808 */
[----:B------:R-:W2:Y:S11]  /*20c90*/  LDL.LU.64 R8, [R1+0x3d68] ;  /* 0x003d680001087983 */ /* 0x000eb60000300a00 */
[----:B------:R-:W-:Y:S10]  /*20ca0*/  @!UPT UIADD3 URZ, URZ, URZ, URZ ;  /* 0x0000003f3f3ff290 */ /* 0x000ff4000fffe03f */
[----:B------:R-:W-:Y:S01]  /*20cb0*/  STL.64 [R1+0x100], R12 ;  /* 0x0001000c01007387 */ /* 0x000fe20000100a00 */
[----:B------:R-:W-:-:S03]  /*20cc0*/  IMAD.MOV.U32 R3, RZ, RZ, R15 ;  /* 0x000000ffff037224 */ /* 0x000fc600078e000f */
[----:B------:R0:W-:Y:S04]  /*20cd0*/  STL [R1+0x108], R14 ;  /* 0x0001080e01007387 */ /* 0x0001e80000100800 */
[----:B0-----:R-:W2:Y:S04]  /*20ce0*/  LDL.LU.64 R14, [R1+0x3d60] ;  /* 0x003d6000010e7983 */ /* 0x001ea80000300a00 */
[----:B------:R-:W2:Y:S02]  /*20cf0*/  LDL.LU.64 R12, [R1+0x3d58] ;  /* 0x003d5800010c7983 */ /* 0x000ea40000300a00 */
[----:B--2---:R-:W-:Y:S02]  /*20d00*/  HMMA.16816.F32.BF16 R24, R24, R8, R12 ;  /* 0x000000081818723c */ /* 0x004fe4000004180c */
        /* <DEDUP_REMOVED lines=9> */
[----:B------:R0:W-:Y:S04]  /*20da0*/  STL.64 [R1+0x3d38], R8 ;  /* 0x003d380801007387 */ /* 0x0001e80000100a00 */
[----:B0-----:R-:W4:Y:S04]  /*20db0*/  LDL.LU R8, [R1+0x240] ;  /* 0x0002400001087983 */ /* 0x001f280000300800 */
[----:B------:R-:W4:Y:S04]  /*20dc0*/  LDL.LU R9, [R1+0x244] ;  /* 0x0002440001097983 */ /* 0x000f280000300800 */
[----:B------:R-:W4:Y:S04]  /*20dd0*/  LDL.LU R10, [R1+0x248] ;  /* 0x00024800010a7983 */ /* 0x000f280000300800 */
[----:B------:R-:W4:Y:S04]  /*20de0*/  LDL.LU R11, [R1+0x24c] ;  /* 0x00024c00010b7983 */ /* 0x000f280000300800 */
[----:B------:R0:W-:Y:S01]  /*20df0*/  STL.64 [R1+0x3d30], R16 ;  /* 0x003d301001007387 */ /* 0x0001e20000100a00 */
[----:B--2---:R-:W-:Y:S03]  /*20e00*/  HMMA.16816.F32.BF16 R20, R12, R16, R20 ;  /* 0x000000100c14723c */ /* 0x004fe60000041814 */
[----:B0-----:R-:W2:Y:S11]  /*20e10*/  LDL.LU R16, [R1+0x1f0] ;  /* 0x0001f00001107983 */ /* 0x001eb60000300800 */
[----:B------:R-:W-:Y:S09]  /*20e20*/  @!UPT UIADD3 URZ, URZ, URZ, URZ ;  /* 0x0000003f3f3ff290 */ /* 0x000ff2000fffe03f */
[----:B------:R-:W-:Y:S04]  /*20e30*/  STL.64 [R1+0x10], R20 ;  /* 0x0000101401007387 */ /* 0x000fe80000100a00 */
[----:B------:R-:W-:Y:S04]  /*20e40*/  STL.64 [R1+0x18], R22 ;  /* 0x0000181601007387 */ /* 0x000fe80000100a00 */
[----:B------:R-:W0:Y:S04]  /*20e50*/  LDSM.16.MT88.4 R20, [R2+0x5000] ;  /* 0x005000000214783b */ /* 0x000e280000004200 */
[----:B------:R-:W2:Y:S04]  /*20e60*/  LDL.LU R17, [R1+0x1f4] ;  /* 0x0001f40001117983 */ /* 0x000ea80000300800 */
[----:B------:R-:W2:Y:S04]  /*20e70*/  LDL.LU R18, [R1+0x1f8] ;  /* 0x0001f80001127983 */ /* 0x000ea80000300800 */
[----:B------:R-:W2:Y:S04]  /*20e80*/  LDL.LU R19, [R1+0x1fc] ;  /* 0x0001fc0001137983 */ /* 0x000ea80000300800 */
[----:B0-----:R-:W-:Y:S04]  /*20e90*/  STL.64 [R1+0x3cc0], R22 ;  /* 0x003cc01601007387 */ /* 0x001fe80000100a00 */
[----:B------:R0:W-:Y:S02]  /*20ea0*/  STL.64 [R1+0x3cb8], R20 ;  /* 0x003cb81401007387 */ /* 0x0001e40000100a00 */
[----:B0-----:R-:W-:-:S02]  /*20eb0*/  MOV R21, R4 ;  /* 0x0000000400157202 */ /* 0x001fc40000000f00 */
[----:B------:R-:W-:Y:S01]  /*20ec0*/  MOV R20, R5 ;  /* 0x0000000500147202 */ /* 0x000fe20000000f00 */
[----:B------:R-:W2:Y:S04]  /*20ed0*/  LDL.LU R4, [R1+0x200] ;  /* 0x0002000001047983 */ /* 0x000ea80000300800 */
[----:B------:R-:W2:Y:S04]  /*20ee0*/  LDL.LU R5, [R1+0x204] ;  /* 0x0002040001057983 */ /* 0x000ea80000300800 */
[----:B------:R-:W2:Y:S01]  /*20ef0*/  LDL.LU R6, [R1+0x208] ;  /* 0x0002080001067983 */ /* 0x000ea20000300800 */
[----:B------:R-:W-:-:S03]  /*20f00*/  MOV R7, R28 ;  /* 0x0000001c00077202 */ /* 0x000fc60000000f00 */
[----:B------:R-:W3:Y:S04]  /*20f10*/  LDL.LU R28, [R1+0x3d40] ;  /* 0x003d4000011c7983 */ /* 0x000ee80000300800 */
[----:B--2---:R-:W-:Y:S04]  /*20f20*/  STL.64 [R1+0x3d00], R6 ;  /* 0x003d000601007387 */ /* 0x004fe80000100a00 */
[----:B------:R0:W-:Y:S04]  /*20f30*/  STL.64 [R1+0x3cf8], R4 ;  /* 0x003cf80401007387 */ /* 0x0001e80000100a00 */
[----:B0-----:R-:W4:Y:S01]  /*20f40*/  LDL.LU.64 R4, [R1+0x60] ;  /* 0x0000600001047983 */ /* 0x001f220000300a00 */
[C---:B---3--:R-:W-:Y:S11]  /*20f50*/  HMMA.16816.F32.BF16 R24, R12.reuse, R20, R24 ;  /* 0x000000140c18723c */ /* 0x048ff60000041818 */
[----:B------:R-:W-:Y:S11]  /*20f60*/  @!UPT UIADD3 URZ, URZ, URZ, URZ ;  /* 0x0000003f3f3ff290 */ /* 0x000ff6000fffe03f */
[----:B------:R-:W-:Y:S01]  /*20f70*/  @!UPT UIADD3 URZ, URZ, URZ, URZ ;  /* 0x0000003f3f3ff290 */ /* 0x000fe2000fffe03f */
[----:B------:R0:W-:Y:S04]  /*20f80*/  STL.64 [R1+0x180], R24 ;  /* 0x0001801801007387 */ /* 0x0001e80000100a00 */
[----:B------:R1:W-:Y:S04]  /*20f90*/  STL.64 [R1+0x188], R26 ;  /* 0x0001881a01007387 */ /* 0x0003e80000100a00 */
[----:B0-----:R-:W2:Y:S04]  /*20fa0*/  LDL.LU R24, [R1+0x230] ;  /* 0x0002300001187983 */ /* 0x001ea80000300800 */
[----:B------:R-:W2:Y:S04]  /*20fb0*/  LDL.LU R25, [R1+0x234] ;  /* 0x0002340001197983 */ /* 0x000ea80000300800 */
[----:B-1----:R-:W2:Y:S01]  /*20fc0*/  LDL.LU R26, [R1+0x238] ;  /* 0x00023800011a7983 */ /* 0x002ea20000300800 */
[----:B----4-:R-:W-:Y:S11]  /*20fd0*/  HMMA.16816.F32.BF16 R8, R12, R4, R8 ;  /* 0x000000040c08723c */ /* 0x010ff60000041808 */
[----:B------:R-:W-:Y:S11]  /*20fe0*/  @!UPT UIADD3 URZ, URZ, URZ, URZ ;  /* 0x0000003f3f3ff290 */ /* 0x000ff6000fffe03f */
[----:B------:R-:W-:Y:S01]  /*20ff0*/  @!UPT UIADD3 URZ, URZ, URZ, URZ ;  /* 0x0000003f3f3ff290 */ /* 0x000fe2000fffe03f */
[----:B------:R0:W-:Y:S04]  /*21000*/  STL.64 [R1+0x1c0], R8 ;  /* 0x0001c00801007387 */ /* 0x0001e80000100a00 */
[----:B------:R-:W-:Y:S04]  /*21010*/  STL [R1+0x1c8], R10 ;  /* 0x0001c80a01007387 */ /* 0x000fe80000100800 */
[----:B0-----:R-:W3:Y:S04]  /*21020*/  LDL.LU.64 R8, [R1+0x3d38] ;  /* 0x003d380001087983 */ /* 0x001ee80000300a00 */
[----:B------:R0:W-:Y:S01]  /*21030*/  STL.64 [R1+0x3d18], R4 ;  /* 0x003d180401007387 */ /* 0x0001e20000100a00 */
[----:B------:R-:W-:-:S02]  /*21040*/  MOV R27, R28 ;  /* 0x0000001c001b7202 */ /* 0x000fc40000000f00 */
[----:B------:R-:W-:Y:S01]  /*21050*/  MOV R28, R11 ;  /* 0x0000000b001c7202 */ /* 0x000fe20000000f00 */
[----:B0-----:R-:W4:Y:S04]  /*21060*/  LDL.LU R4, [R1+0x220] ;  /* 0x0002200001047983 */ /* 0x001f280000300800 */
[----:B------:R-:W4:Y:S04]  /*21070*/  LDL.LU R5, [R1+0x224] ;  /* 0x0002240001057983 */ /* 0x000f280000300800 */
[----:B------:R-:W4:Y:S04]  /*21080*/  LDL.LU R6, [R1+0x228] ;  /* 0x0002280001067983 */ /* 0x000f280000300800 */
[----:B------:R-:W4:Y:S01]  /*21090*/  LDL.LU R7, [R1+0x22c] ;  /* 0x00022c0001077983 */ /* 0x000f220000300800 */
[----:B---3--:R-:W-:Y:S03]  /*210a0*/  HMMA.16816.F32.BF16 R12, R12, R8, R16 ;  /* 0x000000080c0c723c */ /* 0x008fe60000041810 */
[----:B------:R-:W2:Y:S04]  /*210b0*/  LDL.LU.64 R16, [R1+0x3d30] ;  /* 0x003d300001107983 */ /* 0x000ea80000300a00 */
[----:B------:R-:W2:Y:S04]  /*210c0*/  LDL.LU.64 R10, [R1+0x3d28] ;  /* 0x003d2800010a7983 */ /* 0x000ea80000300a00 */
[----:B------:R-:W2:Y:S11]  /*210d0*/  LDL.LU.64 R8, [R1+0x3d20] ;  /* 0x003d200001087983 */ /* 0x000eb60000300a00 */
[----:B------:R-:W-:Y:S01]  /*210e0*/  @!UPT UIADD3 URZ, URZ, URZ, URZ ;  /* 0x0000003f3f3ff290 */ /* 0x000fe2000fffe03f */
[----:B------:R0:W-:Y:S04]  /*210f0*/  STL.64 [R1+0x1f0], R12 ;  /* 0x0001f00c01007387 */ /* 0x0001e80000100a00 */
[----:B------:R1:W-:Y:S04]  /*21100*/  STL.64 [R1+0x1f8], R14 ;  /* 0x0001f80e01007387 */ /* 0x0003e80000100a00 */
[----:B0-----:R-:W3:Y:S04]  /*21110*/  LDL.LU R12, [R1+0x30] ;  /* 0x00003000010c7983 */ /* 0x001ee80000300800 */
        /* <DEDUP_REMOVED lines=8> */
[----:B------:R-:W3:Y:S01]  /*211a0*/  LDL.LU R15, [R1+0x1dc] ;  /* 0x0001dc00010f7983 */ /* 0x000ee20000300800 */
[C---:B------:R-:W-:Y:S03]  /*211b0*/  HMMA.16816.F32.BF16 R24, R8.reuse, R16, R24 ;  /* 0x000000100818723c */ /* 0x040fe60000041818 */
[----:B---3--:R-:W-:Y:S04]  /*211c0*/  STL.64 [R1+0x3ce0], R14 ;  /* 0x003ce00e01007387 */ /* 0x008fe80000100a00 */
[----:B--2---:R0:W-:Y:S04]  /*211d0*/  STL.64 [R1+0x3cd8], R12 ;  /* 0x003cd80c01007387 */ /* 0x0041e80000100a00 */
[----:B0-----:R-:W2:Y:S04]  /*211e0*/  LDL.LU R12, [R1+0x1e0] ;  /* 0x0001e000010c7983 */ /* 0x001ea80000300800 */
[----:B------:R-:W2:Y:S04]  /*211f0*/  LDL.LU R13, [R1+0x1e4] ;  /* 0x0001e400010d7983 */ /* 0x000ea80000300800 */
[----:B------:R-:W3:Y:S04]  /*21200*/  LDL.LU R14, [R1+0x1e8] ;  /* 0x0001e800010e7983 */ /* 0x000ee80000300800 */
[----:B------:R-:W3:Y:S01]  /*21210*/  LDL.LU R15, [R1+0x1ec] ;  /* 0x0001ec00010f7983 */ /* 0x000ee20000300800 */
[C---:B----4-:R-:W-:Y:S03]  /*21220*/  HMMA.16816.F32.BF16 R4, R8.reuse, R20, R4 ;  /* 0x000000140804723c */ /* 0x050fe60000041804 */
[----:B---3--:R-:W-:Y:S04]  /*21230*/  STL.64 [R1+0x3d10], R14 ;  /* 0x003d100e01007387 */ /* 0x008fe80000100a00 */
[----:B--2---:R0:W-:Y:S04]  /*21240*/  STL.64 [R1+0x3d08], R12 ;  /* 0x003d080c01007387 */ /* 0x0041e80000100a00 */
        /* <DEDUP_REMOVED lines=8> */
[----:B------:R0:W-:Y:S04]  /*212d0*/  STL.64 [R1+0x3c68], R24 ;  /* 0x003c681801007387 */ /* 0x0001e80000100a00 */
[----:B0-----:R-:W3:Y:S04]  /*212e0*/  LDL.LU.64 R24, [R1] ;  /* 0x0000000001187983 */ /* 0x001ee80000300a00 */
[----:B------:R-:W4:Y:S04]  /*212f0*/  LDL.64 R26, [R1+0x8] ;  /* 0x00000800011a7983 */ /* 0x000f280000100a00 */
[----:B------:R0:W-:Y:S04]  /*21300*/  STL.64 [R1+0x240], R4 ;  /* 0x0002400401007387 */ /* 0x0001e80000100a00 */
[----:B------:R-:W-:Y:S04]  /*21310*/  STL.64 [R1+0x248], R6 ;  /* 0x0002480601007387 */ /* 0x000fe80000100a00 */
[----:B0-----:R-:W2:Y:S02]  /*21320*/  LDL.LU.64 R4, [R1+0x3d18] ;  /* 0x003d180001047983 */ /* 0x001ea40000300a00 */
[C---:B--2---:R-:W-:Y:S01]  /*21330*/  HMMA.16816.F32.BF16 R12, R8.reuse, R4, R12 ;  /* 0x00000004080c723c */ /* 0x044fe2000004180c */
[----:B------:R-:W-:Y:S01]  /*21340*/  MOV R19, R4 ;  /* 0x0000000400137202 */ /* 0x000fe20000000f00 */
[----:B------:R-:W-:Y:S11]  /*21350*/  IMAD.MOV.U32 R18, RZ, RZ, R5 ;  /* 0x000000ffff127224 */ /* 0x000ff600078e0005 */
[----:B------:R-:W-:Y:S10]  /*21360*/  @!UPT UIADD3 URZ, URZ, URZ, URZ ;  /* 0x0000003f3f3ff290 */ /* 0x000ff4000fffe03f */
[----:B------:R-:W-:Y:S04]  /*21370*/  STL.64 [R1+0x220], R12 ;  /* 0x0002200c01007387 */ /* 0x000fe80000100a00 */
[----:B------:R0:W-:Y:S04]  /*21380*/  STL.64 [R1+0x228], R14 ;  /* 0x0002280e01007387 */ /* 0x0001e80000100a00 */
[----:B0-----:R-:W2:Y:S04]  /*21390*/  LDL.LU.64 R14, [R1+0x3d10] ;  /* 0x003d1000010e7983 */ /* 0x001ea80000300a00 */
[----:B------:R-:W2:Y:S04]  /*213a0*/  LDL.LU.64 R12, [R1+0x3d08] ;  /* 0x003d0800010c7983 */ /* 0x000ea80000300a00 */
[----:B------:R-:W3:Y:S04]  /*213b0*/  LDL.LU.64 R6, [R1+0x3d00] ;  /* 0x003d000001067983 */ /* 0x000ee80000300a00 */
[----:B------:R-:W3:Y:S02]  /*213c0*/  LDL.LU.64 R4, [R1+0x3cf8] ;  /* 0x003cf80001047983 */ /* 0x000ee40000300a00 */
[----:B---3--:R-:W-:Y:S02]  /*213d0*/  HMMA.16816.F32.BF16 R8, R8, R24, R4 ;  /* 0x000000180808723c */ /* 0x008fe40000041804 */
[----:B------:R-:W2:Y:S04]  /*213e0*/  LDL.LU.64 R6, [R1+0x3cf0] ;  /* 0x003cf00001067983 */ /* 0x000ea80000300a00 */
[----:B------:R-:W2:Y:S11]  /*213f0*/  LDL.LU.64 R4, [R1+0x3ce8] ;  /* 0x003ce80001047983 */ /* 0x000eb60000300a00 */
[----:B------:R-:W-:Y:S06]  /*21400*/  @!UPT UIADD3 URZ, URZ, URZ, URZ ;  /* 0x0000003f3f3ff290 */ /* 0x000fec000fffe03f */
[----:B------:R0:W-:Y:S04]  /*21410*/  STL.64 [R1+0x200], R8 ;  /* 0x0002000801007387 */ /* 0x0001e80000100a00 */
[----:B------:R-:W-:Y:S01]  /*21420*/  STL.64 [R1+0x208], R10 ;  /* 0x0002080a01007387 */ /* 0x000fe20000100a00 */
[----:B0-----:R-:W-:Y:S02]  /*21430*/  MOV R8, R19 ;  /* 0x0000001300087202 */ /* 0x001fe40000000f00 */
[----:B------:R-:W-:Y:S02]  /*21440*/  MOV R9, R18 ;  /* 0x0000001200097202 */ /* 0x000fe40000000f00 */
[C---:B--2---:R-:W-:Y:S01]  /*21450*/  HMMA.16816.F32.BF16 R16, R4.reuse, R16, R12 ;  /* 0x000000100410723c */ /* 0x044fe2000004180c */
[----:B------:R-:W2:Y:S04]  /*21460*/  LDL.LU.64 R14, [R1+0x3ce0] ;  /* 0x003ce000010e7983 */ /* 0x000ea80000300a00 */
[----:B------:R-:W2:Y:S11]  /*21470*/  LDL.LU.64 R12, [R1+0x3cd8] ;  /* 0x003cd800010c7983 */ /* 0x000eb60000300a00 */
[----:B------:R-:W-:Y:S07]  /*21480*/  @!UPT UIADD3 URZ, URZ, URZ, URZ ;  /* 0x0000003f3f3ff290 */ /* 0x000fee000fffe03f */
[----:B------:R-:W-:Y:S04]  /*21490*/  STL.64 [R1+0x1e0], R16 ;  /* 0x0001e01001007387 */ /* 0x000fe80000100a00 */
[----:B------:R-:W-:Y:S04]  /*214a0*/  STL.64 [R1+0x1e8], R18 ;  /* 0x0001e81201007387 */ /* 0x000fe80000100a00 */
[----:B------:R-:W0:Y:S04]  /*214b0*/  LDSM.16.MT88.4 R16, [R29+0x5000] ;  /* 0x005000001d10783b */ /* 0x000e280000004200 */
[----:B0-----:R-:W-:Y:S04]  /*214c0*/  STL.64 [R1+0x3c30], R18 ;  /* 0x003c301201007387 */ /* 0x001fe80000100a00 */
[----:B------:R0:W-:Y:S04]  /*214d0*/  STL.64 [R1+0x3c28], R16 ;  /* 0x003c281001007387 */ /* 0x0001e80000100a00 */
[----:B0-----:R-:W3:Y:S04]  /*214e0*/  LDL.LU R16, [R1+0x1b0] ;  /* 0x0001b00001107983 */ /* 0x001ee80000300800 */
[----:B------:R-:W3:Y:S04]  /*214f0*/  LDL.LU R17, [R1+0x1b4] ;  /* 0x0001b40001117983 */ /* 0x000ee80000300800 */
[----:B------:R-:W3:Y:S04]  /*21500*/  LDL.LU R18, [R1+0x1b8] ;  /* 0x0001b80001127983 */ /* 0x000ee80000300800 */
[----:B------:R-:W3:Y:S01]  /*21510*/  LDL.LU R19, [R1+0x1bc] ;  /* 0x0001bc0001137983 */ /* 0x000ee20000300800 */
[C---:B--2---:R-:W-:Y:S03]  /*21520*/  HMMA.16816.F32.BF16 R20, R4.reuse, R20, R12 ;  /* 0x000000140414723c */ /* 0x044fe6000004180c */
[----:B------:R-:W2:Y:S04]  /*21530*/  LDL.LU.64 R14, [R1+0x3cd0] ;  /* 0x003cd000010e7983 */ /* 0x000ea80000300a00 */
[----:B------:R-:W2:Y:S11]  /*21540*/  LDL.LU.64 R12, [R1+0x3cc8] ;  /* 0x003cc800010c7983 */ /* 0x000eb60000300a00 */
[----:B------:R-:W-:Y:S05]  /*21550*/  @!UPT UIADD3 URZ, URZ, URZ, URZ ;  /* 0x0000003f3f3ff290 */ /* 0x000fea000fffe03f */
[----:B------:R-:W-:Y:S04]  /*21560*/  STL.64 [R1+0x210], R20 ;  /* 0x0002101401007387 */ /* 0x000fe80000100a00 */
[----:B------:R0:W-:Y:S04]  /*21570*/  STL.64 [R1+0x218], R22 ;  /* 0x0002181601007387 */ /* 0x0001e80000100a00 */
[----:B0-----:R-:W2:Y:S04]  /*21580*/  LDL.LU.64 R22, [R1+0x3cc0] ;  /* 0x003cc00001167983 */ /* 0x001ea80000300a00 */
[----:B------:R-:W2:Y:S04]  /*21590*/  LDL.LU.64 R20, [R1+0x3cb8] ;  /* 0x003cb80001147983 */ /* 0x000ea80000300a00 */
[----:B----4-:R-:W-:Y:S01]  /*215a0*/  STL.64 [R1+0x3c88], R26 ;  /* 0x003c881a01007387 */ /* 0x010fe20000100a00 */
[C---:B---3--:R-:W-:Y:S11]  /*215b0*/  HMMA.16816.F32.BF16 R8, R4.reuse, R8, R16 ;  /* 0x000000080408723c */ /* 0x048ff60000041810 */
[----:B------:R-:W-:Y:S11]  /*215c0*/  @!UPT UIADD3 URZ, URZ, URZ, URZ ;  /* 0x0000003f3f3ff290 */ /* 0x000ff6000fffe03f */
[----:B------:R-:W-:Y:S01]  /*215d0*/  @!UPT UIADD3 URZ, URZ, URZ, URZ ;  /* 0x0000003f3f3ff290 */ /* 0x000fe2000fffe03f */
[----:B------:R-:W-:Y:S04]  /*215e0*/  STL.64 [R1+0x1d0], R8 ;  /* 0x0001d00801007387 */ /* 0x000fe80000100a00 */
[----:B------:R-:W-:Y:S04]  /*215f0*/  STL.64 [R1+0x1d8], R10 ;  /* 0x0001d80a01007387 */ /* 0x000fe80000100a00 */
[----:B------:R-:W3:Y:S04]  /*21600*/  LDL.LU R16, [R1+0x50] ;  /* 0x0000500001107983 */ /* 0x000ee80000300800 */
[----:B------:R-:W0:Y:S01]  /*21610*/  LDSM.16.MT88.4 R8, [R29+0x5080] ;  /* 0x005080001d08783b */ /* 0x000e220000004200 */
[----:B--2---:R-:W-:Y:S11]  /*21620*/  HMMA.16816.F32.BF16 R4, R4, R24, R12 ;  /* 0x000000180404723c */ /* 0x004ff6000004180c */
[----:B------:R-:W-:Y:S11]  /*21630*/  @!UPT UIADD3 URZ, URZ, URZ, URZ ;  /* 0x0000003f3f3ff290 */ /* 0x000ff6000fffe03f */
[----:B------:R-:W-:Y:S01]  /*21640*/  @!UPT UIADD3 URZ, URZ, URZ, URZ ;  /* 0x0000003f3f3ff290 */ /* 0x000fe2000fffe03f */
[----:B------:R-:W-:Y:S04]  /*21650*/  STL.64 [R1+0x1b0], R4 ;  /* 0x0001b00401007387 */ /* 0x000fe80000100a00 */
[----:B------:R-:W-:Y:S04]  /*21660*/  STL.64 [R1+0x1b8], R6 ;  /* 0x0001b80601007387 */ /* 0x000fe80000100a00 */
[----:B------:R-:W3:Y:S04]  /*21670*/  LDL.LU R17, [R1+0x54] ;  /* 0x0000540001117983 */ /* 0x000ee80000300800 */
[----:B------:R-:W2:Y:S04]  /*21680*/  LDL.LU R18, [R1+0x58] ;  /* 0x0000580001127983 */ /* 0x000ea80000300800 */
[----:B------:R-:W2:Y:S04]  /*21690*/  LDL.LU R19, [R1+0x5c] ;  /* 0x00005c0001137983 */ /* 0x000ea80000300800 */
[----:B--2---:R-:W-:Y:S04]  /*216a0*/  STL.64 [R1+0x3c40], R18 ;  /* 0x003c401201007387 */ /* 0x004fe80000100a00 */
[----:B---3--:R1:W-:Y:S04]  /*216b0*/  STL.64 [R1+0x3c38], R16 ;  /* 0x003c381001007387 */ /* 0x0083e80000100a00 */
[----:B-1----:R-:W2:Y:S04]  /*216c0*/  LDL.LU R16, [R1+0xd0] ;  /* 0x0000d00001107983 */ /* 0x002ea80000300800 */
[----:B------:R-:W2:Y:S04]  /*216d0*/  LDL.LU R17, [R1+0xd4] ;  /* 0x0000d40001117983 */ /* 0x000ea80000300800 */
[----:B------:R-:W3:Y:S04]  /*216e0*/  LDL.LU R18, [R1+0xd8] ;  /* 0x0000d80001127983 */ /* 0x000ee80000300800 */
[----:B------:R-:W3:Y:S04]  /*216f0*/  LDL.LU R19, [R1+0xdc] ;  /* 0x0000dc0001137983 */ /* 0x000ee80000300800 */
[----:B------:R-:W4:Y:S04]  /*21700*/  LDL R7, [R1+0x14c0] ;  /* 0x0014c00001077983 */ /* 0x000f280000100800 */
[----:B---3--:R-:W-:Y:S04]  /*21710*/  STL.64 [R1+0x3c50], R18 ;  /* 0x003c501201007387 */ /* 0x008fe80000100a00 */
[----:B--2---:R1:W-:Y:S04]  /*21720*/  STL.64 [R1+0x3c48], R16 ;  /* 0x003c481001007387 */ /* 0x0043e80000100a00 */
[----:B----4-:R-:W2:Y:S04]  /*21730*/  LDSM.16.MT88.4 R12, [R7+0x5000] ;  /* 0x00500000070c783b */ /* 0x010ea80000004200 */
[----:B------:R-:W3:Y:S04]  /*21740*/  LDSM.16.MT88.4 R4, [R7+0x5080] ;  /* 0x005080000704783b */ /* 0x000ee80000004200 */
[----:B-1----:R-:W4:Y:S04]  /*21750*/  LDL.LU R16, [R1+0xe0] ;  /* 0x0000e00001107983 */ /* 0x002f280000300800 */
[----:B------:R-:W4:Y:S04]  /*21760*/  LDL.LU R17, [R1+0xe4] ;  /* 0x0000e40001117983 */ /* 0x000f280000300800 */
[----:B------:R-:W2:Y:S04]  /*21770*/  LDL.LU R18, [R1+0xe8] ;  /* 0x0000e80001127983 */ /* 0x000ea80000300800 */
[----:B------:R-:W2:Y:S04]  /*21780*/  LDL.LU R19, [R1+0xec] ;  /* 0x0000ec0001137983 */ /* 0x000ea80000300800 */
[----:B--2---:R-:W-:Y:S04]  /*21790*/  STL.64 [R1+0x3c60], R18 ;  /* 0x003c601201007387 */ /* 0x004fe80000100a00 */
[----:B----4-:R1:W-:Y:S04]  /*217a0*/  STL.64 [R1+0x3c58], R16 ;  /* 0x003c581001007387 */ /* 0x0103e80000100a00 */
[----:B-1----:R-:W2:Y:S04]  /*217b0*/  LDL.LU R16, [R1+0xf0] ;  /* 0x0000f00001107983 */ /* 0x002ea80000300800 */
[----:B------:R-:W2:Y:S04]  /*217c0*/  LDL.LU R17, [R1+0xf4] ;  /* 0x0000f40001117983 */ /* 0x000ea80000300800 */
        /* <DEDUP_REMOVED lines=8> */
[----:B-1----:R-:W2:Y:S04]  /*21850*/  LDL.LU R24, [R1+0x1a0] ;  /* 0x0001a00001187983 */ /* 0x002ea80000300800 */
        /* <DEDUP_REMOVED lines=9> */
[----:B----4-:R-:W-:Y:S04]  /*218f0*/  STL.64 [R1+0x3c80], R18 ;  /* 0x003c801201007387 */ /* 0x010fe80000100a00 */
[----:B------:R1:W-:Y:S04]  /*21900*/  STL.64 [R1+0x3c78], R16 ;  /* 0x003c781001007387 */ /* 0x0003e80000100a00 */
[----:B-1----:R-:W4:Y:S04]  /*21910*/  LDL.LU R16, [R1+0x160] ;  /* 0x0001600001107983 */ /* 0x002f280000300800 */
[----:B------:R-:W4:Y:S04]  /*21920*/  LDL.LU R17, [R1+0x164] ;  /* 0x0001640001117983 */ /* 0x000f280000300800 */
[----:B------:R-:W4:Y:S04]  /*21930*/  LDL.LU R18, [R1+0x168] ;  /* 0x0001680001127983 */ /* 0x000f280000300800 */
[----:B------:R-:W4:Y:S04]  /*21940*/  LDL.LU R19, [R1+0x16c] ;  /* 0x00016c0001137983 */ /* 0x000f280000300800 */
[----:B0-----:R0:W-:Y:S04]  /*21950*/  STL.64 [R1+0x3bf8], R10 ;  /* 0x003bf80a01007387 */ /* 0x0011e80000100a00 */
[----:B------:R-:W-:Y:S04]  /*21960*/  STL.64 [R1+0x3bf0], R8 ;  /* 0x003bf00801007387 */ /* 0x000fe80000100a00 */
[----:B0-----:R-:W2:Y:S04]  /*21970*/  LDL.64 R10, [R1+0x68] ;  /* 0x00006800010a7983 */ /* 0x001ea80000100a00 */
[----:B------:R-:W-:Y:S04]  /*21980*/  STL [R1+0x3b30], R29 ;  /* 0x003b301d01007387 */ /* 0x000fe80000100800 */
[----:B------:R-:W-:Y:S04]  /*21990*/  STL.64 [R1+0x3bb8], R14 ;  /* 0x003bb80e01007387 */ /* 0x000fe80000100a00 */
        /* <DEDUP_REMOVED lines=8> */
[----:B------:R-:W2:Y:S02]  /*21a20*/  LDL R15, [R1+0x8c] ;  /* 0x00008c00010f7983 */ /* 0x000ea40000100800 */
[----:B--2---:R-:W-:Y:S11]  /*21a30*/  HMMA.16816.F32.BF16 R24, R20, R14, R24 ;  /* 0x0000000e1418723c */ /* 0x004ff60000041818 */
[----:B------:R-:W-:Y:S11]  /*21a40*/  @!UPT UIADD3 URZ, URZ, URZ, URZ ;  /* 0x0000003f3f3ff290 */ /* 0x000ff6000fffe03f */
[----:B------:R-:W-:Y:S01]  /*21a50*/  @!UPT UIADD3 URZ, URZ, URZ, URZ ;  /* 0x0000003f3f3ff290 */ /* 0x000fe2000fffe03f */
[----:B------:R-:W-:Y:S04]  /*21a60*/  STL.64 [R1+0x2f0], R24 ;  /* 0x0002f01801007387 */ /* 0x000fe80000100a00 */
[----:B------:R0:W-:Y:S04]  /*21a70*/  STL.64 [R1+0x2f8], R26 ;  /* 0x0002f81a01007387 */ /* 0x0001e80000100a00 */
[----:B0-----:R-:W2:Y:S04]  /*21a80*/  LDL.LU.64 R26, [R1+0x3cb0] ;  /* 0x003cb000011a7983 */ /* 0x001ea80000300a00 */
[----:B------:R-:W2:Y:S04]  /*21a90*/  LDL.LU.64 R24, [R1+0x3ca8] ;  /* 0x003ca80001187983 */ /* 0x000ea80000300a00 */
[----:B---3--:R-:W-:Y:S04]  /*21aa0*/  STL.64 [R1+0x3b78], R6 ;  /* 0x003b780601007387 */ /* 0x008fe80000100a00 */
[----:B------:R0:W-:Y:S04]  /*21ab0*/  STL.64 [R1+0x3b70], R4 ;  /* 0x003b700401007387 */ /* 0x0001e80000100a00 */
[----:B0-----:R-:W3:Y:S04]  /*21ac0*/  LDL.LU R4, [R1+0x130] ;  /* 0x0001300001047983 */ /* 0x001ee80000300800 */
[----:B------:R-:W3:Y:S04]  /*21ad0*/  LDL.LU R5, [R1+0x134] ;  /* 0x0001340001057983 */ /* 0x000ee80000300800 */
[----:B------:R-:W2:Y:S01]  /*21ae0*/  LDL.LU R6, [R1+0x138] ;  /* 0x0001380001067983 */ /* 0x000ea20000300800 */
[----:B------:R-:W-:-:S03]  /*21af0*/  MOV R7, R0 ;  /* 0x0000000000077202 */ /* 0x000fc60000000f00 */
[----:B------:R-:W3:Y:S04]  /*21b00*/  LDL.LU R0, [R1+0x3ca0] ;  /* 0x003ca00001007983 */ /* 0x000ee80000300800 */
[----:B--2---:R0:W-:Y:S04]  /*21b10*/  STL.64 [R1+0x3c08], R6 ;  /* 0x003c080601007387 */ /* 0x0041e80000100a00 */
[----:B---3--:R-:W-:Y:S04]  /*21b20*/  STL.64 [R1+0x3c00], R4 ;  /* 0x003c000401007387 */ /* 0x008fe80000100a00 */
[----:B0-----:R-:W2:Y:S02]  /*21b30*/  LDL.64 R6, [R1+0x78] ;  /* 0x0000780001067983 */ /* 0x001ea40000100a00 */
        /* <DEDUP_REMOVED lines=12> */
[----:B0-----:R-:W4:Y:S02]  /*21c00*/  LDL.LU.64 R26, [R1+0x3c88] ;  /* 0x003c8800011a7983 */ /* 0x001f240000300a00 */
[----:B----4-:R-:W-:Y:S02]  /*21c10*/  HMMA.16816.F32.BF16 R20, R20, R26, R16 ;  /* 0x0000001a1414723c */ /* 0x010fe40000041810 */
[----:B------:R-:W2:Y:S01]  /*21c20*/  LDL.LU.64 R18, [R1+0x3c80] ;  /* 0x003c800001127983 */ /* 0x000ea20000300a00 */
[----:B------:R-:W-:-:S03]  /*21c30*/  MOV R5, R26 ;  /* 0x0000001a00057202 */ /* 0x000fc60000000f00 */
[----:B------:R-:W2:Y:S01]  /*21c40*/  LDL.LU.64 R16, [R1+0x3c78] ;  /* 0x003c780001107983 */ /* 0x000ea20000300a00 */
[----:B------:R-:W-:Y:S11]  /*21c50*/  MOV R4, R27 ;  /* 0x0000001b00047202 */ /* 0x000ff60000000f00 */
[----:B------:R-:W-:Y:S05]  /*21c60*/  @!UPT UIADD3 URZ, URZ, URZ, URZ ;  /* 0x0000003f3f3ff290 */ /* 0x000fea000fffe03f */
[----:B------:R-:W-:Y:S04]  /*21c70*/  STL.64 [R1+0x2e0], R20 ;  /* 0x0002e01401007387 */ /* 0x000fe80000100a00 */
[----:B------:R-:W-:Y:S04]  /*21c80*/  STL.64 [R1+0x2e8], R22 ;  /* 0x0002e81601007387 */ /* 0x000fe80000100a00 */
[----:B------:R-:W2:Y:S04]  /*21c90*/  LDL.LU.64 R26, [R1+0x3c70] ;  /* 0x003c7000011a7983 */ /* 0x000ea80000300a00 */
        /* <DEDUP_REMOVED lines=15> */
[----:B------:R-:W-:Y:S01]  /*21d90*/  IMAD.MOV.U32 R23, RZ, RZ, R4 ;  /* 0x000000ffff177224 */ /* 0x000fe200078e0004 */
[----:B------:R-:W-:-:S02]  /*21da0*/  MOV R22, R5 ;  /* 0x0000000500167202 */ /* 0x000fc40000000f00 */
[----:B------:R0:W-:Y:S04]  /*21db0*/  STL.64 [R1+0x3c20], R6 ;  /* 0x003c200601007387 */ /* 0x0001e80000100a00 */
[----:B------:R-:W3:Y:S04]  /*21dc0*/  LDL.LU R4, [R1+0x150] ;  /* 0x0001500001047983 */ /* 0x000ee80000300800 */
[----:B------:R-:W3:Y:S04]  /*21dd0*/  LDL.LU R5, [R1+0x154] ;  /* 0x0001540001057983 */ /* 0x000ee80000300800 */
[----:B0-----:R-:W3:Y:S04]  /*21de0*/  LDL.LU R6, [R1+0x158] ;  /* 0x0001580001067983 */ /* 0x001ee80000300800 */
[----:B------:R-:W3:Y:S01]  /*21df0*/  LDL.LU R7, [R1+0x15c] ;  /* 0x00015c0001077983 */ /* 0x000ee20000300800 */
        /* <DEDUP_REMOVED lines=8> */
[----:B------:R-:W3:Y:S04]  /*21e80*/  LDL.LU.64 R18, [R1+0x3c30] ;  /* 0x003c300001127983 */ /* 0x000ee80000300a00 */
[----:B------:R-:W3:Y:S04]  /*21e90*/  LDL.LU.64 R16, [R1+0x3c28] ;  /* 0x003c280001107983 */ /* 0x000ee80000300a00 */
[----:B------:R-:W2:Y:S11]  /*21ea0*/  LDL.LU R24, [R1+0x90] ;  /* 0x0000900001187983 */ /* 0x000eb60000300800 */
[----:B------:R-:W-:Y:S02]  /*21eb0*/  @!UPT UIADD3 URZ, URZ, URZ, URZ ;  /* 0x0000003f3f3ff290 */ /* 0x000fe4000fffe03f */
[----:B------:R-:W-:Y:S04]  /*21ec0*/  STL.64 [R1+0x2b0], R20 ;  /* 0x0002b01401007387 */ /* 0x000fe80000100a00 */
[----:B------:R-:W-:Y:S04]  /*21ed0*/  STL.64 [R1+0x2b8], R22 ;  /* 0x0002b81601007387 */ /* 0x000fe80000100a00 */
[----:B------:R-:W0:Y:S04]  /*21ee0*/  LDSM.16.MT88.4 R20, [R0+0x5000] ;  /* 0x005000000014783b */ /* 0x000e280000004200 */
[----:B------:R-:W2:Y:S04]  /*21ef0*/  LDL.LU R25, [R1+0x94] ;  /* 0x0000940001197983 */ /* 0x000ea80000300800 */
[----:B------:R-:W2:Y:S04]  /*21f00*/  LDL.LU R26, [R1+0x98] ;  /* 0x00009800011a7983 */ /* 0x000ea80000300800 */
[----:B------:R-:W2:Y:S04]  /*21f10*/  LDL.LU R27, [R1+0x9c] ;  /* 0x00009c00011b7983 */ /* 0x000ea80000300800 */
[----:B0-----:R0:W-:Y:S04]  /*21f20*/  STL.64 [R1+0x3b40], R22 ;  /* 0x003b401601007387 */ /* 0x0011e80000100a00 */
[----:B------:R-:W-:Y:S04]  /*21f30*/  STL.64 [R1+0x3b38], R20 ;  /* 0x003b381401007387 */ /* 0x000fe80000100a00 */
[----:B0-----:R-:W2:Y:S01]  /*21f40*/  LDL.LU.64 R22, [R1+0x8] ;  /* 0x0000080001167983 */ /* 0x001ea20000300a00 */
[C---:B---3--:R-:W-:Y:S03]  /*21f50*/  HMMA.16816.F32.BF16 R12, R16.reuse, R14, R4 ;  /* 0x0000000e100c723c */ /* 0x048fe60000041804 */
[----:B------:R-:W3:Y:S11]  /*21f60*/  LDL.LU.64 R6, [R1+0x3c20] ;  /* 0x003c200001067983 */ /* 0x000ef60000300a00 */
[----:B------:R-:W-:Y:S09]  /*21f70*/  @!UPT UIADD3 URZ, URZ, URZ, URZ ;  /* 0x0000003f3f3ff290 */ /* 0x000ff2000fffe03f */
[----:B------:R-:W-:Y:S04]  /*21f80*/  STL.64 [R1+0x2d0], R12 ;  /* 0x0002d00c01007387 */ /* 0x000fe80000100a00 */
[----:B------:R0:W-:Y:S04]  /*21f90*/  STL.64 [R1+0x2d8], R14 ;  /* 0x0002d80e01007387 */ /* 0x0001e80000100a00 */
[----:B0-----:R-:W3:Y:S04]  /*21fa0*/  LDL.LU.64 R14, [R1+0x3c18] ;  /* 0x003c1800010e7983 */ /* 0x001ee80000300a00 */
[----:B------:R-:W3:Y:S02]  /*21fb0*/  LDL.LU.64 R12, [R1+0x3c10] ;  /* 0x003c1000010c7983 */ /* 0x000ee40000300a00 */
[C---:B---3--:R-:W-:Y:S11]  /*21fc0*/  HMMA.16816.F32.BF16 R12, R16.reuse, R6, R12 ;  /* 0x00000006100c723c */ /* 0x048ff6000004180c */
[----:B------:R-:W-:Y:S11]  /*21fd0*/  @!UPT UIADD3 URZ, URZ, URZ, URZ ;  /* 0x0000003f3f3ff290 */ /* 0x000ff6000fffe03f */
[----:B------:R-:W-:Y:S01]  /*21fe0*/  @!UPT UIADD3 URZ, URZ, URZ, URZ ;  /* 0x0000003f3f3ff290 */ /* 0x000fe2000fffe03f */
[----:B------:R0:W-:Y:S04]  /*21ff0*/  STL.64 [R1+0x330], R12 ;  /* 0x0003300c01007387 */ /* 0x0001e80000100a00 */
[----:B------:R-:W-:Y:S01]  /*22000*/  STL.64 [R1+0x338], R14 ;  /* 0x0003380e01007387 */ /* 0x000fe20000100a00 */
[----:B0-----:R-:W-:Y:S02]  /*22010*/  MOV R13, R6 ;  /* 0x00000006000d7202 */ /* 0x001fe40000000f00 */
[----:B------:R-:W-:Y:S02]  /*22020*/  MOV R12, R7 ;  /* 0x00000007000c7202 */ /* 0x000fe40000000f00 */
[----:B------:R-:W3:Y:S04]  /*22030*/  LDL.LU.64 R6, [R1+0x3c08] ;  /* 0x003c080001067983 */ /* 0x000ee80000300a00 */
[----:B------:R-:W3:Y:S01]  /*22040*/  LDL.LU.64 R4, [R1+0x3c00] ;  /* 0x003c000001047983 */ /* 0x000ee20000300a00 */
[C---:B--2---:R-:W-:Y:S08]  /*22050*/  HMMA.16816.F32.BF16 R24, R16.reuse, R22, R24 ;  /* 0x000000161018723c */ /* 0x044ff00000041818 */
[----:B---3--:R-:W-:Y:S11]  /*22060*/  HMMA.16816.F32.BF16 R4, R16, R10, R4 ;  /* 0x0000000a1004723c */ /* 0x008ff60000041804 */
[----:B------:R-:W-:Y:S11]  /*22070*/  @!UPT UIADD3 URZ, URZ, URZ, URZ ;  /* 0x0000003f3f3ff290 */ /* 0x000ff6000fffe03f */
[----:B------:R-:W-:Y:S01]  /*22080*/  @!UPT UIADD3 URZ, URZ, URZ, URZ ;  /* 0x0000003f3f3ff290 */ /* 0x000fe2000fffe03f */
[----:B------:R0:W-:Y:S04]  /*22090*/  STL.64 [R1+0x320], R4 ;  /* 0x0003200401007387 */ /* 0x0001e80000100a00 */
[----:B------:R1:W-:Y:S01]  /*220a0*/  STL.64 [R1+0x328], R6 ;  /* 0x0003280601007387 */ /* 0x0003e20000100a00 */
[----:B0-----:R-:W-:Y:S02]  /*220b0*/  MOV R5, R10 ;  /* 0x0000000a00057202 */ /* 0x001fe40000000f00 */
[----:B------:R-:W-:Y:S02]  /*220c0*/  MOV R4, R11 ;  /* 0x0000000b00047202 */ /* 0x000fe40000000f00 */
[----:B------:R-:W2:Y:S01]  /*220d0*/  LDL.LU.64 R10, [R1+0x3bf8] ;  /* 0x003bf800010a7983 */ /* 0x000ea20000300a00 */
[----:B------:R-:W-:-:S02]  /*220e0*/  MOV R18, R5 ;  /* 0x0000000500127202 */ /* 0x000fc40000000f00 */
[----:B------:R-:W-:Y:S01]  /*220f0*/  MOV R19, R4 ;  /* 0x0000000400137202 */ /* 0x000fe20000000f00 */
[----:B------:R-:W2:Y:S04]  /*22100*/  LDL.LU.64 R8, [R1+0x3bf0] ;  /* 0x003bf00001087983 */ /* 0x000ea80000300a00 */
[----:B------:R0:W-:Y:S04]  /*22110*/  STL.64 [R1+0x3bc0], R22 ;  /* 0x003bc01601007387 */ /* 0x0001e80000100a00 */
[----:B------:R-:W-:Y:S04]  /*22120*/  STL.64 [R1+0x150], R24 ;  /* 0x0001501801007387 */ /* 0x000fe80000100a00 */
[----:B------:R-:W-:Y:S04]  /*22130*/  STL.64 [R1+0x158], R26 ;  /* 0x0001581a01007387 */ /* 0x000fe80000100a00 */
[----:B------:R3:W-:Y:S04]  /*22140*/  STL.64 [R1+0x3bc8], R18 ;  /* 0x003bc81201007387 */ /* 0x0007e80000100a00 */
[----:B------:R-:W4:Y:S04]  /*22150*/  LDL.LU R4, [R1+0x20] ;  /* 0x0000200001047983 */ /* 0x000f280000300800 */
[----:B------:R-:W4:Y:S04]  /*22160*/  LDL.LU R5, [R1+0x24] ;  /* 0x0000240001057983 */ /* 0x000f280000300800 */
[----:B-1----:R-:W2:Y:S04]  /*22170*/  LDL.LU R6, [R1+0x28] ;  /* 0x0000280001067983 */ /* 0x002ea80000300800 */
[----:B------:R-:W2:Y:S04]  /*22180*/  LDL.LU R7, [R1+0x2c] ;  /* 0x00002c0001077983 */ /* 0x000ea80000300800 */
[----:B------:R-:W2:Y:S04]  /*22190*/  LDL.LU R20, [R1+0xa0] ;  /* 0x0000a00001147983 */ /* 0x000ea80000300800 */
[----:B------:R-:W2:Y:S04]  /*221a0*/  LDL.LU R21, [R1+0xa4] ;  /* 0x0000a40001157983 */ /* 0x000ea80000300800 */
[----:B0-----:R-:W2:Y:S04]  /*221b0*/  LDL.LU R22, [R1+0xa8] ;  /* 0x0000a80001167983 */ /* 0x001ea80000300800 */
[----:B------:R-:W2:Y:S01]  /*221c0*/  LDL.LU R23, [R1+0xac] ;  /* 0x0000ac0001177983 */ /* 0x000ea20000300800 */
[----:B---3--:R-:W-:Y:S01]  /*221d0*/  IMAD.MOV.U32 R18, RZ, RZ, R13 ;  /* 0x000000ffff127224 */ /* 0x008fe200078e000d */
[----:B------:R-:W-:-:S02]  /*221e0*/  MOV R19, R12 ;  /* 0x0000000c00137202 */ /* 0x000fc40000000f00 */
[----:B------:R-:W0:Y:S04]  /*221f0*/  LDSM.16.MT88.4 R24, [R0+0x5080] ;  /* 0x005080000018783b */ /* 0x000e280000004200 */
[----:B--2---:R-:W-:Y:S04]  /*22200*/  STL.64 [R1+0x3bd8], R22 ;  /* 0x003bd81601007387 */ /* 0x004fe80000100a00 */
[----:B------:R-:W-:Y:S04]  /*22210*/  STL.64 [R1+0x3bd0], R20 ;  /* 0x003bd01401007387 */ /* 0x000fe80000100a00 */
[----:B------:R1:W-:Y:S04]  /*22220*/  STL.64 [R1+0x3be0], R18 ;  /* 0x003be01201007387 */ /* 0x0003e80000100a00 */
[----:B------:R-:W2:Y:S04]  /*22230*/  LDL.LU R16, [R1+0xc0] ;  /* 0x0000c00001107983 */ /* 0x000ea80000300800 */
[----:B------:R-:W2:Y:S04]  /*22240*/  LDL.LU R17, [R1+0xc4] ;  /* 0x0000c40001117983 */ /* 0x000ea80000300800 */
[----:B-1----:R-:W2:Y:S04]  /*22250*/  LDL.LU R18, [R1+0xc8] ;  /* 0x0000c80001127983 */ /* 0x002ea80000300800 */
[----:B------:R-:W2:Y:S04]  /*22260*/  LDL.LU R19, [R1+0xcc] ;  /* 0x0000cc0001137983 */ /* 0x000ea80000300800 */
[----:B------:R-:W3:Y:S04]  /*22270*/  LDL.LU R20, [R1+0xb0] ;  /* 0x0000b00001147983 */ /* 0x000ee80000300800 */
[----:B------:R-:W3:Y:S04]  /*22280*/  LDL.LU R21, [R1+0xb4] ;  /* 0x0000b40001157983 */ /* 0x000ee80000300800 */
[----:B------:R-:W3:Y:S04]  /*22290*/  LDL.LU R22, [R1+0xb8] ;  /* 0x0000b80001167983 */ /* 0x000ee80000300800 */
[----:B------:R-:W3:Y:S04]  /*222a0*/  LDL.LU R23, [R1+0xbc] ;  /* 0x0000bc0001177983 */ /* 0x000ee80000300800 */
[----:B------:R-:W2:Y:S04]  /*222b0*/  LDL.LU R12, [R1+0x40] ;  /* 0x00004000010c7983 */ /* 0x000ea80000300800 */
[----:B------:R-:W2:Y:S04]  /*222c0*/  LDL.LU R13, [R1+0x44] ;  /* 0x00004400010d7983 */ /* 0x000ea80000300800 */
[----:B------:R-:W2:Y:S04]  /*222d0*/  LDL.LU R14, [R1+0x48] ;  /* 0x00004800010e7983 */ /* 0x000ea80000300800 */
[----:B------:R-:W2:Y:S04]  /*222e0*/  LDL.LU R15, [R1+0x4c] ;  /* 0x00004c00010f7983 */ /* 0x000ea80000300800 */
[----:B------:R-:W-:Y:S04]  /*222f0*/  STL.64 [R1+0x3b88], R6 ;  /* 0x003b880601007387 */ /* 0x000fe80000100a00 */
[----:B----4-:R1:W-:Y:S04]  /*22300*/  STL.64 [R1+0x3b80], R4 ;  /* 0x003b800401007387 */ /* 0x0103e80000100a00 */
[----:B-1----:R-:W4:Y:S04]  /*22310*/  LDL.LU R4, [R1+0x100] ;  /* 0x0001000001047983 */ /* 0x002f280000300800 */
[----:B------:R-:W4:Y:S04]  /*22320*/  LDL.LU R5, [R1+0x104] ;  /* 0x0001040001057983 */ /* 0x000f280000300800 */
[----:B------:R-:W2:Y:S01]  /*22330*/  LDL.LU R6, [R1+0x108] ;  /* 0x0001080001067983 */ /* 0x000ea20000300800 */
[----:B------:R-:W-:-:S03]  /*22340*/  MOV R7, R3 ;  /* 0x0000000300077202 */ /* 0x000fc60000000f00 */
[----:B------:R-:W3:Y:S04]  /*22350*/  LDL.LU R3, [R1+0x3be8] ;  /* 0x003be80001037983 */ /* 0x000ee80000300800 */
[----:B--2---:R-:W-:Y:S04]  /*22360*/  STL.64 [R1+0x3b98], R6 ;  /* 0x003b980601007387 */ /* 0x004fe80000100a00 */
[----:B----4-:R1:W-:Y:S04]  /*22370*/  STL.64 [R1+0x3b90], R4 ;  /* 0x003b900401007387 */ /* 0x0103e80000100a00 */
[----:B-1----:R-:W2:Y:S04]  /*22380*/  LDL.LU R4, [R1+0x110] ;  /* 0x0001100001047983 */ /* 0x002ea80000300800 */
[----:B------:R-:W2:Y:S04]  /*22390*/  LDL.LU R5, [R1+0x114] ;  /* 0x0001140001057983 */ /* 0x000ea80000300800 */
[----:B------:R-:W4:Y:S04]  /*223a0*/  LDL.LU R6, [R1+0x118] ;  /* 0x0001180001067983 */ /* 0x000f280000300800 */
[----:B------:R-:W4:Y:S04]  /*223b0*/  LDL.LU R7, [R1+0x11c] ;  /* 0x00011c0001077983 */ /* 0x000f280000300800 */
[----:B----4-:R-:W-:Y:S04]  /*223c0*/  STL.64 [R1+0x3ba8], R6 ;  /* 0x003ba80601007387 */ /* 0x010fe80000100a00 */
[----:B--2---:R1:W-:Y:S04]  /*223d0*/  STL.64 [R1+0x3ba0], R4 ;  /* 0x003ba00401007387 */ /* 0x0043e80000100a00 */
[----:B-1----:R-:W2:Y:S04]  /*223e0*/  LDL.LU R4, [R1+0x120] ;  /* 0x0001200001047983 */ /* 0x002ea80000300800 */
[----:B------:R-:W2:Y:S04]  /*223f0*/  LDL.LU R5, [R1+0x124] ;  /* 0x0001240001057983 */ /* 0x000ea80000300800 */
[----:B------:R-:W2:Y:S04]  /*22400*/  LDL.LU R6, [R1+0x128] ;  /* 0x0001280001067983 */ /* 0x000ea80000300800 */
[----:B0-----:R0:W-:Y:S04]  /*22410*/  STL.64 [R1+0x3b08], R26 ;  /* 0x003b081a01007387 */ /* 0x0011e80000100a00 */
[----:B------:R-:W-:Y:S04]  /*22420*/  STL.64 [R1+0x3b00], R24 ;  /* 0x003b001801007387 */ /* 0x000fe80000100a00 */
[----:B0-----:R-:W4:Y:S01]  /*22430*/  LDL.LU.64 R26, [R1+0x88] ;  /* 0x00008800011a7983 */ /* 0x001f220000300a00 */
[----:B---3--:R-:W-:-:S03]  /*22440*/  MOV R7, R3 ;  /* 0x0000000300077202 */ /* 0x008fc60000000f00 */
[----:B------:R-:W-:Y:S01]  /*22450*/  STL [R1+0x3ac4], R0 ;  /* 0x003ac40001007387 */ /* 0x000fe20000100800 */
[----:B----4-:R-:W-:Y:S11]  /*22460*/  HMMA.16816.F32.BF16 R16, R8, R26, R16 ;  /* 0x0000001a0810723c */ /* 0x010ff60000041810 */
[----:B------:R-:W-:Y:S11]  /*22470*/  @!UPT UIADD3 URZ, URZ, URZ, URZ ;  /* 0x0000003f3f3ff290 */ /* 0x000ff6000fffe03f */
[----:B------:R-:W-:Y:S01]  /*22480*/  @!UPT UIADD3 URZ, URZ, URZ, URZ ;  /* 0x0000003f3f3ff290 */ /* 0x000fe2000fffe03f */
[----:B------:R-:W-:Y:S01]  /*22490*/  STL.64 [R1+0x1a0], R16 ;  /* 0x0001a01001007387 */ /* 0x000fe20000100a00 */
[----:B------:R-:W-:-:S03]  /*224a0*/  MOV R3, R19 ;  /* 0x0000001300037202 */ /* 0x000fc60000000f00 */
[----:B------:R0:W-:Y:S04]  /*224b0*/  STL [R1+0x1a8], R18 ;  /* 0x0001a81201007387 */ /* 0x0001e80000100800 */
[----:B0-----:R-:W3:Y:S04]  /*224c0*/  LDL.LU.64 R18, [R1+0x3be0] ;  /* 0x003be00001127983 */ /* 0x001ee80000300a00 */
[----:B------:R-:W-:Y:S01]  /*224d0*/  STL [R1+0x3a28], R3 ;  /* 0x003a280301007387 */ /* 0x000fe20000100800 */
[C---:B---3--:R-:W-:Y:S03]  /*224e0*/  HMMA.16816.F32.BF16 R16, R8.reuse, R18, R20 ;  /* 0x000000120810723c */ /* 0x048fe60000041814 */
[----:B------:R-:W3:Y:S04]  /*224f0*/  LDL.LU.64 R22, [R1+0x3bd8] ;  /* 0x003bd80001167983 */ /* 0x000ee80000300a00 */
[----:B------:R-:W3:Y:S11]  /*22500*/  LDL.LU.64 R20, [R1+0x3bd0] ;  /* 0x003bd00001147983 */ /* 0x000ef60000300a00 */
[----:B------:R-:W-:Y:S05]  /*22510*/  @!UPT UIADD3 URZ, URZ, URZ, URZ ;  /* 0x0000003f3f3ff290 */ /* 0x000fea000fffe03f */
[----:B------:R-:W-:Y:S04]  /*22520*/  STL.64 [R1+0x190], R16 ;  /* 0x0001901001007387 */ /* 0x000fe80000100a00 */
[----:B------:R0:W-:Y:S04]  /*22530*/  STL.64 [R1+0x198], R18 ;  /* 0x0001981201007387 */ /* 0x0001e80000100a00 */
[----:B0-----:R-:W3:Y:S02]  /*22540*/  LDL.LU.64 R18, [R1+0x3bc8] ;  /* 0x003bc80001127983 */ /* 0x001ee40000300a00 */
[----:B---3--:R-:W-:Y:S11]  /*22550*/  HMMA.16816.F32.BF16 R20, R8, R18, R20 ;  /* 0x000000120814723c */ /* 0x008ff60000041814 */
[----:B------:R-:W-:Y:S11]  /*22560*/  @!UPT UIADD3 URZ, URZ, URZ, URZ ;  /* 0x0000003f3f3ff290 */ /* 0x000ff6000fffe03f */
[----:B------:R-:W-:Y:S01]  /*22570*/  @!UPT UIADD3 URZ, URZ, URZ, URZ ;  /* 0x0000003f3f3ff290 */ /* 0x000fe2000fffe03f */
[----:B------:R-:W-:Y:S01]  /*22580*/  STL.64 [R1+0x2a0], R20 ;  /* 0x0002a01401007387 */ /* 0x000fe20000100a00 */
[----:B------:R-:W-:-:S03]  /*22590*/  MOV R3, R23 ;  /* 0x0000001700037202 */ /* 0x000fc60000000f00 */
[----:B------:R0:W-:Y:S04]  /*225a0*/  STL [R1+0x2a8], R22 ;  /* 0x0002a81601007387 */ /* 0x0001e80000100800 */
[----:B0-----:R-:W3:Y:S04]  /*225b0*/  LDL.LU.64 R22, [R1+0x3bc0] ;  /* 0x003bc00001167983 */ /* 0x001ee80000300a00 */
[----:B------:R-:W-:Y:S01]  /*225c0*/  STL [R1+0x3a2c], R3 ;  /* 0x003a2c0301007387 */ /* 0x000fe20000100800 */
[----:B---3--:R-:W-:Y:S03]  /*225d0*/  HMMA.16816.F32.BF16 R8, R8, R22, R12 ;  /* 0x000000160808723c */ /* 0x008fe6000004180c */
[----:B------:R-:W2:Y:S04]  /*225e0*/  LDL.LU.64 R14, [R1+0x3bb8] ;  /* 0x003bb800010e7983 */ /* 0x000ea80000300a00 */
[----:B------:R-:W2:Y:S11]  /*225f0*/  LDL.LU.64 R12, [R1+0x3bb0] ;  /* 0x003bb000010c7983 */ /* 0x000eb60000300a00 */
[----:B------:R-:W-:Y:S05]  /*22600*/  @!UPT UIADD3 URZ, URZ, URZ, URZ ;  /* 0x0000003f3f3ff290 */ /* 0x000fea000fffe03f */
[----:B------:R0:W-:Y:S04]  /*22610*/  STL.64 [R1+0xd0], R8 ;  /* 0x0000d00801007387 */ /* 0x0001e80000100a00 */
[----:B------:R1:W-:Y:S04]  /*22620*/  STL.64 [R1+0xd8], R10 ;  /* 0x0000d80a01007387 */ /* 0x0003e80000100a00 */
[----:B0-----:R-:W3:Y:S04]  /*22630*/  LDL.LU R8, [R1+0x1f0] ;  /* 0x0001f00001087983 */ /* 0x001ee80000300800 */
[----:B------:R-:W3:Y:S04]  /*22640*/  LDL.LU R9, [R1+0x1f4] ;  /* 0x0001f40001097983 */ /* 0x000ee80000300800 */
[----:B-1----:R-:W4:Y:S04]  /*22650*/  LDL.LU R10, [R1+0x1f8] ;  /* 0x0001f800010a7983 */ /* 0x002f280000300800 */
[----:B------:R-:W4:Y:S01]  /*22660*/  LDL.LU R11, [R1+0x1fc] ;  /* 0x0001fc00010b7983 */ /* 0x000f220000300800 */
[C---:B--2---:R-:W-:Y:S11]  /*22670*/  HMMA.16816.F32.BF16 R4, R12.reuse, R26, R4 ;  /* 0x0000001a0c04723c */ /* 0x044ff60000041804 */
[----:B------:R-:W-:Y:S11]  /*22680*/  @!UPT UIADD3 URZ, URZ, URZ, URZ ;  /* 0x0000003f3f3ff290 */ /* 0x000ff6000fffe03f */
[----:B------:R-:W-:Y:S02]  /*22690*/  @!UPT UIADD3 URZ, URZ, URZ, URZ ;  /* 0x0000003f3f3ff290 */ /* 0x000fe4000fffe03f */
[----:B------:R-:W-:Y:S01]  /*226a0*/  MOV R3, R7 ;  /* 0x0000000700037202 */ /* 0x000fe20000000f00 */
[----:B----4-:R0:W-:Y:S04]  /*226b0*/  STL.64 [R1+0x3b50], R10 ;  /* 0x003b500a01007387 */ /* 0x0101e80000100a00 */
[----:B---3--:R-:W-:Y:S04]  /*226c0*/  STL.64 [R1+0x3b48], R8 ;  /* 0x003b480801007387 */ /* 0x008fe80000100a00 */
[----:B0-----:R-:W2:Y:S04]  /*226d0*/  LDL.64 R10, [R1+0x78] ;  /* 0x00007800010a7983 */ /* 0x001ea80000100a00 */
[----:B------:R-:W-:Y:S04]  /*226e0*/  STL.64 [R1+0x130], R4 ;  /* 0x0001300401007387 */ /* 0x000fe80000100a00 */
[----:B------:R0:W-:Y:S04]  /*226f0*/  STL [R1+0x138], R6 ;  /* 0x0001380601007387 */ /* 0x0001e80000100800 */
[----:B0-----:R-:W2:Y:S04]  /*22700*/  LDL.LU.64 R6, [R1+0x3ba8] ;  /* 0x003ba80001067983 */ /* 0x001ea80000300a00 */
[----:B------:R-:W2:Y:S04]  /*22710*/  LDL.LU.64 R4, [R1+0x3ba0] ;  /* 0x003ba00001047983 */ /* 0x000ea80000300a00 */
[----:B------:R-:W-:Y:S01]  /*22720*/  STL [R1+0x3a30], R3 ;  /* 0x003a300301007387 */ /* 0x000fe20000100800 */
[C---:B--2---:R-:W-:Y:S11]  /*22730*/  HMMA.16816.F32.BF16 R4, R12.reuse, R10, R4 ;  /* 0x0000000a0c04723c */ /* 0x044ff60000041804 */
        /* <DEDUP_REMOVED lines=23> */
[----:B--2---:R-:W-:Y:S03]  /*228b0*/  HMMA.16816.F32.BF16 R12, R12, R22, R4 ;  /* 0x000000160c0c723c */ /* 0x004fe60000041804 */
[----:B------:R-:W3:Y:S04]  /*228c0*/  LDL.LU.64 R6, [R1+0x3b78] ;  /* 0x003b780001067983 */ /* 0x000ee80000300a00 */
[----:B------:R-:W3:Y:S11]  /*228d0*/  LDL.LU.64 R4, [R1+0x3b70] ;  /* 0x003b700001047983 */ /* 0x000ef60000300a00 */
[----:B------:R-:W-:Y:S05]  /*228e0*/  @!UPT UIADD3 URZ, URZ, URZ, URZ ;  /* 0x0000003f3f3ff290 */ /* 0x000fea000fffe03f */
[----:B------:R0:W-:Y:S04]  /*228f0*/  STL.64 [R1+0x90], R12 ;  /* 0x0000900c01007387 */ /* 0x0001e80000100a00 */
[----:B------:R1:W-:Y:S04]  /*22900*/  STL.64 [R1+0x98], R14 ;  /* 0x0000980e01007387 */ /* 0x0003e80000100a00 */
[----:B0-----:R-:W2:Y:S04]  /*22910*/  LDL.LU R12, [R1+0x1c0] ;  /* 0x0001c000010c7983 */ /* 0x001ea80000300800 */
[----:B------:R-:W2:Y:S01]  /*22920*/  LDL.LU R13, [R1+0x1c4] ;  /* 0x0001c400010d7983 */ /* 0x000ea20000300800 */
[----:B-1----:R-:W-:-:S03]  /*22930*/  IMAD.MOV.U32 R15, RZ, RZ, R28 ;  /* 0x000000ffff0f7224 */ /* 0x002fc600078e001c */
[----:B------:R-:W2:Y:S04]  /*22940*/  LDL.LU R14, [R1+0x1c8] ;  /* 0x0001c800010e7983 */ /* 0x000ea80000300800 */
[----:B------:R-:W2:Y:S01]  /*22950*/  LDL.LU R28, [R1+0x3b68] ;  /* 0x003b6800011c7983 */ /* 0x000ea20000300800 */
[----:B---3--:R-:W-:Y:S11]  /*22960*/  HMMA.16816.F32.BF16 R8, R4, R26, R8 ;  /* 0x0000001a0408723c */ /* 0x008ff60000041808 */
[----:B------:R-:W-:Y:S11]  /*22970*/  @!UPT UIADD3 URZ, URZ, URZ, URZ ;  /* 0x0000003f3f3ff290 */ /* 0x000ff6000fffe03f */
[----:B------:R-:W-:Y:S01]  /*22980*/  @!UPT UIADD3 URZ, URZ, URZ, URZ ;  /* 0x0000003f3f3ff290 */ /* 0x000fe2000fffe03f */
[----:B------:R-:W-:Y:S01]  /*22990*/  STL.64 [R1+0xb0], R8 ;  /* 0x0000b00801007387 */ /* 0x000fe20000100a00 */
[----:B------:R-:W-:-:S03]  /*229a0*/  MOV R3, R11 ;  /* 0x0000000b00037202 */ /* 0x000fc60000000f00 */
[----:B------:R0:W-:Y:S04]  /*229b0*/  STL [R1+0xb8], R10 ;  /* 0x0000b80a01007387 */ /* 0x0001e80000100800 */
[----:B0-----:R-:W4:Y:S04]  /*229c0*/  LDL.LU.64 R10, [R1+0x3b60] ;  /* 0x003b6000010a7983 */ /* 0x001f280000300a00 */
[----:B------:R-:W-:Y:S01]  /*229d0*/  STL [R1+0x3a60], R3 ;  /* 0x003a600301007387 */ /* 0x000fe20000100800 */
[----:B----4-:R-:W-:Y:S11]  /*229e0*/  HMMA.16816.F32.BF16 R16, R4, R10, R16 ;  /* 0x0000000a0410723c */ /* 0x010ff60000041810 */
[----:B------:R-:W-:Y:S11]  /*229f0*/  @!UPT UIADD3 URZ, URZ, URZ, URZ ;  /* 0x0000003f3f3ff290 */ /* 0x000ff6000fffe03f */
[----:B------:R-:W-:Y:S01]  /*22a00*/  @!UPT UIADD3 URZ, URZ, URZ, URZ ;  /* 0x0000003f3f3ff290 */ /* 0x000fe2000fffe03f */
[----:B------:R-:W-:Y:S04]  /*22a10*/  STL.64 [R1+0xc0], R16 ;  /* 0x0000c01001007387 */ /* 0x000fe80000100a00 */
[----:B------:R0:W-:Y:S04]  /*22a20*/  STL.64 [R1+0xc8], R18 ;  /* 0x0000c81201007387 */ /* 0x0001e80000100a00 */
[----:B0-----:R-:W2:Y:S01]  /*22a30*/  LDL.LU.64 R18, [R1+0x3b58] ;  /* 0x003b580001127983 */ /* 0x001ea20000300a00 */
[----:B------:R-:W-:-:S03]  /*22a40*/  MOV R29, R11 ;  /* 0x0000000b001d7202 */ /* 0x000fc60000000f00 */
[----:B------:R-:W3:Y:S04]  /*22a50*/  LDL.LU.64 R10, [R1+0x3b50] ;  /* 0x003b5000010a7983 */ /* 0x000ee80000300a00 */
[----:B------:R-:W3:Y:S01]  /*22a60*/  LDL.LU.64 R8, [R1+0x3b48] ;  /* 0x003b480001087983 */ /* 0x000ee20000300a00 */
[----:B------:R-:W-:Y:S02]  /*22a70*/  MOV R24, R22 ;  /* 0x0000001600187202 */ /* 0x000fe40000000f00 */
[----:B------:R-:W-:Y:S01]  /*22a80*/  MOV R3, R23 ;  /* 0x0000001700037202 */ /* 0x000fe20000000f00 */
[C---:B--2---:R-:W-:Y:S01]  /*22a90*/  HMMA.16816.F32.BF16 R16, R4.reuse, R18, R12 ;  /* 0x000000120410723c */ /* 0x044fe2000004180c */
[----:B------:R-:W0:Y:S07]  /*22aa0*/  LDSM.16.MT88.4 R12, [R2+0x6000] ;  /* 0x00600000020c783b */ /* 0x000e2e0000004200 */
[----:B---3--:R-:W-:Y:S01]  /*22ab0*/  HMMA.16816.F32.BF16 R4, R4, R22, R8 ;  /* 0x000000160404723c */ /* 0x008fe20000041808 */
[----:B------:R-:W-:Y:S04]  /*22ac0*/  LDSM.16.M88.4 R8, [R28+0x18080] ;  /* 0x018080001c08783b */ /* 0x000fe80000000200 */
[----:B0-----:R-:W-:Y:S10]  /*22ad0*/  STL.64 [R1+0x30], R12 ;  /* 0x0000300c01007387 */ /* 0x001ff40000100a00 */
[----:B------:R-:W-:Y:S04]  /*22ae0*/  STL.64 [R1+0xf0], R16 ;  /* 0x0000f01001007387 */ /* 0x000fe80000100a00 */
[----:B------:R-:W-:Y:S04]  /*22af0*/  STL.64 [R1+0xf8], R18 ;  /* 0x0000f81201007387 */ /* 0x000fe80000100a00 */
[----:B------:R-:W0:Y:S04]  /*22b00*/  LDSM.16.M88.4 R16, [R28+0x10080] ;  /* 0x010080001c10783b */ /* 0x000e280000000200 */
[----:B------:R-:W-:Y:S04]  /*22b10*/  STL [R1+0x38], R14 ;  /* 0x0000380e01007387 */ /* 0x000fe80000100800 */
[----:B0-----:R-:W-:Y:S04]  /*22b20*/  STL [R1+0x3878], R18 ;  /* 0x0038781201007387 */ /* 0x001fe80000100800 */
[----:B------:R-:W-:Y:S04]  /*22b30*/  STL [R1+0x3874], R19 ;  /* 0x0038741301007387 */ /* 0x000fe80000100800 */
[----:B------:R0:W-:Y:S04]  /*22b40*/  STL.64 [R1+0x3ab0], R16 ;  /* 0x003ab01001007387 */ /* 0x0001e80000100a00 */
[----:B0-----:R-:W2:Y:S04]  /*22b50*/  LDL.LU R16, [R1+0x230] ;  /* 0x0002300001107983 */ /* 0x001ea80000300800 */
[----:B------:R-:W2:Y:S04]  /*22b60*/  LDL.LU R17, [R1+0x234] ;  /* 0x0002340001117983 */ /* 0x000ea80000300800 */
[----:B------:R-:W2:Y:S04]  /*22b70*/  LDL.LU R18, [R1+0x238] ;  /* 0x0002380001127983 */ /* 0x000ea80000300800 */
[----:B------:R-:W2:Y:S04]  /*22b80*/  LDL.LU R19, [R1+0x23c] ;  /* 0x00023c0001137983 */ /* 0x000ea80000300800 */
[----:B------:R-:W-:Y:S04]  /*22b90*/  STL.64 [R1+0xe0], R4 ;  /* 0x0000e00401007387 */ /* 0x000fe80000100a00 */
[----:B------:R-:W-:Y:S04]  /*22ba0*/  STL.64 [R1+0xe8], R6 ;  /* 0x0000e80601007387 */ /* 0x000fe80000100a00 */
[----:B------:R-:W2:Y:S04]  /*22bb0*/  LDL.LU.64 R22, [R1+0x3b40] ;  /* 0x003b400001167983 */ /* 0x000ea80000300a00 */
[----:B------:R-:W2:Y:S01]  /*22bc0*/  LDL.LU.64 R20, [R1+0x3b38] ;  /* 0x003b380001147983 */ /* 0x000ea20000300a00 */
[----:B------:R-:W-:-:S03]  /*22bd0*/  MOV R0, R15 ;  /* 0x0000000f00007202 */ /* 0x000fc60000000f00 */
[----:B------:R-:W0:Y:S04]  /*22be0*/  LDSM.16.M88.4 R12, [R28+0x14080] ;  /* 0x014080001c0c783b */ /* 0x000e280000000200 */
[----:B------:R-:W1:Y:S04]  /*22bf0*/  LDSM.16.M88.4 R4, [R28+0x1c080] ;  /* 0x01c080001c04783b */ /* 0x000e680000000200 */
[----:B0-----:R-:W-:Y:S04]  /*22c00*/  STL [R1+0x3a64], R15 ;  /* 0x003a640f01007387 */ /* 0x001fe80000100800 */
[----:B------:R0:W-:Y:S04]  /*22c10*/  STL [R1+0x385c], R10 ;  /* 0x00385c0a01007387 */ /* 0x0001e80000100800 */
[----:B------:R3:W-:Y:S01]  /*22c20*/  STL [R1+0x3858], R11 ;  /* 0x0038580b01007387 */ /* 0x0007e20000100800 */
[----:B0-----:R-:W-:Y:S01]  /*22c30*/  MOV R10, R24 ;  /* 0x00000018000a7202 */ /* 0x001fe20000000f00 */
[----:B---3--:R-:W-:-:S02]  /*22c40*/  IMAD.MOV.U32 R11, RZ, RZ, R3 ;  /* 0x000000ffff0b7224 */ /* 0x008fc400078e0003 */
[----:B------:R-:W-:Y:S04]  /*22c50*/  STL.64 [R1+0x3a98], R8 ;  /* 0x003a980801007387 */ /* 0x000fe80000100a00 */
[----:B------:R-:W-:Y:S04]  /*22c60*/  STL.64 [R1+0x3b10], R10 ;  /* 0x003b100a01007387 */ /* 0x000fe80000100a00 */
[----:B-1----:R-:W-:Y:S04]  /*22c70*/  STL [R1+0x38e4], R6 ;  /* 0x0038e40601007387 */ /* 0x002fe80000100800 */
[----:B------:R-:W-:Y:S04]  /*22c80*/  STL [R1+0x38e0], R7 ;  /* 0x0038e00701007387 */ /* 0x000fe80000100800 */
[----:B------:R-:W-:Y:S04]  /*22c90*/  STL.64 [R1+0x3b28], R4 ;  /* 0x003b280401007387 */ /* 0x000fe80000100a00 */
[----:B------:R0:W-:Y:S01]  /*22ca0*/  STL [R1+0x3380], R28 ;  /* 0x0033801c01007387 */ /* 0x0001e20000100800 */
[----:B------:R-:W-:-:S02]  /*22cb0*/  MOV R3, R27 ;  /* 0x0000001b00037202 */ /* 0x000fc40000000f00 */
[----:B0-----:R-:W-:Y:S01]  /*22cc0*/  MOV R28, R26 ;  /* 0x0000001a001c7202 */ /* 0x001fe20000000f00 */
[----:B--2---:R-:W-:Y:S11]  /*22cd0*/  HMMA.16816.F32.BF16 R4, R20, R26, R16 ;  /* 0x0000001a1404723c */ /* 0x004ff60000041810 */
[----:B------:R-:W-:Y:S11]  /*22ce0*/  @!UPT UIADD3 URZ, URZ, URZ, URZ ;  /* 0x0000003f3f3ff290 */ /* 0x000ff6000fffe03f */
[----:B------:R-:W-:Y:S01]  /*22cf0*/  @!UPT UIADD3 URZ, URZ, URZ, URZ ;  /* 0x0000003f3f3ff290 */ /* 0x000fe2000fffe03f */
[----:B------:R-:W-:Y:S04]  /*22d00*/  STL.64 [R1+0x270], R4 ;  /* 0x0002700401007387 */ /* 0x000fe80000100a00 */
[----:B------:R-:W-:Y:S04]  /*22d10*/  STL.64 [R1+0x278], R6 ;  /* 0x0002780601007387 */ /* 0x000fe80000100a00 */
[----:B------:R-:W0:Y:S02]  /*22d20*/  LDSM.16.MT88.4 R4, [R2+0x6080] ;  /* 0x006080000204783b */ /* 0x000e240000004200 */
[----:B0-----:R-:W-:-:S02]  /*22d30*/  MOV R18, R4 ;  /* 0x0000000400127202 */ /* 0x001fc40000000f00 */
[----:B------:R-:W-:Y:S01]  /*22d40*/  MOV R17, R5 ;  /* 0x0000000500117202 */ /* 0x000fe20000000f00 */
[----:B------:R-:W2:Y:S01]  /*22d50*/  LDL.LU R4, [R1+0x240] ;  /* 0x0002400001047983 */ /* 0x000ea20000300800 */
[----:B------:R-:W-:Y:S02]  /*22d60*/  MOV R16, R6 ;  /* 0x0000000600107202 */ /* 0x000fe40000000f00 */
[----:B------:R-:W-:Y:S01]  /*22d70*/  MOV R15, R7 ;  /* 0x00000007000f7202 */ /* 0x000fe20000000f00 */
[----:B------:R-:W2:Y:S04]  /*22d80*/  LDL.LU R5, [R1+0x244] ;  /* 0x0002440001057983 */ /* 0x000ea80000300800 */
[----:B------:R-:W2:Y:S04]  /*22d90*/  LDL.LU R6, [R1+0x248] ;  /* 0x0002480001067983 */ /* 0x000ea80000300800 */
[----:B------:R-:W2:Y:S04]  /*22da0*/  LDL.LU R7, [R1+0x24c] ;  /* 0x00024c0001077983 */ /* 0x000ea80000300800 */
[----:B------:R-:W3:Y:S04]  /*22db0*/  LDL.LU R24, [R1+0x200] ;  /* 0x0002000001187983 */ /* 0x000ee80000300800 */
[----:B------:R-:W3:Y:S04]  /*22dc0*/  LDL.LU R25, [R1+0x204] ;  /* 0x0002040001197983 */ /* 0x000ee80000300800 */
[----:B------:R-:W4:Y:S04]  /*22dd0*/  LDL.LU R26, [R1+0x208] ;  /* 0x00020800011a7983 */ /* 0x000f280000300800 */
[----:B------:R-:W4:Y:S04]  /*22de0*/  LDL.LU R27, [R1+0x20c] ;  /* 0x00020c00011b7983 */ /* 0x000f280000300800 */
[----:B------:R-:W2:Y:S04]  /*22df0*/  LDL.LU R8, [R1+0x220] ;  /* 0x0002200001087983 */ /* 0x000ea80000300800 */
[----:B------:R-:W2:Y:S04]  /*22e00*/  LDL.LU R9, [R1+0x224] ;  /* 0x0002240001097983 */ /* 0x000ea80000300800 */
[----:B------:R-:W2:Y:S04]  /*22e10*/  LDL.LU R10, [R1+0x228] ;  /* 0x00022800010a7983 */ /* 0x000ea80000300800 */
[----:B------:R-:W2:Y:S04]  /*22e20*/  LDL.LU R11, [R1+0x22c] ;  /* 0x00022c00010b7983 */ /* 0x000ea80000300800 */
[----:B----4-:R0:W-:Y:S04]  /*22e30*/  STL.64 [R1+0x3b20], R26 ;  /* 0x003b201a01007387 */ /* 0x0101e80000100a00 */
[----:B---3--:R-:W-:Y:S04]  /*22e40*/  STL.64 [R1+0x3b18], R24 ;  /* 0x003b181801007387 */ /* 0x008fe80000100a00 */
[----:B0-----:R-:W3:Y:S04]  /*22e50*/  LDL.LU.64 R26, [R1+0x68] ;  /* 0x00006800011a7983 */ /* 0x001ee80000300a00 */
[----:B------:R0:W-:Y:S04]  /*22e60*/  STL.64 [R1+0x3ad0], R14 ;  /* 0x003ad00e01007387 */ /* 0x0001e80000100a00 */
[----:B------:R-:W-:Y:S04]  /*22e70*/  STL.64 [R1+0x3ac8], R12 ;  /* 0x003ac80c01007387 */ /* 0x000fe80000100a00 */
[----:B0-----:R-:W2:Y:S01]  /*22e80*/  LDL.LU R14, [R1+0x78] ;  /* 0x00007800010e7983 */ /* 0x001ea20000300800 */
[----:B------:R-:W-:-:S03]  /*22e90*/  IMAD.MOV.U32 R15, RZ, RZ, R29 ;  /* 0x000000ffff0f7224 */ /* 0x000fc600078e001d */
[----:B------:R-:W4:Y:S04]  /*22ea0*/  LDL.LU R29, [R1+0x3b30] ;  /* 0x003b3000011d7983 */ /* 0x000f280000300800 */
[----:B------:R-:W-:Y:S04]  /*22eb0*/  STL [R1+0x3ac0], R18 ;  /* 0x003ac01201007387 */ /* 0x000fe80000100800 */
        /* <DEDUP_REMOVED lines=11> */
[C---:B------:R-:W-:Y:S08]  /*22f70*/  HMMA.16816.F32.BF16 R4, R20.reuse, R14, R4 ;  /* 0x0000000e1404723c */ /* 0x040ff00000041804 */
[----:B---3--:R-:W-:Y:S01]  /*22f80*/  HMMA.16816.F32.BF16 R8, R20, R26, R8 ;  /* 0x0000001a1408723c */ /* 0x008fe20000041808 */
[----:B--2---:R0:W-:Y:S04]  /*22f90*/  STL.64 [R1+0x3af0], R18 ;  /* 0x003af01201007387 */ /* 0x0041e80000100a00 */
[----:B------:R-:W-:Y:S04]  /*22fa0*/  STL.64 [R1+0x3ae8], R16 ;  /* 0x003ae81001007387 */ /* 0x000fe80000100a00 */
[----:B------:R-:W-:Y:S06]  /*22fb0*/  STL [R1+0x3950], R2 ;  /* 0x0039500201007387 */ /* 0x000fec0000100800 */
[----:B------:R1:W-:Y:S04]  /*22fc0*/  STL.64 [R1+0x290], R4 ;  /* 0x0002900401007387 */ /* 0x0003e80000100a00 */
[----:B------:R2:W-:Y:S01]  /*22fd0*/  STL.64 [R1+0x298], R6 ;  /* 0x0002980601007387 */ /* 0x0005e20000100a00 */
[----:B0-----:R-:W-:-:S02]  /*22fe0*/  MOV R19, R3 ;  /* 0x0000000300137202 */ /* 0x001fc40000000f00 */
[----:B------:R-:W-:Y:S01]  /*22ff0*/  MOV R3, R27 ;  /* 0x0000001b00037202 */ /* 0x000fe20000000f00 */
[----:B-1----:R-:W3:Y:S04]  /*23000*/  LDL.LU.64 R4, [R1+0x3b28] ;  /* 0x003b280001047983 */ /* 0x002ee80000300a00 */
[----:B------:R0:W-:Y:S01]  /*23010*/  STL.64 [R1+0x3af8], R14 ;  /* 0x003af80e01007387 */ /* 0x0001e20000100a00 */
[----:B--2---:R-:W-:-:S03]  /*23020*/  MOV R7, R26 ;  /* 0x0000001a00077202 */ /* 0x004fc60000000f00 */
[----:B------:R-:W2:Y:S04]  /*23030*/  LDL.LU R12, [R1+0x1e0] ;  /* 0x0001e000010c7983 */ /* 0x000ea80000300800 */
[----:B------:R-:W2:Y:S04]  /*23040*/  LDL.LU R13, [R1+0x1e4] ;  /* 0x0001e400010d7983 */ /* 0x000ea80000300800 */
[----:B0-----:R-:W2:Y:S04]  /*23050*/  LDL.LU R14, [R1+0x1e8] ;  /* 0x0001e800010e7983 */ /* 0x001ea80000300800 */
[----:B------:R-:W2:Y:S01]  /*23060*/  LDL.LU R15, [R1+0x1ec] ;  /* 0x0001ec00010f7983 */ /* 0x000ea20000300800 */
[----:B------:R-:W-:-:S03]  /*23070*/  MOV R6, R11 ;  /* 0x0000000b00067202 */ /* 0x000fc60000000f00 */
[----:B------:R-:W2:Y:S04]  /*23080*/  LDL.LU.64 R26, [R1+0x3b20] ;  /* 0x003b2000011a7983 */ /* 0x000ea80000300a00 */
[----:B------:R-:W2:Y:S04]  /*23090*/  LDL.LU.64 R24, [R1+0x3b18] ;  /* 0x003b180001187983 */ /* 0x000ea80000300a00 */
[----:B------:R-:W-:Y:S04]  /*230a0*/  STL.64 [R1+0x280], R8 ;  /* 0x0002800801007387 */ /* 0x000fe80000100a00 */
[----:B------:R0:W-:Y:S04]  /*230b0*/  STL [R1+0x288], R10 ;  /* 0x0002880a01007387 */ /* 0x0001e80000100800 */
[----:B0-----:R-:W2:Y:S01]  /*230c0*/  LDL.LU.64 R10, [R1+0x3b10] ;  /* 0x003b1000010a7983 */ /* 0x001ea20000300a00 */
[----:B------:R-:W-:Y:S01]  /*230d0*/  MOV R18, R28 ;  /* 0x0000001c00127202 */ /* 0x000fe20000000f00 */
[----:B--2---:R-:W-:Y:S02]  /*230e0*/  HMMA.16816.F32.BF16 R20, R20, R10, R24 ;  /* 0x0000000a1414723c */ /* 0x004fe40000041818 */
[----:B------:R-:W2:Y:S04]  /*230f0*/  LDL.LU.64 R26, [R1+0x3b08] ;  /* 0x003b0800011a7983 */ /* 0x000ea80000300a00 */
[----:B------:R-:W2:Y:S11]  /*23100*/  LDL.LU.64 R24, [R1+0x3b00] ;  /* 0x003b000001187983 */ /* 0x000eb60000300a00 */
[----:B------:R-:W-:Y:S06]  /*23110*/  @!UPT UIADD3 URZ, URZ, URZ, URZ ;  /* 0x0000003f3f3ff290 */ /* 0x000fec000fffe03f */
[----:B------:R-:W-:Y:S04]  /*23120*/  STL.64 [R1+0x260], R20 ;  /* 0x0002601401007387 */ /* 0x000fe80000100a00 */
[----:B------:R0:W-:Y:S02]  /*23130*/  STL [R1+0x268], R22 ;  /* 0x0002681601007387 */ /* 0x0001e40000100800 */
[----:B0-----:R-:W-:Y:S01]  /*23140*/  IMAD.MOV.U32 R22, RZ, RZ, R7 ;  /* 0x000000ffff167224 */ /* 0x001fe200078e0007 */
[----:B--2---:R-:W-:Y:S01]  /*23150*/  HMMA.16816.F32.BF16 R16, R24, R18, R12 ;  /* 0x000000121810723c */ /* 0x004fe2000004180c */
[----:B------:R-:W2:Y:S11]  /*23160*/  LDL.LU.64 R14, [R1+0x3af8] ;  /* 0x003af800010e7983 */ /* 0x000eb60000300a00 */
[----:B------:R-:W-:Y:S11]  /*23170*/  @!UPT UIADD3 URZ, URZ, URZ, URZ ;  /* 0x0000003f3f3ff290 */ /* 0x000ff6000fffe03f */
[----:B------:R-:W-:Y:S01]  /*23180*/  STL [R1+0x174], R17 ;  /* 0x0001741101007387 */ /* 0x000fe20000100800 */
[----:B------:R-:W-:-:S03]  /*23190*/  MOV R7, R16 ;  /* 0x0000001000077202 */ /* 0x000fc60000000f00 */
[----:B------:R-:W-:Y:S04]  /*231a0*/  STL.64 [R1+0x178], R18 ;  /* 0x0001781201007387 */ /* 0x000fe80000100a00 */
[----:B----4-:R-:W0:Y:S04]  /*231b0*/  LDSM.16.MT88.4 R16, [R29+0x6000] ;  /* 0x006000001d10783b */ /* 0x010e280000004200 */
[----:B------:R-:W-:Y:S04]  /*231c0*/  STL.64 [R1+0x3a90], R6 ;  /* 0x003a900601007387 */ /* 0x000fe80000100a00 */
[----:B---3--:R1:W-:Y:S04]  /*231d0*/  STL.64 [R1+0x3a88], R4 ;  /* 0x003a880401007387 */ /* 0x0083e80000100a00 */
[----:B-1----:R-:W3:Y:S04]  /*231e0*/  LDL.LU R4, [R1+0x1d0] ;  /* 0x0001d00001047983 */ /* 0x002ee80000300800 */
[----:B------:R-:W3:Y:S04]  /*231f0*/  LDL.LU R5, [R1+0x1d4] ;  /* 0x0001d40001057983 */ /* 0x000ee80000300800 */
[----:B------:R-:W3:Y:S04]  /*23200*/  LDL.LU R6, [R1+0x1d8] ;  /* 0x0001d80001067983 */ /* 0x000ee80000300800 */
[----:B------:R-:W3:Y:S04]  /*23210*/  LDL.LU R7, [R1+0x1dc] ;  /* 0x0001dc0001077983 */ /* 0x000ee80000300800 */
[----:B0-----:R-:W-:Y:S04]  /*23220*/  STL.64 [R1+0x40], R16 ;  /* 0x0000401001007387 */ /* 0x001fe80000100a00 */
[----:B------:R0:W-:Y:S04]  /*23230*/  STL.64 [R1+0x48], R18 ;  /* 0x0000481201007387 */ /* 0x0001e80000100a00 */
[----:B0-----:R-:W2:Y:S04]  /*23240*/  LDL.LU.64 R18, [R1+0x3af0] ;  /* 0x003af00001127983 */ /* 0x001ea80000300a00 */
[----:B------:R-:W2:Y:S01]  /*23250*/  LDL.LU.64 R16, [R1+0x3ae8] ;  /* 0x003ae80001107983 */ /* 0x000ea20000300a00 */
[----:B------:R-:W-:-:S02]  /*23260*/  MOV R2, R23 ;  /* 0x0000001700027202 */ /* 0x000fc40000000f00 */
[----:B------:R-:W-:Y:S01]  /*23270*/  MOV R23, R3 ;  /* 0x0000000300177202 */ /* 0x000fe20000000f00 */
[C---:B--2---:R-:W-:Y:S01]  /*23280*/  HMMA.16816.F32.BF16 R12, R24.reuse, R14, R16 ;  /* 0x0000000e180c723c */ /* 0x044fe20000041810 */
[----:B------:R-:W2:Y:S04]  /*23290*/  LDL.LU.64 R18, [R1+0x3ae0] ;  /* 0x003ae00001127983 */ /* 0x000ea80000300a00 */
[----:B------:R-:W2:Y:S03]  /*232a0*/  LDL.LU.64 R16, [R1+0x3ad8] ;  /* 0x003ad80001107983 */ /* 0x000ea60000300a00 */
[C---:B---3--:R-:W-:Y:S11]  /*232b0*/  HMMA.16816.F32.BF16 R20, R24.reuse, R22, R4 ;  /* 0x000000161814723c */ /* 0x048ff60000041804 */
[----:B------:R-:W-:Y:S04]  /*232c0*/  @!UPT UIADD3 URZ, URZ, URZ, URZ ;  /* 0x0000003f3f3ff290 */ /* 0x000fe8000fffe03f */
[----:B------:R-:W-:Y:S04]  /*232d0*/  STL.64 [R1+0x250], R12 ;  /* 0x0002500c01007387 */ /* 0x000fe80000100a00 */
[----:B------:R0:W-:Y:S04]  /*232e0*/  STL.64 [R1+0x258], R14 ;  /* 0x0002580e01007387 */ /* 0x0001e80000100a00 */
[----:B0-----:R-:W3:Y:S04]  /*232f0*/  LDL.LU.64 R14, [R1+0x3ad0] ;  /* 0x003ad000010e7983 */ /* 0x001ee80000300a00 */
[----:B------:R-:W4:Y:S04]  /*23300*/  LDL.LU.64 R12, [R1+0x3ac8] ;  /* 0x003ac800010c7983 */ /* 0x000f280000300a00 */
[----:B------:R0:W-:Y:S04]  /*23310*/  STL.64 [R1+0x160], R20 ;  /* 0x0001601401007387 */ /* 0x0001e80000100a00 */
[----:B------:R1:W-:Y:S04]  /*23320*/  STL.64 [R1+0x168], R22 ;  /* 0x0001681601007387 */ /* 0x0003e80000100a00 */
[----:B0-----:R-:W3:Y:S01]  /*23330*/  LDL.LU R20, [R1+0x2c0] ;  /* 0x0002c00001147983 */ /* 0x001ee20000300800 */
[----:B--2---:R-:W-:Y:S03]  /*23340*/  HMMA.16816.F32.BF16 R4, R24, R10, R16 ;  /* 0x0000000a1804723c */ /* 0x004fe60000041810 */
[----:B------:R-:W0:Y:S11]  /*23350*/  LDSM.16.MT88.4 R16, [R29+0x6080] ;  /* 0x006080001d10783b */ /* 0x000e360000004200 */
[----:B------:R-:W-:Y:S09]  /*23360*/  @!UPT UIADD3 URZ, URZ, URZ, URZ ;  /* 0x0000003f3f3ff290 */ /* 0x000ff2000fffe03f */
[----:B------:R-:W-:Y:S04]  /*23370*/  STL.64 [R1+0xa0], R4 ;  /* 0x0000a00401007387 */ /* 0x000fe80000100a00 */
[----:B------:R-:W-:Y:S04]  /*23380*/  STL.64 [R1+0xa8], R6 ;  /* 0x0000a80601007387 */ /* 0x000fe80000100a00 */
[----:B------:R-:W3:Y:S04]  /*23390*/  LDL.LU R21, [R1+0x2c4] ;  /* 0x0002c40001157983 */ /* 0x000ee80000300800 */
[----:B-1----:R-:W2:Y:S04]  /*233a0*/  LDL.LU R22, [R1+0x2c8] ;  /* 0x0002c80001167983 */ /* 0x002ea80000300800 */
[----:B------:R-:W2:Y:S04]  /*233b0*/  LDL.LU R23, [R1+0x2cc] ;  /* 0x0002cc0001177983 */ /* 0x000ea80000300800 */
[----:B------:R-:W3:Y:S04]  /*233c0*/  LDL R3, [R1+0x14c0] ;  /* 0x0014c00001037983 */ /* 0x000ee80000100800 */
[----:B--2---:R1:W-:Y:S04]  /*233d0*/  STL.64 [R1+0x3a70], R22 ;  /* 0x003a701601007387 */ /* 0x0043e80000100a00 */
[----:B---3--:R2:W-:Y:S01]  /*233e0*/  STL.64 [R1+0x3a68], R20 ;  /* 0x003a681401007387 */ /* 0x0085e20000100a00 */
[----:B-1----:R-:W-:-:S03]  /*233f0*/  MOV R23, R0 ;  /* 0x0000000000177202 */ /* 0x002fc60000000f00 */
[----:B--2---:R-:W2:Y:S04]  /*23400*/  LDL.LU R20, [R1+0x30] ;  /* 0x0000300001147983 */ /* 0x004ea80000300800 */
[----:B------:R-:W2:Y:S04]  /*23410*/  LDL.LU R21, [R1+0x34] ;  /* 0x0000340001157983 */ /* 0x000ea80000300800 */
[----:B------:R-:W2:Y:S04]  /*23420*/  LDL.LU R22, [R1+0x38] ;  /* 0x0000380001167983 */ /* 0x000ea80000300800 */
[----:B------:R-:W3:Y:S04]  /*23430*/  LDL.LU R0, [R1+0x3ac4] ;  /* 0x003ac40001007983 */ /* 0x000ee80000300800 */
[----:B------:R-:W2:Y:S04]  /*23440*/  LDL.LU R8, [R1+0x350] ;  /* 0x0003500001087983 */ /* 0x000ea80000300800 */
[----:B------:R-:W2:Y:S04]  /*23450*/  LDL.LU R9, [R1+0x354] ;  /* 0x0003540001097983 */ /* 0x000ea80000300800 */
[----:B------:R-:W2:Y:S04]  /*23460*/  LDL.LU R10, [R1+0x358] ;  /* 0x00035800010a7983 */ /* 0x000ea80000300800 */
[----:B------:R-:W2:Y:S01]  /*23470*/  LDL.LU R11, [R1+0x35c] ;  /* 0x00035c00010b7983 */ /* 0x000ea20000300800 */
[----:B0-----:R-:W-:-:S02]  /*23480*/  MOV R25, R18 ;  /* 0x0000001200197202 */ /* 0x001fc40000000f00 */
[----:B------:R-:W-:Y:S02]  /*23490*/  MOV R27, R16 ;  /* 0x00000010001b7202 */ /* 0x000fe40000000f00 */
[----:B------:R-:W-:Y:S01]  /*234a0*/  MOV R26, R17 ;  /* 0x00000011001a7202 */ /* 0x000fe20000000f00 */
        /* <DEDUP_REMOVED lines=11> */
[----:B------:R-:W3:Y:S01]  /*23560*/  LDL.LU.64 R16, [R1+0x3ab8] ;  /* 0x003ab80001107983 */ /* 0x000ee20000300a00 */
[----:B------:R-:W-:-:S03]  /*23570*/  IMAD.MOV.U32 R24, RZ, RZ, R19 ;  /* 0x000000ffff187224 */ /* 0x000fc600078e0013 */
[----:B------:R0:W-:Y:S04]  /*23580*/  STL.64 [R1+0x3a40], R26 ;  /* 0x003a401a01007387 */ /* 0x0001e80000100a00 */
[----:B------:R2:W-:Y:S01]  /*23590*/  STL.64 [R1+0x3a38], R24 ;  /* 0x003a381801007387 */ /* 0x0005e20000100a00 */
[----:B0-----:R-:W-:Y:S02]  /*235a0*/  MOV R27, R15 ;  /* 0x0000000f001b7202 */ /* 0x001fe40000000f00 */
[----:B--2---:R-:W-:Y:S02]  /*235b0*/  MOV R24, R18 ;  /* 0x0000001200187202 */ /* 0x004fe40000000f00 */
[----:B---3--:R-:W-:Y:S02]  /*235c0*/  MOV R25, R17 ;  /* 0x0000001100197202 */ /* 0x008fe40000000f00 */
[----:B------:R-:W-:-:S02]  /*235d0*/  MOV R26, R16 ;  /* 0x00000010001a7202 */ /* 0x000fc40000000f00 */
[----:B------:R-:W0:Y:S04]  /*235e0*/  LDSM.16.MT88.4 R16, [R3+0x6000] ;  /* 0x006000000310783b */ /* 0x000e280000004200 */
[----:B------:R-:W-:Y:S04]  /*235f0*/  STL.64 [R1+0x3a80], R26 ;  /* 0x003a801a01007387 */ /* 0x000fe80000100a00 */
[----:B------:R1:W-:Y:S04]  /*23600*/  STL.64 [R1+0x3a78], R24 ;  /* 0x003a781801007387 */ /* 0x0003e80000100a00 */
[----:B-1----:R-:W2:Y:S04]  /*23610*/  LDL.LU R24, [R1+0x2e0] ;  /* 0x0002e00001187983 */ /* 0x002ea80000300800 */
[----:B------:R-:W2:Y:S04]  /*23620*/  LDL.LU R25, [R1+0x2e4] ;  /* 0x0002e40001197983 */ /* 0x000ea80000300800 */
[----:B------:R-:W2:Y:S04]  /*23630*/  LDL.LU R26, [R1+0x2e8] ;  /* 0x0002e800011a7983 */ /* 0x000ea80000300800 */
[----:B------:R-:W2:Y:S04]  /*23640*/  LDL.LU R27, [R1+0x2ec] ;  /* 0x0002ec00011b7983 */ /* 0x000ea80000300800 */
[----:B------:R-:W-:Y:S04]  /*23650*/  STL [R1+0x38c0], R29 ;  /* 0x0038c01d01007387 */ /* 0x000fe80000100800 */
[----:B0-----:R0:W-:Y:S04]  /*23660*/  STL.64 [R1+0x10], R16 ;  /* 0x0000101001007387 */ /* 0x0011e80000100a00 */
[----:B------:R1:W-:Y:S04]  /*23670*/  STL.64 [R1+0x18], R18 ;  /* 0x0000181201007387 */ /* 0x0003e80000100a00 */
[----:B0-----:R-:W3:Y:S02]  /*23680*/  LDL.LU.64 R16, [R1+0x3ab0] ;  /* 0x003ab00001107983 */ /* 0x001ee40000300a00 */
[----:B---3--:R-:W-:Y:S11]  /*23690*/  HMMA.16816.F32.BF16 R8, R20, R16, R8 ;  /* 0x000000101408723c */ /* 0x008ff60000041808 */
[----:B------:R-:W-:Y:S11]  /*236a0*/  @!UPT UIADD3 URZ, URZ, URZ, URZ ;  /* 0x0000003f3f3ff290 */ /* 0x000ff6000fffe03f */
[----:B------:R-:W-:Y:S01]  /*236b0*/  @!UPT UIADD3 URZ, URZ, URZ, URZ ;  /* 0x0000003f3f3ff290 */ /* 0x000fe2000fffe03f */
[----:B------:R-:W-:Y:S01]  /*236c0*/  STL.64 [R1+0x220], R8 ;  /* 0x0002200801007387 */ /* 0x000fe20000100a00 */
[----:B-1----:R-:W-:Y:S02]  /*236d0*/  MOV R18, R10 ;  /* 0x0000000a00127202 */ /* 0x002fe40000000f00 */
[----:B------:R-:W-:Y:S02]  /*236e0*/  MOV R19, R11 ;  /* 0x0000000b00137202 */ /* 0x000fe40000000f00 */
[----:B------:R-:W0:Y:S04]  /*236f0*/  LDSM.16.MT88.4 R8, [R3+0x6080] ;  /* 0x006080000308783b */ /* 0x000e280000004200 */
[----:B------:R-:W-:Y:S04]  /*23700*/  STL [R1+0x38c8], R19 ;  /* 0x0038c81301007387 */ /* 0x000fe80000100800 */
[----:B------:R-:W-:Y:S01]  /*23710*/  STL [R1+0x38c4], R18 ;  /* 0x0038c41201007387 */ /* 0x000fe20000100800 */
[----:B0-----:R-:W-:Y:S01]  /*23720*/  MOV R29, R10 ;  /* 0x0000000a001d7202 */ /* 0x001fe20000000f00 */
[----:B------:R-:W-:Y:S01]  /*23730*/  IMAD.MOV.U32 R15, RZ, RZ, R8 ;  /* 0x000000ffff0f7224 */ /* 0x000fe200078e0008 */
[----:B------:R-:W-:-:S02]  /*23740*/  MOV R28, R11 ;  /* 0x0000000b001c7202 */ /* 0x000fc40000000f00 */
[----:B------:R-:W-:Y:S01]  /*23750*/  MOV R3, R9 ;  /* 0x0000000900037202 */ /* 0x000fe20000000f00 */
[----:B------:R-:W4:Y:S04]  /*23760*/  LDL.LU.64 R10, [R1+0x3aa8] ;  /* 0x003aa800010a7983 */ /* 0x000f280000300a00 */
[----:B------:R-:W4:Y:S02]  /*23770*/  LDL.LU.64 R8, [R1+0x3aa0] ;  /* 0x003aa00001087983 */ /* 0x000f240000300a00 */
[C---:B----4-:R-:W-:Y:S11]  /*23780*/  HMMA.16816.F32.BF16 R8, R20.reuse, R12, R8 ;  /* 0x0000000c1408723c */ /* 0x050ff60000041808 */
[----:B------:R-:W-:Y:S11]  /*23790*/  @!UPT UIADD3 URZ, URZ, URZ, URZ ;  /* 0x0000003f3f3ff290 */ /* 0x000ff6000fffe03f */
[----:B------:R-:W-:Y:S01]  /*237a0*/  @!UPT UIADD3 URZ, URZ, URZ, URZ ;  /* 0x0000003f3f3ff290 */ /* 0x000fe2000fffe03f */
[----:B------:R0:W-:Y:S04]  /*237b0*/  STL.64 [R1+0x240], R8 ;  /* 0x0002400801007387 */ /* 0x0001e80000100a00 */
[----:B------:R-:W-:Y:S04]  /*237c0*/  STL.64 [R1+0x248], R10 ;  /* 0x0002480a01007387 */ /* 0x000fe80000100a00 */
[----:B0-----:R-:W3:Y:S02]  /*237d0*/  LDL.LU.64 R8, [R1+0x3a98] ;  /* 0x003a980001087983 */ /* 0x001ee40000300a00 */
[C---:B---3--:R-:W-:Y:S11]  /*237e0*/  HMMA.16816.F32.BF16 R4, R20.reuse, R8, R4 ;  /* 0x000000081404723c */ /* 0x048ff60000041804 */
[----:B------:R-:W-:Y:S11]  /*237f0*/  @!UPT UIADD3 URZ, URZ, URZ, URZ ;  /* 0x0000003f3f3ff290 */ /* 0x000ff6000fffe03f */
[----:B------:R-:W-:Y:S01]  /*23800*/  @!UPT UIADD3 URZ, URZ, URZ, URZ ;  /* 0x0000003f3f3ff290 */ /* 0x000fe2000fffe03f */
[----:B------:R-:W-:Y:S04]  /*23810*/  STL.64 [R1+0x230], R4 ;  /* 0x0002300401007387 */ /* 0x000fe80000100a00 */
[----:B------:R0:W-:Y:S04]  /*23820*/  STL.64 [R1+0x238], R6 ;  /* 0x0002380601007387 */ /* 0x0001e80000100a00 */
[----:B0-----:R-:W3:Y:S04]  /*23830*/  LDL.LU.64 R6, [R1+0x3a90] ;  /* 0x003a900001067983 */ /* 0x001ee80000300a00 */
[----:B------:R-:W2:Y:S02]  /*23840*/  LDL.LU.64 R4, [R1+0x3a88] ;  /* 0x003a880001047983 */ /* 0x000ea40000300a00 */
[----:B--2---:R-:W-:Y:S02]  /*23850*/  HMMA.16816.F32.BF16 R20, R20, R4, R24 ;  /* 0x000000041414723c */ /* 0x004fe40000041818 */
[----:B------:R-:W2:Y:S04]  /*23860*/  LDL.LU.64 R26, [R1+0x3a80] ;  /* 0x003a8000011a7983 */ /* 0x000ea80000300a00 */
[----:B------:R-:W2:Y:S11]  /*23870*/  LDL.LU.64 R24, [R1+0x3a78] ;  /* 0x003a780001187983 */ /* 0x000eb60000300a00 */
[----:B------:R-:W-:Y:S06]  /*23880*/  @!UPT UIADD3 URZ, URZ, URZ, URZ ;  /* 0x0000003f3f3ff290 */ /* 0x000fec000fffe03f */
        /* <DEDUP_REMOVED lines=13> */
[----:B------:R-:W-:Y:S01]  /*23960*/  STL.64 [R1+0x1d0], R20 ;  /* 0x0001d01401007387 */ /* 0x000fe20000100a00 */
[----:B------:R-:W-:Y:S02]  /*23970*/  MOV R10, R22 ;  /* 0x00000016000a7202 */ /* 0x000fe40000000f00 */
[----:B------:R-:W-:Y:S02]  /*23980*/  MOV R11, R23 ;  /* 0x00000017000b7202 */ /* 0x000fe40000000f00 */
[----:B------:R-:W0:Y:S04]  /*23990*/  LDSM.16.MT88.4 R20, [R0+0x6000] ;  /* 0x006000000014783b */ /* 0x000e280000004200 */
[----:B------:R1:W-:Y:S04]  /*239a0*/  STL.64 [R1+0x3a48], R16 ;  /* 0x003a481001007387 */ /* 0x0003e80000100a00 */
[----:B-1----:R-:W2:Y:S04]  /*239b0*/  LDL.LU R16, [R1+0x2b0] ;  /* 0x0002b00001107983 */ /* 0x002ea80000300800 */
[----:B------:R-:W2:Y:S04]  /*239c0*/  LDL.LU R17, [R1+0x2b4] ;  /* 0x0002b40001117983 */ /* 0x000ea80000300800 */
[----:B------:R-:W2:Y:S04]  /*239d0*/  LDL.LU R18, [R1+0x2b8] ;  /* 0x0002b80001127983 */ /* 0x000ea80000300800 */
[----:B------:R-:W2:Y:S04]  /*239e0*/  LDL.LU R19, [R1+0x2bc] ;  /* 0x0002bc0001137983 */ /* 0x000ea80000300800 */
[----:B------:R-:W-:Y:S04]  /*239f0*/  STL [R1+0x3864], R11 ;  /* 0x0038640b01007387 */ /* 0x000fe80000100800 */
[----:B------:R-:W-:Y:S04]  /*23a00*/  STL [R1+0x3860], R10 ;  /* 0x0038600a01007387 */ /* 0x000fe80000100800 */
[----:B0-----:R-:W-:Y:S04]  /*23a10*/  STL.64 [R1+0x3910], R22 ;  /* 0x0039101601007387 */ /* 0x001fe80000100a00 */
[----:B------:R0:W-:Y:S04]  /*23a20*/  STL.64 [R1+0x3908], R20 ;  /* 0x0039081401007387 */ /* 0x0001e80000100a00 */
[----:B0-----:R-:W4:Y:S04]  /*23a30*/  LDL.LU R20, [R1+0x310] ;  /* 0x0003100001147983 */ /* 0x001f280000300800 */
[----:B------:R-:W4:Y:S04]  /*23a40*/  LDL.LU R21, [R1+0x314] ;  /* 0x0003140001157983 */ /* 0x000f280000300800 */
[----:B------:R-:W4:Y:S04]  /*23a50*/  LDL.LU R22, [R1+0x318] ;  /* 0x0003180001167983 */ /* 0x000f280000300800 */
[----:B------:R-:W4:Y:S01]  /*23a60*/  LDL.LU R23, [R1+0x31c] ;  /* 0x00031c0001177983 */ /* 0x000f220000300800 */
[C---:B---3--:R-:W-:Y:S08]  /*23a70*/  HMMA.16816.F32.BF16 R4, R24.reuse, R8, R4 ;  /* 0x000000081804723c */ /* 0x048ff00000041804 */
[C---:B----4-:R-:W-:Y:S11]  /*23a80*/  HMMA.16816.F32.BF16 R20, R24.reuse, R12, R20 ;  /* 0x0000000c1814723c */ /* 0x050ff60000041814 */
[----:B------:R-:W-:Y:S11]  /*23a90*/  @!UPT UIADD3 URZ, URZ, URZ, URZ ;  /* 0x0000003f3f3ff290 */ /* 0x000ff6000fffe03f */
[----:B------:R-:W-:Y:S01]  /*23aa0*/  @!UPT UIADD3 URZ, URZ, URZ, URZ ;  /* 0x0000003f3f3ff290 */ /* 0x000fe2000fffe03f */
[----:B------:R0:W-:Y:S04]  /*23ab0*/  STL.64 [R1+0x1c0], R20 ;  /* 0x0001c01401007387 */ /* 0x0001e80000100a00 */
[----:B------:R1:W-:Y:S01]  /*23ac0*/  STL.64 [R1+0x1c8], R22 ;  /* 0x0001c81601007387 */ /* 0x0003e20000100a00 */
[----:B0-----:R-:W-:Y:S01]  /*23ad0*/  MOV R20, R15 ;  /* 0x0000000f00147202 */ /* 0x001fe20000000f00 */
[----:B------:R-:W-:Y:S02]  /*23ae0*/  IMAD.MOV.U32 R21, RZ, RZ, R3 ;  /* 0x000000ffff157224 */ /* 0x000fe400078e0003 */
[----:B------:R-:W3:Y:S01]  /*23af0*/  LDL.LU R15, [R1+0x3a64] ;  /* 0x003a6400010f7983 */ /* 0x000ee20000300800 */
[----:B-1----:R-:W-:Y:S02]  /*23b00*/  MOV R22, R29 ;  /* 0x0000001d00167202 */ /* 0x002fe40000000f00 */
[----:B------:R-:W-:Y:S01]  /*23b10*/  MOV R23, R28 ;  /* 0x0000001c00177202 */ /* 0x000fe20000000f00 */
[----:B------:R-:W4:Y:S04]  /*23b20*/  LDL.LU R3, [R1+0x3a60] ;  /* 0x003a600001037983 */ /* 0x000f280000300800 */
[----:B------:R-:W-:Y:S04]  /*23b30*/  STL.64 [R1+0x3960], R22 ;  /* 0x0039601601007387 */ /* 0x000fe80000100a00 */
[----:B------:R0:W-:Y:S04]  /*23b40*/  STL.64 [R1+0x3958], R20 ;  /* 0x0039581401007387 */ /* 0x0001e80000100a00 */
[----:B0-----:R-:W2:Y:S04]  /*23b50*/  LDL.LU.64 R20, [R1+0x40] ;  /* 0x0000400001147983 */ /* 0x001ea80000300a00 */
[----:B------:R-:W2:Y:S04]  /*23b60*/  LDL.LU.64 R22, [R1+0x48] ;  /* 0x0000480001167983 */ /* 0x000ea80000300a00 */
[----:B------:R-:W-:Y:S04]  /*23b70*/  STL.64 [R1+0x1b0], R4 ;  /* 0x0001b00401007387 */ /* 0x000fe80000100a00 */
[----:B------:R0:W-:Y:S04]  /*23b80*/  STL.64 [R1+0x1b8], R6 ;  /* 0x0001b80601007387 */ /* 0x0001e80000100a00 */
[----:B0-----:R-:W2:Y:S04]  /*23b90*/  LDL.LU.64 R6, [R1+0x3a58] ;  /* 0x003a580001067983 */ /* 0x001ea80000300a00 */
[----:B------:R-:W2:Y:S02]  /*23ba0*/  LDL.LU.64 R4, [R1+0x3a50] ;  /* 0x003a500001047983 */ /* 0x000ea40000300a00 */
[----:B--2---:R-:W-:Y:S02]  /*23bb0*/  HMMA.16816.F32.BF16 R24, R24, R4, R16 ;  /* 0x000000041818723c */ /* 0x004fe40000041810 */
[----:B------:R-:W2:Y:S11]  /*23bc0*/  LDL.LU.64 R16, [R1+0x3a48] ;  /* 0x003a480001107983 */ /* 0x000eb60000300a00 */
[----:B------:R-:W-:Y:S10]  /*23bd0*/  @!UPT UIADD3 URZ, URZ, URZ, URZ ;  /* 0x0000003f3f3ff290 */ /* 0x000ff4000fffe03f */
[----:B------:R0:W-:Y:S01]  /*23be0*/  STL.64 [R1+0x140], R24 ;  /* 0x0001401801007387 */ /* 0x0001e20000100a00 */
[----:B------:R-:W-:Y:S02]  /*23bf0*/  MOV R11, R26 ;  /* 0x0000001a000b7202 */ /* 0x000fe40000000f00 */
[----:B------:R-:W-:Y:S02]  /*23c00*/  MOV R10, R27 ;  /* 0x0000001b000a7202 */ /* 0x000fe40000000f00 */
[----:B------:R-:W2:Y:S04]  /*23c10*/  LDL.LU.64 R26, [R1+0x3a40] ;  /* 0x003a4000011a7983 */ /* 0x000ea80000300a00 */
[----:B0-----:R-:W2:Y:S04]  /*23c20*/  LDL.LU.64 R24, [R1+0x3a38] ;  /* 0x003a380001187983 */ /* 0x001ea80000300a00 */
[----:B------:R-:W-:Y:S04]  /*23c30*/  STL.64 [R1+0x3a18], R6 ;  /* 0x003a180601007387 */ /* 0x000fe80000100a00 */
[----:B------:R0:W-:Y:S04]  /*23c40*/  STL.64 [R1+0x3a10], R4 ;  /* 0x003a100401007387 */ /* 0x0001e80000100a00 */
[----:B0-----:R-:W2:Y:S04]  /*23c50*/  LDL.LU R4, [R1+0x2d0] ;  /* 0x0002d00001047983 */ /* 0x001ea80000300800 */
[----:B------:R-:W2:Y:S04]  /*23c60*/  LDL.LU R5, [R1+0x2d4] ;  /* 0x0002d40001057983 */ /* 0x000ea80000300800 */
[----:B------:R-:W2:Y:S04]  /*23c70*/  LDL.LU R6, [R1+0x2d8] ;  /* 0x0002d80001067983 */ /* 0x000ea80000300800 */
[----:B------:R-:W2:Y:S04]  /*23c80*/  LDL.LU R7, [R1+0x2dc] ;  /* 0x0002dc0001077983 */ /* 0x000ea80000300800 */
[----:B------:R-:W-:Y:S04]  /*23c90*/  STL [R1+0x3870], R11 ;  /* 0x0038700b01007387 */ /* 0x000fe80000100800 */
[----:B------:R-:W-:Y:S04]  /*23ca0*/  STL [R1+0x386c], R10 ;  /* 0x00386c0a01007387 */ /* 0x000fe80000100800 */
[----:B------:R2:W-:Y:S02]  /*23cb0*/  STL.64 [R1+0x3a20], R8 ;  /* 0x003a200801007387 */ /* 0x0005e40000100a00 */
[----:B--2---:R-:W-:Y:S07]  /*23cc0*/  HMMA.16816.F32.BF16 R8, R20, R16, R4 ;  /* 0x000000101408723c */ /* 0x004fee0000041804 */
[----:B------:R-:W-:-:S02]  /*23cd0*/  MOV R7, R20 ;  /* 0x0000001400077202 */ /* 0x000fc40000000f00 */
[----:B------:R-:W-:Y:S01]  /*23ce0*/  MOV R6, R21 ;  /* 0x0000001500067202 */ /* 0x000fe20000000f00 */
[----:B------:R-:W-:Y:S01]  /*23cf0*/  IMAD.MOV.U32 R5, RZ, RZ, R22 ;  /* 0x000000ffff057224 */ /* 0x000fe200078e0016 */
[----:B------:R-:W-:Y:S11]  /*23d00*/  MOV R4, R23 ;  /* 0x0000001700047202 */ /* 0x000ff60000000f00 */
[----:B------:R-:W-:Y:S01]  /*23d10*/  @!UPT UIADD3 URZ, URZ, URZ, URZ ;  /* 0x0000003f3f3ff290 */ /* 0x000fe2000fffe03f */
[----:B------:R-:W-:Y:S01]  /*23d20*/  STL.64 [R1+0x200], R8 ;  /* 0x0002000801007387 */ /* 0x000fe20000100a00 */
[----:B------:R-:W-:Y:S02]  /*23d30*/  STL.64 [R1+0x208], R10 ;  /* 0x0002080a01007387 */ /* 0x000fe40000100a00 */
[----:B------:R-:W-:Y:S02]  /*23d40*/  STL.64 [R1+0x39f8], R16 ;  /* 0x0039f81001007387 */ /* 0x000fe40000100a00 */
[----:B------:R-:W2:Y:S01]  /*23d50*/  LDL.LU R20, [R1+0x90] ;  /* 0x0000900001147983 */ /* 0x000ea20000300800 */
[----:B------:R-:W2:Y:S01]  /*23d60*/  LDL.LU R21, [R1+0x94] ;  /* 0x0000940001157983 */ /* 0x000ea20000300800 */
[----:B------:R-:W2:Y:S02]  /*23d70*/  LDL.LU R22, [R1+0x98] ;  /* 0x0000980001167983 */ /* 0x000ea40000300800 */
[----:B------:R-:W2:Y:S02]  /*23d80*/  LDL.LU R23, [R1+0x9c] ;  /* 0x00009c0001177983 */ /* 0x000ea40000300800 */
[----:B--2---:R-:W-:Y:S01]  /*23d90*/  STL.64 [R1+0x3970], R22 ;  /* 0x0039701601007387 */ /* 0x004fe20000100a00 */
[----:B------:R0:W-:Y:S03]  /*23da0*/  STL.64 [R1+0x3968], R20 ;  /* 0x0039681401007387 */ /* 0x0001e60000100a00 */
[----:B0-----:R-:W2:Y:S01]  /*23db0*/  LDL.LU R20, [R1+0x110] ;  /* 0x0001100001147983 */ /* 0x001ea20000300800 */
[----:B------:R-:W2:Y:S02]  /*23dc0*/  LDL.LU R21, [R1+0x114] ;  /* 0x0001140001157983 */ /* 0x000ea40000300800 */
[----:B------:R-:W2:Y:S02]  /*23dd0*/  LDL.LU R22, [R1+0x118] ;  /* 0x0001180001167983 */ /* 0x000ea40000300800 */
[----:B------:R-:W2:Y:S02]  /*23de0*/  LDL.LU R23, [R1+0x11c] ;  /* 0x00011c0001177983 */ /* 0x000ea40000300800 */
[----:B--2---:R-:W-:Y:S01]  /*23df0*/  STL.64 [R1+0x3980], R22 ;  /* 0x0039801601007387 */ /* 0x004fe20000100a00 */
[----:B------:R0:W-:Y:S03]  /*23e00*/  STL.64 [R1+0x3978], R20 ;  /* 0x0039781401007387 */ /* 0x0001e60000100a00 */
[----:B0-----:R-:W2:Y:S01]  /*23e10*/  LDL.LU.64 R20, [R1+0x10] ;  /* 0x0000100001147983 */ /* 0x001ea20000300a00 */
[----:B------:R-:W2:Y:S03]  /*23e20*/  LDL.LU.64 R22, [R1+0x18] ;  /* 0x0000180001167983 */ /* 0x000ea60000300a00 */
[----:B--2---:R0:W-:Y:S01]  /*23e30*/  STL.64 [R1+0x39b0], R22 ;  /* 0x0039b01601007387 */ /* 0x0041e20000100a00 */
[----:B------:R1:W-:Y:S01]  /*23e40*/  STL.64 [R1+0x39a8], R20 ;  /* 0x0039a81401007387 */ /* 0x0003e20000100a00 */
[----:B0-----:R-:W-:-:S02]  /*23e50*/  MOV R22, R25 ;  /* 0x0000001900167202 */ /* 0x001fc40000000f00 */
[----:B-1----:R-:W-:Y:S02]  /*23e60*/  MOV R20, R27 ;  /* 0x0000001b00147202 */ /* 0x002fe40000000f00 */
[----:B------:R-:W-:Y:S02]  /*23e70*/  MOV R21, R26 ;  /* 0x0000001a00157202 */ /* 0x000fe40000000f00 */
[----:B------:R-:W-:Y:S02]  /*23e80*/  MOV R23, R24 ;  /* 0x0000001800177202 */ /* 0x000fe40000000f00 */
[----:B------:R-:W0:Y:S04]  /*23e90*/  LDSM.16.MT88.4 R24, [R0+0x6080] ;  /* 0x006080000018783b */ /* 0x000e280000004200 */
[----:B------:R-:W-:Y:S01]  /*23ea0*/  STL.64 [R1+0x3a08], R22 ;  /* 0x003a081601007387 */ /* 0x000fe20000100a00 */
[----:B------:R-:W-:Y:S03]  /*23eb0*/  STL.64 [R1+0x3a00], R20 ;  /* 0x003a001401007387 */ /* 0x000fe60000100a00 */
[----:B0-----:R-:W-:Y:S01]  /*23ec0*/  STL.64 [R1+0x38d8], R26 ;  /* 0x0038d81a01007387 */ /* 0x001fe20000100a00 */
[----:B------:R0:W-:Y:S03]  /*23ed0*/  STL.64 [R1+0x38d0], R24 ;  /* 0x0038d01801007387 */ /* 0x0001e60000100a00 */
[----:B0-----:R-:W2:Y:S01]  /*23ee0*/  LDL.LU R24, [R1+0xb0] ;  /* 0x0000b00001187983 */ /* 0x001ea20000300800 */
[----:B------:R-:W2:Y:S02]  /*23ef0*/  LDL.LU R25, [R1+0xb4] ;  /* 0x0000b40001197983 */ /* 0x000ea40000300800 */
[----:B------:R-:W2:Y:S01]  /*23f00*/  LDL.LU R26, [R1+0xb8] ;  /* 0x0000b800011a7983 */ /* 0x000ea20000300800 */
[----:B----4-:R-:W-:-:S02]  /*23f10*/  MOV R27, R3 ;  /* 0x00000003001b7202 */ /* 0x010fc40000000f00 */
[----:B------:R-:W4:Y:S01]  /*23f20*/  LDL.LU R3, [R1+0x3a30] ;  /* 0x003a300001037983 */ /* 0x000f220000300800 */
[----:B------:R-:W-:-:S03]  /*23f30*/  MOV R19, R4 ;  /* 0x0000000400137202 */ /* 0x000fc60000000f00 */
[----:B--2---:R-:W-:Y:S01]  /*23f40*/  STL.64 [R1+0x3990], R26 ;  /* 0x0039901a01007387 */ /* 0x004fe20000100a00 */
[----:B------:R0:W-:Y:S03]  /*23f50*/  STL.64 [R1+0x3988], R24 ;  /* 0x0039881801007387 */ /* 0x0001e60000100a00 */
[----:B0-----:R-:W2:Y:S01]  /*23f60*/  LDL.LU R24, [R1+0x120] ;  /* 0x0001200001187983 */ /* 0x001ea20000300800 */
[----:B------:R-:W2:Y:S02]  /*23f70*/  LDL.LU R25, [R1+0x124] ;  /* 0x0001240001197983 */ /* 0x000ea40000300800 */
[----:B------:R-:W2:Y:S02]  /*23f80*/  LDL.LU R26, [R1+0x128] ;  /* 0x00012800011a7983 */ /* 0x000ea40000300800 */
[----:B------:R-:W2:Y:S01]  /*23f90*/  LDL.LU R27, [R1+0x12c] ;  /* 0x00012c00011b7983 */ /* 0x000ea20000300800 */
[----:B------:R-:W3:Y:S01]  /*23fa0*/  LDL.LU R20, [R1+0x150] ;  /* 0x0001500001147983 */ /* 0x000ee20000300800 */
[----:B------:R-:W3:Y:S02]  /*23fb0*/  LDL.LU R21, [R1+0x154] ;  /* 0x0001540001157983 */ /* 0x000ee40000300800 */
[----:B------:R-:W3:Y:S02]  /*23fc0*/  LDL.LU R22, [R1+0x158] ;  /* 0x0001580001167983 */ /* 0x000ee40000300800 */
[----:B------:R-:W3:Y:S01]  /*23fd0*/  LDL.LU R23, [R1+0x15c] ;  /* 0x00015c0001177983 */ /* 0x000ee20000300800 */
[----:B------:R-:W-:Y:S01]  /*23fe0*/  MOV R18, R5 ;  /* 0x0000000500127202 */ /* 0x000fe20000000f00 */
[----:B------:R-:W3:Y:S01]  /*23ff0*/  LDL.LU R4, [R1+0x320] ;  /* 0x0003200001047983 */ /* 0x000ee20000300800 */
[----:B------:R-:W-:Y:S01]  /*24000*/  MOV R17, R6 ;  /* 0x0000000600117202 */ /* 0x000fe20000000f00 */
[----:B------:R-:W3:Y:S02]  /*24010*/  LDL.LU R5, [R1+0x324] ;  /* 0x0003240001057983 */ /* 0x000ee40000300800 */
[----:B------:R-:W-:Y:S01]  /*24020*/  IMAD.MOV.U32 R16, RZ, RZ, R7 ;  /* 0x000000ffff107224 */ /* 0x000fe200078e0007 */
[----:B------:R-:W3:Y:S01]  /*24030*/  LDL.LU R6, [R1+0x328] ;  /* 0x0003280001067983 */ /* 0x000ee20000300800 */
[----:B------:R-:W3:Y:S02]  /*24040*/  LDL.LU R7, [R1+0x32c] ;  /* 0x00032c0001077983 */ /* 0x000ee40000300800 */
[----:B------:R-:W3:Y:S02]  /*24050*/  LDL.LU R8, [R1+0x330] ;  /* 0x0003300001087983 */ /* 0x000ee40000300800 */
[----:B------:R-:W3:Y:S01]  /*24060*/  LDL.LU R9, [R1+0x334] ;  /* 0x0003340001097983 */ /* 0x000ee20000300800 */
[----:B------:R-:W3:Y:S01]  /*24070*/  LDL.LU R10, [R1+0x338] ;  /* 0x00033800010a7983 */ /* 0x000ee20000300800 */
[----:B------:R-:W3:Y:S03]  /*24080*/  LDL.LU R11, [R1+0x33c] ;  /* 0x00033c00010b7983 */ /* 0x000ee60000300800 */
[----:B--2---:R-:W-:Y:S01]  /*24090*/  STL.64 [R1+0x39a0], R26 ;  /* 0x0039a01a01007387 */ /* 0x004fe20000100a00 */
[----:B------:R0:W-:Y:S03]  /*240a0*/  STL.64 [R1+0x3998], R24 ;  /* 0x0039981801007387 */ /* 0x0001e60000100a00 */
[----:B0-----:R-:W2:Y:S01]  /*240b0*/  LDL.LU R24, [R1+0x130] ;  /* 0x0001300001187983 */ /* 0x001ea20000300800 */
[----:B------:R-:W2:Y:S02]  /*240c0*/  LDL.LU R25, [R1+0x134] ;  /* 0x0001340001197983 */ /* 0x000ea40000300800 */
[----:B------:R-:W2:Y:S01]  /*240d0*/  LDL.LU R26, [R1+0x138] ;  /* 0x00013800011a7983 */ /* 0x000ea20000300800 */
[----:B----4-:R-:W-:-:S02]  /*240e0*/  MOV R27, R3 ;  /* 0x00000003001b7202 */ /* 0x010fc40000000f00 */
[----:B------:R-:W4:Y:S04]  /*240f0*/  LDL.LU R3, [R1+0x3a2c] ;  /* 0x003a2c0001037983 */ /* 0x000f280000300800 */
        /* <DEDUP_REMOVED lines=8> */
[----:B0-----:R-:W2:Y:S01]  /*24180*/  LDL.LU R24, [R1+0x2a0] ;  /* 0x0002a00001187983 */ /* 0x001ea20000300800 */
[----:B------:R-:W2:Y:S02]  /*24190*/  LDL.LU R25, [R1+0x2a4] ;  /* 0x0002a40001197983 */ /* 0x000ea40000300800 */
[----:B------:R-:W2:Y:S01]  /*241a0*/  LDL.LU R26, [R1+0x2a8] ;  /* 0x0002a800011a7983 */ /* 0x000ea20000300800 */
[----:B----4-:R-:W-:-:S02]  /*241b0*/  MOV R27, R3 ;  /* 0x00000003001b7202 */ /* 0x010fc40000000f00 */
[----:B------:R-:W4:Y:S01]  /*241c0*/  LDL.LU R3, [R1+0x3a28] ;  /* 0x003a280001037983 */ /* 0x000f220000300800 */
[C---:B---3--:R-:W-:Y:S03]  /*241d0*/  HMMA.16816.F32.BF16 R8, R16.reuse, R12, R8 ;  /* 0x0000000c1008723c */ /* 0x048fe60000041808 */
[----:B--2---:R-:W-:Y:S01]  /*241e0*/  STL.64 [R1+0x39e0], R26 ;  /* 0x0039e01a01007387 */ /* 0x004fe20000100a00 */
[----:B------:R0:W-:Y:S03]  /*241f0*/  STL.64 [R1+0x39d8], R24 ;  /* 0x0039d81801007387 */ /* 0x0001e60000100a00 */
[----:B0-----:R-:W2:Y:S01]  /*24200*/  LDL.LU R24, [R1+0x190] ;  /* 0x0001900001187983 */ /* 0x001ea20000300800 */
[----:B------:R-:W2:Y:S02]  /*24210*/  LDL.LU R25, [R1+0x194] ;  /* 0x0001940001197983 */ /* 0x000ea40000300800 */
[----:B------:R-:W3:Y:S02]  /*24220*/  LDL.LU R26, [R1+0x198] ;  /* 0x00019800011a7983 */ /* 0x000ee40000300800 */
[----:B------:R-:W3:Y:S02]  /*24230*/  LDL.LU R27, [R1+0x19c] ;  /* 0x00019c00011b7983 */ /* 0x000ee40000300800 */
[----:B---3--:R-:W-:Y:S01]  /*24240*/  STL.64 [R1+0x39f0], R26 ;  /* 0x0039f01a01007387 */ /* 0x008fe20000100a00 */
[----:B--2---:R0:W-:Y:S03]  /*24250*/  STL.64 [R1+0x39e8], R24 ;  /* 0x0039e81801007387 */ /* 0x0041e60000100a00 */
[----:B0-----:R-:W2:Y:S01]  /*24260*/  LDL.LU R24, [R1+0x1a0] ;  /* 0x0001a00001187983 */ /* 0x001ea20000300800 */
[----:B------:R-:W2:Y:S02]  /*24270*/  LDL.LU R25, [R1+0x1a4] ;  /* 0x0001a40001197983 */ /* 0x000ea40000300800 */
[----:B------:R-:W2:Y:S02]  /*24280*/  LDL.LU R26, [R1+0x1a8] ;  /* 0x0001a800011a7983 */ /* 0x000ea40000300800 */
[----:B------:R-:W-:Y:S01]  /*24290*/  STL [R1+0x3868], R0 ;  /* 0x0038680001007387 */ /* 0x000fe20000100800 */
[----:B------:R0:W-:Y:S01]  /*242a0*/  STL.64 [R1+0x1f0], R8 ;  /* 0x0001f00801007387 */ /* 0x0001e20000100a00 */
[----:B------:R-:W-:Y:S03]  /*242b0*/  STL.64 [R1+0x1f8], R10 ;  /* 0x0001f80a01007387 */ /* 0x000fe60000100a00 */
[----:B0-----:R-:W3:Y:S02]  /*242c0*/  LDL.LU.64 R8, [R1+0x3a20] ;  /* 0x003a200001087983 */ /* 0x001ee40000300a00 */
[C---:B---3--:R-:W-:Y:S11]  /*242d0*/  HMMA.16816.F32.BF16 R4, R16.reuse, R8, R4 ;  /* 0x000000081004723c */ /* 0x048ff60000041804 */
[----:B------:R-:W-:Y:S11]  /*242e0*/  @!UPT UIADD3 URZ, URZ, URZ, URZ ;  /* 0x0000003f3f3ff290 */ /* 0x000ff6000fffe03f */
[----:B------:R-:W-:Y:S01]  /*242f0*/  @!UPT UIADD3 URZ, URZ, URZ, URZ ;  /* 0x0000003f3f3ff290 */ /* 0x000fe2000fffe03f */
[----:B------:R-:W-:Y:S01]  /*24300*/  STL.64 [R1+0x1e0], R4 ;  /* 0x0001e00401007387 */ /* 0x000fe20000100a00 */
[----:B------:R0:W-:Y:S03]  /*24310*/  STL.64 [R1+0x1e8], R6 ;  /* 0x0001e80601007387 */ /* 0x0001e60000100a00 */
[----:B0-----:R-:W3:Y:S01]  /*24320*/  LDL.LU.64 R6, [R1+0x3a18] ;  /* 0x003a180001067983 */ /* 0x001ee20000300a00 */
[----:B------:R-:W2:Y:S02]  /*24330*/  LDL.LU.64 R4, [R1+0x3a10] ;  /* 0x003a100001047983 */ /* 0x000ea40000300a00 */
[----:B--2---:R-:W-:Y:S01]  /*24340*/  HMMA.16816.F32.BF16 R16, R16, R4, R20 ;  /* 0x000000041010723c */ /* 0x004fe20000041814 */
[----:B------:R-:W2:Y:S01]  /*24350*/  LDL.LU.64 R22, [R1+0x3a08] ;  /* 0x003a080001167983 */ /* 0x000ea20000300a00 */
[----:B------:R-:W2:Y:S11]  /*24360*/  LDL.LU.64 R20, [R1+0x3a00] ;  /* 0x003a000001147983 */ /* 0x000eb60000300a00 */
[----:B------:R-:W-:Y:S10]  /*24370*/  @!UPT UIADD3 URZ, URZ, URZ, URZ ;  /* 0x0000003f3f3ff290 */ /* 0x000ff4000fffe03f */
[----:B------:R0:W-:Y:S01]  /*24380*/  STL.64 [R1+0x150], R16 ;  /* 0x0001501001007387 */ /* 0x0001e20000100a00 */
[----:B------:R-:W-:Y:S03]  /*24390*/  STL.64 [R1+0x158], R18 ;  /* 0x0001581201007387 */ /* 0x000fe60000100a00 */
[----:B0-----:R-:W2:Y:S01]  /*243a0*/  LDL.LU.64 R16, [R1+0x39f8] ;  /* 0x0039f80001107983 */ /* 0x001ea20000300a00 */
[----:B----4-:R-:W-:-:S07]  /*243b0*/  MOV R27, R3 ;  /* 0x00000003001b7202 */ /* 0x010fce0000000f00 */
[C---:B--2---:R-:W-:Y:S11]  /*243c0*/  HMMA.16816.F32.BF16 R24, R20.reuse, R16, R24 ;  /* 0x000000101418723c */ /* 0x044ff60000041818 */
[----:B------:R-:W-:Y:S11]  /*243d0*/  @!UPT UIADD3 URZ, URZ, URZ, URZ ;  /* 0x0000003f3f3ff290 */ /* 0x000ff6000fffe03f */
[----:B------:R-:W-:Y:S01]  /*243e0*/  @!UPT UIADD3 URZ, URZ, URZ, URZ ;  /* 0x0000003f3f3ff290 */ /* 0x000fe2000fffe03f */
[----:B------:R-:W-:Y:S01]  /*243f0*/  STL.64 [R1+0x1a0], R24 ;  /* 0x0001a01801007387 */ /* 0x000fe20000100a00 */
[----:B------:R0:W-:Y:S03]  /*24400*/  STL.64 [R1+0x1a8], R26 ;  /* 0x0001a81a01007387 */ /* 0x0001e60000100a00 */
[----:B0-----:R-:W2:Y:S01]  /*24410*/  LDL.LU.64 R26, [R1+0x39f0] ;  /* 0x0039f000011a7983 */ /* 0x001ea20000300a00 */
[----:B------:R-:W2:Y:S02]  /*24420*/  LDL.LU.64 R24, [R1+0x39e8] ;  /* 0x0039e80001187983 */ /* 0x000ea40000300a00 */
        /* <DEDUP_REMOVED lines=14> */
[----:B--2---:R-:W-:Y:S01]  /*24510*/  HMMA.16816.F32.BF16 R20, R20, R4, R24 ;  /* 0x000000041414723c */ /* 0x004fe20000041818 */
[----:B------:R-:W2:Y:S01]  /*24520*/  LDL.LU.64 R26, [R1+0x39c0] ;  /* 0x0039c000011a7983 */ /* 0x000ea20000300a00 */
[----:B------:R-:W2:Y:S11]  /*24530*/  LDL.LU.64 R24, [R1+0x39b8] ;  /* 0x0039b80001187983 */ /* 0x000eb60000300a00 */
[----:B------:R-:W-:Y:S10]  /*24540*/  @!UPT UIADD3 URZ, URZ, URZ, URZ ;  /* 0x0000003f3f3ff290 */ /* 0x000ff4000fffe03f */
[----:B------:R-:W-:Y:S01]  /*24550*/  STL.64 [R1+0x100], R20 ;  /* 0x0001001401007387 */ /* 0x000fe20000100a00 */
[----:B------:R0:W-:Y:S03]  /*24560*/  STL.64 [R1+0x108], R22 ;  /* 0x0001081601007387 */ /* 0x0001e60000100a00 */
[----:B0-----:R-:W2:Y:S01]  /*24570*/  LDL.LU.64 R22, [R1+0x39b0] ;  /* 0x0039b00001167983 */ /* 0x001ea20000300a00 */
[----:B------:R-:W2:Y:S02]  /*24580*/  LDL.LU.64 R20, [R1+0x39a8] ;  /* 0x0039a80001147983 */ /* 0x000ea40000300a00 */
[----:B--2---:R-:W-:Y:S11]  /*24590*/  HMMA.16816.F32.BF16 R24, R20, R16, R24 ;  /* 0x000000101418723c */ /* 0x004ff60000041818 */
[----:B------:R-:W-:Y:S11]  /*245a0*/  @!UPT UIADD3 URZ, URZ, URZ, URZ ;  /* 0x0000003f3f3ff290 */ /* 0x000ff6000fffe03f */
[----:B------:R-:W-:Y:S01]  /*245b0*/  @!UPT UIADD3 URZ, URZ, URZ, URZ ;  /* 0x0000003f3f3ff290 */ /* 0x000fe2000fffe03f */
[----:B------:R0:W-:Y:S01]  /*245c0*/  STL.64 [R1+0x130], R24 ;  /* 0x0001301801007387 */ /* 0x0001e20000100a00 */
[----:B------:R-:W-:Y:S01]  /*245d0*/  IMAD.MOV.U32 R28, RZ, RZ, R26 ;  /* 0x000000ffff1c7224 */ /* 0x000fe200078e001a */
[----:B------:R-:W-:Y:S02]  /*245e0*/  MOV R3, R27 ;  /* 0x0000001b00037202 */ /* 0x000fe40000000f00 */
[----:B------:R-:W2:Y:S04]  /*245f0*/  LDL.LU.64 R26, [R1+0x39a0] ;  /* 0x0039a000011a7983 */ /* 0x000ea80000300a00 */
[----:B0-----:R-:W2:Y:S01]  /*24600*/  LDL.LU.64 R24, [R1+0x3998] ;  /* 0x0039980001187983 */ /* 0x001ea20000300a00 */
[----:B------:R0:W-:Y:S02]  /*24610*/  STL [R1+0x3794], R3 ;  /* 0x0037940301007387 */ /* 0x0001e40000100800 */
[----:B------:R-:W-:Y:S01]  /*24620*/  STL [R1+0x3790], R28 ;  /* 0x0037901c01007387 */ /* 0x000fe20000100800 */
[----:B------:R-:W-:-:S02]  /*24630*/  MOV R0, R23 ;  /* 0x0000001700007202 */ /* 0x000fc40000000f00 */
[----:B------:R-:W-:Y:S02]  /*24640*/  MOV R11, R20 ;  /* 0x00000014000b7202 */ /* 0x000fe40000000f00 */
[----:B------:R-:W-:Y:S02]  /*24650*/  MOV R10, R21 ;  /* 0x00000015000a7202 */ /* 0x000fe40000000f00 */
[----:B0-----:R-:W-:Y:S01]  /*24660*/  MOV R3, R22 ;  /* 0x0000001600037202 */ /* 0x001fe20000000f00 */
[----:B--2---:R-:W-:Y:S11]  /*24670*/  HMMA.16816.F32.BF16 R24, R20, R12, R24 ;  /* 0x0000000c1418723c */ /* 0x004ff60000041818 */
[----:B------:R-:W-:Y:S11]  /*24680*/  @!UPT UIADD3 URZ, URZ, URZ, URZ ;  /* 0x0000003f3f3ff290 */ /* 0x000ff6000fffe03f */
[----:B------:R-:W-:Y:S01]  /*24690*/  @!UPT UIADD3 URZ, URZ, URZ, URZ ;  /* 0x0000003f3f3ff290 */ /* 0x000fe2000fffe03f */
[----:B------:R-:W-:Y:S01]  /*246a0*/  STL.64 [R1+0x120], R24 ;  /* 0x0001201801007387 */ /* 0x000fe20000100a00 */
[----:B------:R0:W-:Y:S03]  /*246b0*/  STL.64 [R1+0x128], R26 ;  /* 0x0001281a01007387 */ /* 0x0001e60000100a00 */
[----:B0-----:R-:W2:Y:S01]  /*246c0*/  LDL.LU.64 R26, [R1+0x3990] ;  /* 0x00399000011a7983 */ /* 0x001ea20000300a00 */
[----:B------:R-:W2:Y:S02]  /*246d0*/  LDL.LU.64 R24, [R1+0x3988] ;  /* 0x0039880001187983 */ /* 0x000ea40000300a00 */
[----:B------:R-:W4:Y:S02]  /*246e0*/  LDL.LU.64 R22, [R1+0x3980] ;  /* 0x0039800001167983 */ /* 0x000f240000300a00 */
[----:B------:R-:W4:Y:S01]  /*246f0*/  LDL.LU.64 R20, [R1+0x3978] ;  /* 0x0039780001147983 */ /* 0x000f220000300a00 */
[----:B------:R0:W-:Y:S01]  /*24700*/  STL.64 [R1+0x3948], R14 ;  /* 0x0039480e01007387 */ /* 0x0001e20000100a00 */
[----:B------:R1:W-:Y:S01]  /*24710*/  STL.64 [R1+0x3940], R12 ;  /* 0x0039400c01007387 */ /* 0x0003e20000100a00 */
[----:B0-----:R-:W-:-:S02]  /*24720*/  MOV R14, R3 ;  /* 0x00000003000e7202 */ /* 0x001fc40000000f00 */
[----:B-1----:R-:W-:Y:S01]  /*24730*/  MOV R12, R11 ;  /* 0x0000000b000c7202 */ /* 0x002fe20000000f00 */
[----:B------:R-:W-:Y:S01]  /*24740*/  IMAD.MOV.U32 R13, RZ, RZ, R10 ;  /* 0x000000ffff0d7224 */ /* 0x000fe200078e000a */
[----:B------:R-:W-:-:S07]  /*24750*/  MOV R15, R0 ;  /* 0x00000000000f7202 */ /* 0x000fce0000000f00 */
[C---:B----4-:R-:W-:Y:S11]  /*24760*/  HMMA.16816.F32.BF16 R20, R12.reuse, R8, R20 ;  /* 0x000000080c14723c */ /* 0x050ff60000041814 */
[----:B------:R-:W-:Y:S11]  /*24770*/  @!UPT UIADD3 URZ, URZ, URZ, URZ ;  /* 0x0000003f3f3ff290 */ /* 0x000ff6000fffe03f */
[----:B------:R-:W-:Y:S01]  /*24780*/  @!UPT UIADD3 URZ, URZ, URZ, URZ ;  /* 0x0000003f3f3ff290 */ /* 0x000fe2000fffe03f */
[----:B------:R0:W-:Y:S01]  /*24790*/  STL.64 [R1+0x110], R20 ;  /* 0x0001101401007387 */ /* 0x0001e20000100a00 */
[----:B------:R-:W-:Y:S02]  /*247a0*/  MOV R3, R22 ;  /* 0x0000001600037202 */ /* 0x000fe40000000f00 */
[----:B------:R-:W-:Y:S02]  /*247b0*/  MOV R28, R23 ;  /* 0x00000017001c7202 */ /* 0x000fe40000000f00 */
[----:B------:R-:W4:Y:S04]  /*247c0*/  LDL.LU.64 R22, [R1+0x3970] ;  /* 0x0039700001167983 */ /* 0x000f280000300a00 */
[----:B0-----:R-:W4:Y:S01]  /*247d0*/  LDL.LU.64 R20, [R1+0x3968] ;  /* 0x0039680001147983 */ /* 0x001f220000300a00 */
[----:B------:R-:W-:Y:S02]  /*247e0*/  STL [R1+0x379c], R28 ;  /* 0x00379c1c01007387 */ /* 0x000fe40000100800 */
[----:B------:R-:W-:Y:S01]  /*247f0*/  STL [R1+0x3798], R3 ;  /* 0x0037980301007387 */ /* 0x000fe20000100800 */
[----:B----4-:R-:W-:Y:S01]  /*24800*/  HMMA.16816.F32.BF16 R12, R12, R4, R20 ;  /* 0x000000040c0c723c */ /* 0x010fe20000041814 */
[----:B------:R-:W2:Y:S01]  /*24810*/  LDL.LU.64 R22, [R1+0x3960] ;  /* 0x0039600001167983 */ /* 0x000ea20000300a00 */
[----:B------:R-:W2:Y:S02]  /*24820*/  LDL.LU.64 R20, [R1+0x3958] ;  /* 0x0039580001147983 */ /* 0x000ea40000300a00 */
[----:B---3--:R-:W-:Y:S02]  /*24830*/  STL.64 [R1+0x3928], R6 ;  /* 0x0039280601007387 */ /* 0x008fe40000100a00 */
[----:B------:R-:W-:Y:S11]  /*24840*/  STL.64 [R1+0x3920], R4 ;  /* 0x0039200401007387 */ /* 0x000ff60000100a00 */
[----:B------:R-:W-:Y:S06]  /*24850*/  @!UPT UIADD3 URZ, URZ, URZ, URZ ;  /* 0x0000003f3f3ff290 */ /* 0x000fec000fffe03f */
[----:B------:R-:W-:Y:S01]  /*24860*/  STL.64 [R1+0x90], R12 ;  /* 0x0000900c01007387 */ /* 0x000fe20000100a00 */
[----:B------:R2:W-:Y:S02]  /*24870*/  STL.64 [R1+0x98], R14 ;  /* 0x0000980e01007387 */ /* 0x0005e40000100a00 */
[----:B--2---:R-:W-:Y:S11]  /*24880*/  HMMA.16816.F32.BF16 R12, R20, R16, R24 ;  /* 0x00000010140c723c */ /* 0x004ff60000041818 */
[----:B------:R-:W-:Y:S11]  /*24890*/  @!UPT UIADD3 URZ, URZ, URZ, URZ ;  /* 0x0000003f3f3ff290 */ /* 0x000ff6000fffe03f */
[----:B------:R-:W-:Y:S01]  /*248a0*/  @!UPT UIADD3 URZ, URZ, URZ, URZ ;  /* 0x0000003f3f3ff290 */ /* 0x000fe2000fffe03f */
[----:B------:R-:W-:Y:S01]  /*248b0*/  STL.64 [R1+0x80], R12 ;  /* 0x0000800c01007387 */ /* 0x000fe20000100a00 */
[----:B------:R-:W2:Y:S02]  /*248c0*/  LDL.LU R4, [R1+0xf0] ;  /* 0x0000f00001047983 */ /* 0x000ea40000300800 */
[----:B------:R-:W2:Y:S02]  /*248d0*/  LDL.LU R5, [R1+0xf4] ;  /* 0x0000f40001057983 */ /* 0x000ea40000300800 */
[----:B------:R-:W3:Y:S01]  /*248e0*/  LDL.LU R6, [R1+0xf8] ;  /* 0x0000f80001067983 */ /* 0x000ee20000300800 */
[----:B------:R-:W3:Y:S01]  /*248f0*/  LDL.LU R7, [R1+0xfc] ;  /* 0x0000fc0001077983 */ /* 0x000ee20000300800 */
[----:B------:R-:W-:-:S03]  /*24900*/  IMAD.MOV.U32 R27, RZ, RZ, R2 ;  /* 0x000000ffff1b7224 */ /* 0x000fc600078e0002 */
[----:B---3--:R-:W-:Y:S01]  /*24910*/  STL.64 [R1+0x3938], R6 ;  /* 0x0039380601007387 */ /* 0x008fe20000100a00 */
[----:B--2---:R0:W-:Y:S03]  /*24920*/  STL.64 [R1+0x3930], R4 ;  /* 0x0039300401007387 */ /* 0x0041e60000100a00 */
[----:B0-----:R-:W2:Y:S01]  /*24930*/  LDL.LU R4, [R1+0xc0] ;  /* 0x0000c00001047983 */ /* 0x001ea20000300800 */
[----:B------:R-:W2:Y:S02]  /*24940*/  LDL.LU R5, [R1+0xc4] ;  /* 0x0000c40001057983 */ /* 0x000ea40000300800 */
[----:B------:R-:W2:Y:S02]  /*24950*/  LDL.LU R6, [R1+0xc8] ;  /* 0x0000c80001067983 */ /* 0x000ea40000300800 */
[----:B------:R-:W2:Y:S01]  /*24960*/  LDL.LU R7, [R1+0xcc] ;  /* 0x0000cc0001077983 */ /* 0x000ea20000300800 */
[----:B------:R0:W-:Y:S04]  /*24970*/  STL.64 [R1+0x3918], R16 ;  /* 0x0039181001007387 */ /* 0x0001e80000100a00 */
[----:B0-----:R-:W3:Y:S01]  /*24980*/  LDL.LU R16, [R1+0xe0] ;  /* 0x0000e00001107983 */ /* 0x001ee20000300800 */
[----:B------:R-:W3:Y:S02]  /*24990*/  LDL.LU R17, [R1+0xe4] ;  /* 0x0000e40001117983 */ /* 0x000ee40000300800 */
[----:B------:R-:W3:Y:S02]  /*249a0*/  LDL.LU R18, [R1+0xe8] ;  /* 0x0000e80001127983 */ /* 0x000ee40000300800 */
[----:B------:R-:W3:Y:S01]  /*249b0*/  LDL.LU R19, [R1+0xec] ;  /* 0x0000ec0001137983 */ /* 0x000ee20000300800 */
[----:B------:R-:W4:Y:S01]  /*249c0*/  LDL.LU R24, [R1+0x260] ;  /* 0x0002600001187983 */ /* 0x000f220000300800 */
[----:B------:R-:W4:Y:S02]  /*249d0*/  LDL.LU R25, [R1+0x264] ;  /* 0x0002640001197983 */ /* 0x000f240000300800 */
[----:B------:R-:W2:Y:S02]  /*249e0*/  LDL.LU R26, [R1+0x268] ;  /* 0x00026800011a7983 */ /* 0x000ea40000300800 */
[----:B------:R-:W3:Y:S01]  /*249f0*/  LDL.LU R2, [R1+0x3950] ;  /* 0x0039500001027983 */ /* 0x000ee20000300800 */
[----:B------:R-:W-:-:S02]  /*24a00*/  MOV R28, R14 ;  /* 0x0000000e001c7202 */ /* 0x000fc40000000f00 */
[----:B------:R-:W-:Y:S01]  /*24a10*/  MOV R3, R15 ;  /* 0x0000000f00037202 */ /* 0x000fe20000000f00 */
[----:B--2---:R-:W-:Y:S01]  /*24a20*/  STL.64 [R1+0x38f0], R26 ;  /* 0x0038f01a01007387 */ /* 0x004fe20000100a00 */
[----:B----4-:R0:W-:Y:S03]  /*24a30*/  STL.64 [R1+0x38e8], R24 ;  /* 0x0038e81801007387 */ /* 0x0101e60000100a00 */
[----:B---3--:R-:W1:Y:S04]  /*24a40*/  LDSM.16.MT88.4 R12, [R2+0x7000] ;  /* 0x00700000020c783b */ /* 0x008e680000004200 */
[----:B0-----:R-:W2:Y:S01]  /*24a50*/  LDL.LU R24, [R1+0x290] ;  /* 0x0002900001187983 */ /* 0x001ea20000300800 */
[----:B------:R-:W2:Y:S02]  /*24a60*/  LDL.LU R25, [R1+0x294] ;  /* 0x0002940001197983 */ /* 0x000ea40000300800 */
[----:B------:R-:W3:Y:S02]  /*24a70*/  LDL.LU R26, [R1+0x298] ;  /* 0x00029800011a7983 */ /* 0x000ee40000300800 */
[----:B------:R-:W3:Y:S01]  /*24a80*/  LDL.LU R27, [R1+0x29c] ;  /* 0x00029c00011b7983 */ /* 0x000ee20000300800 */
[----:B-1----:R-:W-:-:S02]  /*24a90*/  MOV R10, R14 ;  /* 0x0000000e000a7202 */ /* 0x002fc40000000f00 */
[----:B------:R-:W-:Y:S02]  /*24aa0*/  MOV R0, R15 ;  /* 0x0000000f00007202 */ /* 0x000fe40000000f00 */
[----:B------:R-:W-:Y:S02]  /*24ab0*/  MOV R29, R12 ;  /* 0x0000000c001d7202 */ /* 0x000fe40000000f00 */
[----:B------:R-:W-:Y:S01]  /*24ac0*/  MOV R11, R13 ;  /* 0x0000000d000b7202 */ /* 0x000fe20000000f00 */
[----:B---3--:R-:W-:Y:S01]  /*24ad0*/  STL.64 [R1+0x3900], R26 ;  /* 0x0039001a01007387 */ /* 0x008fe20000100a00 */
[----:B--2---:R0:W-:Y:S03]  /*24ae0*/  STL.64 [R1+0x38f8], R24 ;  /* 0x0038f81801007387 */ /* 0x0041e60000100a00 */
[----:B0-----:R-:W2:Y:S01]  /*24af0*/  LDL.LU R24, [R1+0x270] ;  /* 0x0002700001187983 */ /* 0x001ea20000300800 */
[----:B------:R-:W2:Y:S02]  /*24b00*/  LDL.LU R25, [R1+0x274] ;  /* 0x0002740001197983 */ /* 0x000ea40000300800 */
[----:B------:R-:W2:Y:S02]  /*24b10*/  LDL.LU R26, [R1+0x278] ;  /* 0x00027800011a7983 */ /* 0x000ea40000300800 */
[----:B------:R-:W2:Y:S01]  /*24b20*/  LDL.LU R27, [R1+0x27c] ;  /* 0x00027c00011b7983 */ /* 0x000ea20000300800 */
[----:B------:R0:W-:Y:S01]  /*24b30*/  STL [R1+0x37a4], R3 ;  /* 0x0037a40301007387 */ /* 0x0001e20000100800 */
[----:B------:R1:W-:Y:S02]  /*24b40*/  STL [R1+0x37a0], R28 ;  /* 0x0037a01c01007387 */ /* 0x0003e40000100800 */
[----:B------:R-:W3:Y:S02]  /*24b50*/  LDL.LU.64 R14, [R1+0x3948] ;  /* 0x00394800010e7983 */ /* 0x000ee40000300a00 */
[----:B------:R-:W4:Y:S02]  /*24b60*/  LDL.LU.64 R12, [R1+0x3940] ;  /* 0x00394000010c7983 */ /* 0x000f240000300a00 */
[C---:B----4-:R-:W-:Y:S11]  /*24b70*/  HMMA.16816.F32.BF16 R4, R20.reuse, R12, R4 ;  /* 0x0000000c1404723c */ /* 0x050ff60000041804 */
[----:B------:R-:W-:Y:S11]  /*24b80*/  @!UPT UIADD3 URZ, URZ, URZ, URZ ;  /* 0x0000003f3f3ff290 */ /* 0x000ff6000fffe03f */
[----:B------:R-:W-:Y:S01]  /*24b90*/  @!UPT UIADD3 URZ, URZ, URZ, URZ ;  /* 0x0000003f3f3ff290 */ /* 0x000fe2000fffe03f */
[----:B------:R4:W-:Y:S01]  /*24ba0*/  STL.64 [R1+0x70], R4 ;  /* 0x0000700401007387 */ /* 0x0009e20000100a00 */
[----:B0-----:R-:W-:Y:S02]  /*24bb0*/  MOV R3, R6 ;  /* 0x0000000600037202 */ /* 0x001fe40000000f00 */
[----:B-1----:R-:W-:Y:S02]  /*24bc0*/  MOV R28, R7 ;  /* 0x00000007001c7202 */ /* 0x002fe40000000f00 */
[----:B------:R-:W2:Y:S04]  /*24bd0*/  LDL.LU.64 R6, [R1+0x3938] ;  /* 0x0039380001067983 */ /* 0x000ea80000300a00 */
[----:B----4-:R-:W2:Y:S01]  /*24be0*/  LDL.LU.64 R4, [R1+0x3930] ;  /* 0x0039300001047983 */ /* 0x010ea20000300a00 */
[----:B------:R-:W-:Y:S02]  /*24bf0*/  STL [R1+0x37d4], R28 ;  /* 0x0037d41c01007387 */ /* 0x000fe40000100800 */
[----:B------:R-:W-:Y:S01]  /*24c00*/  STL [R1+0x37d0], R3 ;  /* 0x0037d00301007387 */ /* 0x000fe20000100800 */
[C---:B--2---:R-:W-:Y:S11]  /*24c10*/  HMMA.16816.F32.BF16 R4, R20.reuse, R8, R4 ;  /* 0x000000081404723c */ /* 0x044ff60000041804 */
[----:B------:R-:W-:Y:S11]  /*24c20*/  @!UPT UIADD3 URZ, URZ, URZ, URZ ;  /* 0x0000003f3f3ff290 */ /* 0x000ff6000fffe03f */
[----:B------:R-:W-:Y:S01]  /*24c30*/  @!UPT UIADD3 URZ, URZ, URZ, URZ ;  /* 0x0000003f3f3ff290 */ /* 0x000fe2000fffe03f */
[----:B------:R-:W-:Y:S01]  /*24c40*/  STL.64 [R1+0x60], R4 ;  /* 0x0000600401007387 */ /* 0x000fe20000100a00 */
[----:B------:R0:W-:Y:S03]  /*24c50*/  STL.64 [R1+0x68], R6 ;  /* 0x0000680601007387 */ /* 0x0001e60000100a00 */
[----:B0-----:R-:W2:Y:S01]  /*24c60*/  LDL.LU.64 R6, [R1+0x3928] ;  /* 0x0039280001067983 */ /* 0x001ea20000300a00 */
[----:B------:R-:W4:Y:S02]  /*24c70*/  LDL.LU.64 R4, [R1+0x3920] ;  /* 0x0039200001047983 */ /* 0x000f240000300a00 */
[----:B----4-:R-:W-:Y:S01]  /*24c80*/  HMMA.16816.F32.BF16 R20, R20, R4, R16 ;  /* 0x000000041414723c */ /* 0x010fe20000041810 */
[----:B------:R-:W4:Y:S11]  /*24c90*/  LDL.LU.64 R16, [R1+0x3918] ;  /* 0x0039180001107983 */ /* 0x000f360000300a00 */
[----:B------:R-:W-:Y:S11]  /*24ca0*/  @!UPT UIADD3 URZ, URZ, URZ, URZ ;  /* 0x0000003f3f3ff290 */ /* 0x000ff6000fffe03f */
[----:B------:R-:W-:Y:S01]  /*24cb0*/  STL.64 [R1+0xb0], R20 ;  /* 0x0000b01401007387 */ /* 0x000fe20000100a00 */
[----:B------:R0:W-:Y:S03]  /*24cc0*/  STL.64 [R1+0xb8], R22 ;  /* 0x0000b81601007387 */ /* 0x0001e60000100a00 */
[----:B0-----:R-:W4:Y:S01]  /*24cd0*/  LDL.LU.64 R22, [R1+0x3910] ;  /* 0x0039100001167983 */ /* 0x001f220000300a00 */
[----:B------:R-:W4:Y:S02]  /*24ce0*/  LDL.LU.64 R20, [R1+0x3908] ;  /* 0x0039080001147983 */ /* 0x000f240000300a00 */
[C---:B----4-:R-:W-:Y:S11]  /*24cf0*/  HMMA.16816.F32.BF16 R24, R20.reuse, R16, R24 ;  /* 0x000000101418723c */ /* 0x050ff60000041818 */
[----:B------:R-:W-:Y:S11]  /*24d00*/  @!UPT UIADD3 URZ, URZ, URZ, URZ ;  /* 0x0000003f3f3ff290 */ /* 0x000ff6000fffe03f */
[----:B------:R-:W-:Y:S01]  /*24d10*/  @!UPT UIADD3 URZ, URZ, URZ, URZ ;  /* 0x0000003f3f3ff290 */ /* 0x000fe2000fffe03f */
[----:B------:R-:W-:Y:S01]  /*24d20*/  STL.64 [R1+0xe0], R24 ;  /* 0x0000e01801007387 */ /* 0x000fe20000100a00 */
[----:B------:R-:W-:Y:S02]  /*24d30*/  STL.64 [R1+0xe8], R26 ;  /* 0x0000e81a01007387 */ /* 0x000fe40000100a00 */
[----:B------:R-:W0:Y:S02]  /*24d40*/  LDSM.16.MT88.4 R24, [R2+0x7080] ;  /* 0x007080000218783b */ /* 0x000e240000004200 */
[----:B0-----:R-:W-:Y:S02]  /*24d50*/  MOV R28, R26 ;  /* 0x0000001a001c7202 */ /* 0x001fe40000000f00 */
[----:B------:R-:W-:Y:S01]  /*24d60*/  MOV R3, R27 ;  /* 0x0000001b00037202 */ /* 0x000fe20000000f00 */
[----:B------:R-:W-:Y:S01]  /*24d70*/  IMAD.MOV.U32 R19, RZ, RZ, R24 ;  /* 0x000000ffff137224 */ /* 0x000fe200078e0018 */
[----:B------:R-:W-:Y:S01]  /*24d80*/  MOV R18, R25 ;  /* 0x0000001900127202 */ /* 0x000fe20000000f00 */
[----:B------:R-:W4:Y:S01]  /*24d90*/  LDL.LU.64 R26, [R1+0x3900] ;  /* 0x00390000011a7983 */ /* 0x000f220000300a00 */
[----:B------:R-:W4:Y:S02]  /*24da0*/  LDL.LU.64 R24, [R1+0x38f8] ;  /* 0x0038f80001187983 */ /* 0x000f240000300a00 */
[----:B------:R-:W-:Y:S01]  /*24db0*/  STL [R1+0x3708], R2 ;  /* 0x0037080201007387 */ /* 0x000fe20000100800 */
[----:B----4-:R-:W-:Y:S11]  /*24dc0*/  HMMA.16816.F32.BF16 R24, R20, R12, R24 ;  /* 0x0000000c1418723c */ /* 0x010ff60000041818 */
[----:B------:R-:W-:Y:S11]  /*24dd0*/  @!UPT UIADD3 URZ, URZ, URZ, URZ ;  /* 0x0000003f3f3ff290 */ /* 0x000ff6000fffe03f */
[----:B------:R-:W-:Y:S01]  /*24de0*/  @!UPT UIADD3 URZ, URZ, URZ, URZ ;  /* 0x0000003f3f3ff290 */ /* 0x000fe2000fffe03f */
[----:B------:R-:W-:Y:S01]  /*24df0*/  STL.64 [R1+0x2b0], R24 ;  /* 0x0002b01801007387 */ /* 0x000fe20000100a00 */
[----:B------:R0:W-:Y:S03]  /*24e00*/  STL.64 [R1+0x2b8], R26 ;  /* 0x0002b81a01007387 */ /* 0x0001e60000100a00 */
[----:B0-----:R-:W4:Y:S01]  /*24e10*/  LDL.LU.64 R26, [R1+0x38f0] ;  /* 0x0038f000011a7983 */ /* 0x001f220000300a00 */
[----:B------:R-:W4:Y:S02]  /*24e20*/  LDL.LU.64 R24, [R1+0x38e8] ;  /* 0x0038e80001187983 */ /* 0x000f240000300a00 */
[----:B---3--:R-:W-:Y:S02]  /*24e30*/  STL.64 [R1+0x38b8], R14 ;  /* 0x0038b80e01007387 */ /* 0x008fe40000100a00 */
[----:B------:R0:W-:Y:S02]  /*24e40*/  STL.64 [R1+0x38b0], R12 ;  /* 0x0038b00c01007387 */ /* 0x0001e40000100a00 */
[----:B0-----:R-:W3:Y:S01]  /*24e50*/  LDL.LU R12, [R1+0x280] ;  /* 0x00028000010c7983 */ /* 0x001ee20000300800 */
[----:B------:R-:W3:Y:S02]  /*24e60*/  LDL.LU R13, [R1+0x284] ;  /* 0x00028400010d7983 */ /* 0x000ee40000300800 */
[----:B------:R-:W3:Y:S01]  /*24e70*/  LDL.LU R14, [R1+0x288] ;  /* 0x00028800010e7983 */ /* 0x000ee20000300800 */
[----:B--2---:R-:W-:-:S02]  /*24e80*/  MOV R15, R6 ;  /* 0x00000006000f7202 */ /* 0x004fc40000000f00 */
[----:B------:R-:W2:Y:S05]  /*24e90*/  LDL.LU R6, [R1+0x38e4] ;  /* 0x0038e40001067983 */ /* 0x000eaa0000300800 */
[C---:B---3--:R-:W-:Y:S11]  /*24ea0*/  HMMA.16816.F32.BF16 R12, R20.reuse, R8, R12 ;  /* 0x00000008140c723c */ /* 0x048ff6000004180c */
[----:B------:R-:W-:Y:S11]  /*24eb0*/  @!UPT UIADD3 URZ, URZ, URZ, URZ ;  /* 0x0000003f3f3ff290 */ /* 0x000ff6000fffe03f */
[----:B------:R-:W-:Y:S01]  /*24ec0*/  @!UPT UIADD3 URZ, URZ, URZ, URZ ;  /* 0x0000003f3f3ff290 */ /* 0x000fe2000fffe03f */
[----:B------:R0:W-:Y:S01]  /*24ed0*/  STL.64 [R1+0x2a0], R12 ;  /* 0x0002a00c01007387 */ /* 0x0001e20000100a00 */
[----:B------:R1:W-:Y:S01]  /*24ee0*/  STL [R1+0x2a8], R14 ;  /* 0x0002a80e01007387 */ /* 0x0003e20000100800 */
[----:B0-----:R-:W-:Y:S02]  /*24ef0*/  MOV R12, R7 ;  /* 0x00000007000c7202 */ /* 0x001fe40000000f00 */
[----:B------:R-:W2:Y:S01]  /*24f00*/  LDL.LU R7, [R1+0x38e0] ;  /* 0x0038e00001077983 */ /* 0x000ea20000300800 */
[----:B----4-:R-:W-:Y:S01]  /*24f10*/  HMMA.16816.F32.BF16 R20, R20, R4, R24 ;  /* 0x000000041414723c */ /* 0x010fe20000041818 */
[----:B------:R-:W-:Y:S01]  /*24f20*/  MOV R2, R15 ;  /* 0x0000000f00027202 */ /* 0x000fe20000000f00 */
[----:B------:R-:W3:Y:S01]  /*24f30*/  LDL.LU R13, [R1+0x174] ;  /* 0x00017400010d7983 */ /* 0x000ee20000300800 */
[----:B-1----:R-:W3:Y:S01]  /*24f40*/  LDL.LU R14, [R1+0x178] ;  /* 0x00017800010e7983 */ /* 0x002ee20000300800 */
[----:B------:R-:W3:Y:S02]  /*24f50*/  LDL.LU R15, [R1+0x17c] ;  /* 0x00017c00010f7983 */ /* 0x000ee40000300800 */
[----:B------:R-:W-:Y:S02]  /*24f60*/  STL [R1+0x37d8], R2 ;  /* 0x0037d80201007387 */ /* 0x000fe40000100800 */
[----:B------:R-:W3:Y:S01]  /*24f70*/  LDL.LU.64 R26, [R1+0x38d8] ;  /* 0x0038d800011a7983 */ /* 0x000ee20000300a00 */
[----:B------:R-:W3:Y:S04]  /*24f80*/  LDL.LU.64 R24, [R1+0x38d0] ;  /* 0x0038d00001187983 */ /* 0x000ee80000300a00 */
[----:B--2---:R-:W-:Y:S01]  /*24f90*/  STL.64 [R1+0x3898], R6 ;  /* 0x0038980601007387 */ /* 0x004fe20000100a00 */
[----:B------:R0:W-:Y:S09]  /*24fa0*/  STL.64 [R1+0x3890], R4 ;  /* 0x0038900401007387 */ /* 0x0001f20000100a00 */
[----:B------:R-:W-:Y:S02]  /*24fb0*/  STL.64 [R1+0xd0], R20 ;  /* 0x0000d01401007387 */ /* 0x000fe40000100a00 */
[----:B------:R1:W-:Y:S01]  /*24fc0*/  STL.64 [R1+0xd8], R22 ;  /* 0x0000d81601007387 */ /* 0x0003e20000100a00 */
[----:B0-----:R-:W2:Y:S01]  /*24fd0*/  LDL.LU R4, [R1+0x160] ;  /* 0x0001600001047983 */ /* 0x001ea20000300800 */
[----:B------:R-:W2:Y:S02]  /*24fe0*/  LDL.LU R5, [R1+0x164] ;  /* 0x0001640001057983 */ /* 0x000ea40000300800 */
[----:B------:R-:W4:Y:S02]  /*24ff0*/  LDL.LU R6, [R1+0x168] ;  /* 0x0001680001067983 */ /* 0x000f240000300800 */
[----:B------:R-:W4:Y:S01]  /*25000*/  LDL.LU R7, [R1+0x16c] ;  /* 0x00016c0001077983 */ /* 0x000f220000300800 */
[----:B-1----:R-:W-:-:S02]  /*25010*/  MOV R22, R28 ;  /* 0x0000001c00167202 */ /* 0x002fc40000000f00 */
[----:B------:R-:W-:Y:S01]  /*25020*/  MOV R23, R3 ;  /* 0x0000000300177202 */ /* 0x000fe20000000f00 */
[----:B------:R-:W-:Y:S01]  /*25030*/  IMAD.MOV.U32 R20, RZ, RZ, R19 ;  /* 0x000000ffff147224 */ /* 0x000fe200078e0013 */
[----:B------:R-:W-:Y:S01]  /*25040*/  MOV R21, R18 ;  /* 0x0000001200157202 */ /* 0x000fe20000000f00 */
[----:B---3--:R-:W-:Y:S01]  /*25050*/  HMMA.16816.F32.BF16 R12, R24, R16, R12 ;  /* 0x00000010180c723c */ /* 0x008fe2000004180c */
[----:B----4-:R-:W-:Y:S01]  /*25060*/  STL.64 [R1+0x38a8], R6 ;  /* 0x0038a80601007387 */ /* 0x010fe20000100a00 */
[----:B--2---:R0:W-:Y:S03]  /*25070*/  STL.64 [R1+0x38a0], R4 ;  /* 0x0038a00401007387 */ /* 0x0041e60000100a00 */
[----:B0-----:R-:W2:Y:S01]  /*25080*/  LDL.LU R4, [R1+0x250] ;  /* 0x0002500001047983 */ /* 0x001ea20000300800 */
[----:B------:R-:W2:Y:S02]  /*25090*/  LDL.LU R5, [R1+0x254] ;  /* 0x0002540001057983 */ /* 0x000ea40000300800 */
[----:B------:R-:W2:Y:S02]  /*250a0*/  LDL.LU R6, [R1+0x258] ;  /* 0x0002580001067983 */ /* 0x000ea40000300800 */
[----:B------:R-:W2:Y:S01]  /*250b0*/  LDL.LU R7, [R1+0x25c] ;  /* 0x00025c0001077983 */ /* 0x000ea20000300800 */
[----:B------:R-:W3:Y:S01]  /*250c0*/  LDL.LU R19, [R1+0x38c8] ;  /* 0x0038c80001137983 */ /* 0x000ee20000300800 */
[----:B------:R-:W4:Y:S02]  /*250d0*/  LDL.LU R18, [R1+0x38c4] ;  /* 0x0038c40001127983 */ /* 0x000f240000300800 */
[----:B------:R-:W-:Y:S02]  /*250e0*/  STL.64 [R1+0x3820], R22 ;  /* 0x0038201601007387 */ /* 0x000fe40000100a00 */
[----:B------:R0:W-:Y:S02]  /*250f0*/  STL.64 [R1+0x3818], R20 ;  /* 0x0038181401007387 */ /* 0x0001e40000100a00 */
[----:B0-----:R-:W-:-:S02]  /*25100*/  MOV R20, R29 ;  /* 0x0000001d00147202 */ /* 0x001fc40000000f00 */
[----:B------:R-:W2:Y:S01]  /*25110*/  LDL.LU R29, [R1+0x38c0] ;  /* 0x0038c000011d7983 */ /* 0x000ea20000300800 */
[----:B------:R-:W-:Y:S01]  /*25120*/  MOV R22, R10 ;  /* 0x0000000a00167202 */ /* 0x000fe20000000f00 */
[----:B------:R-:W-:Y:S01]  /*25130*/  IMAD.MOV.U32 R23, RZ, RZ, R0 ;  /* 0x000000ffff177224 */ /* 0x000fe200078e0000 */
[----:B------:R-:W-:-:S04]  /*25140*/  MOV R21, R11 ;  /* 0x0000000b00157202 */ /* 0x000fc80000000f00 */
[----:B------:R-:W-:Y:S01]  /*25150*/  STL.64 [R1+0x3888], R22 ;  /* 0x0038881601007387 */ /* 0x000fe20000100a00 */
[----:B------:R0:W-:Y:S03]  /*25160*/  STL.64 [R1+0x3880], R20 ;  /* 0x0038801401007387 */ /* 0x0001e60000100a00 */
[----:B0-----:R-:W3:Y:S01]  /*25170*/  LDL.LU R20, [R1+0xa0] ;  /* 0x0000a00001147983 */ /* 0x001ee20000300800 */
[----:B------:R-:W3:Y:S02]  /*25180*/  LDL.LU R21, [R1+0xa4] ;  /* 0x0000a40001157983 */ /* 0x000ee40000300800 */
[----:B------:R-:W3:Y:S02]  /*25190*/  LDL.LU R22, [R1+0xa8] ;  /* 0x0000a80001167983 */ /* 0x000ee40000300800 */
[----:B------:R-:W3:Y:S01]  /*251a0*/  LDL.LU R23, [R1+0xac] ;  /* 0x0000ac0001177983 */ /* 0x000ee20000300800 */
[----:B------:R-:W-:Y:S01]  /*251b0*/  STL.64 [R1+0xc0], R12 ;  /* 0x0000c00c01007387 */ /* 0x000fe20000100a00 */
[----:B------:R-:W-:Y:S03]  /*251c0*/  STL.64 [R1+0xc8], R14 ;  /* 0x0000c80e01007387 */ /* 0x000fe60000100a00 */
[----:B--2---:R-:W0:Y:S02]  /*251d0*/  LDSM.16.MT88.4 R12, [R29+0x7000] ;  /* 0x007000001d0c783b */ /* 0x004e240000004200 */
[----:B0-----:R-:W-:-:S02]  /*251e0*/  MOV R10, R14 ;  /* 0x0000000e000a7202 */ /* 0x001fc40000000f00 */
[----:B------:R0:W-:Y:S01]  /*251f0*/  STL [R1+0x30], R12 ;  /* 0x0000300c01007387 */ /* 0x0001e20000100800 */
[----:B------:R-:W-:Y:S02]  /*25200*/  MOV R0, R15 ;  /* 0x0000000f00007202 */ /* 0x000fe40000000f00 */
[----:B------:R-:W-:Y:S01]  /*25210*/  MOV R11, R13 ;  /* 0x0000000d000b7202 */ /* 0x000fe20000000f00 */
[----:B------:R-:W2:Y:S01]  /*25220*/  LDL.LU.64 R14, [R1+0x38b8] ;  /* 0x0038b800010e7983 */ /* 0x000ea20000300a00 */
[----:B0-----:R-:W2:Y:S02]  /*25230*/  LDL.LU.64 R12, [R1+0x38b0] ;  /* 0x0038b000010c7983 */ /* 0x001ea40000300a00 */
[C---:B--2---:R-:W-:Y:S11]  /*25240*/  HMMA.16816.F32.BF16 R4, R24.reuse, R12, R4 ;  /* 0x0000000c1804723c */ /* 0x044ff60000041804 */
[----:B------:R-:W-:Y:S11]  /*25250*/  @!UPT UIADD3 URZ, URZ, URZ, URZ ;  /* 0x0000003f3f3ff290 */ /* 0x000ff6000fffe03f */
[----:B------:R-:W-:Y:S01]  /*25260*/  @!UPT UIADD3 URZ, URZ, URZ, URZ ;  /* 0x0000003f3f3ff290 */ /* 0x000fe2000fffe03f */
[----:B------:R-:W-:Y:S01]  /*25270*/  STL.64 [R1+0x170], R4 ;  /* 0x0001700401007387 */ /* 0x000fe20000100a00 */
[----:B------:R0:W-:Y:S03]  /*25280*/  STL.64 [R1+0x178], R6 ;  /* 0x0001780601007387 */ /* 0x0001e60000100a00 */
[----:B0-----:R-:W2:Y:S01]  /*25290*/  LDL.LU.64 R6, [R1+0x38a8] ;  /* 0x0038a80001067983 */ /* 0x001ea20000300a00 */
[----:B------:R-:W2:Y:S02]  /*252a0*/  LDL.LU.64 R4, [R1+0x38a0] ;  /* 0x0038a00001047983 */ /* 0x000ea40000300a00 */
[----:B------:R-:W3:Y:S02]  /*252b0*/  LDL R13, [R1+0x14c0] ;  /* 0x0014c000010d7983 */ /* 0x000ee40000100800 */
[----:B------:R-:W-:Y:S01]  /*252c0*/  STL.64 [R1+0x3850], R14 ;  /* 0x0038500e01007387 */ /* 0x000fe20000100a00 */
[C---:B--2---:R-:W-:Y:S11]  /*252d0*/  HMMA.16816.F32.BF16 R4, R24.reuse, R8, R4 ;  /* 0x000000081804723c */ /* 0x044ff60000041804 */
[----:B------:R-:W-:Y:S11]  /*252e0*/  @!UPT UIADD3 URZ, URZ, URZ, URZ ;  /* 0x0000003f3f3ff290 */ /* 0x000ff6000fffe03f */
[----:B------:R-:W-:Y:S01]  /*252f0*/  @!UPT UIADD3 URZ, URZ, URZ, URZ ;  /* 0x0000003f3f3ff290 */ /* 0x000fe2000fffe03f */
[----:B------:R-:W-:Y:S01]  /*25300*/  STL.64 [R1+0xf0], R4 ;  /* 0x0000f00401007387 */ /* 0x000fe20000100a00 */
[----:B------:R0:W-:Y:S03]  /*25310*/  STL.64 [R1+0xf8], R6 ;  /* 0x0000f80601007387 */ /* 0x0001e60000100a00 */
[----:B0-----:R-:W2:Y:S01]  /*25320*/  LDL.LU.64 R6, [R1+0x3898] ;  /* 0x0038980001067983 */ /* 0x001ea20000300a00 */
[----:B------:R-:W3:Y:S02]  /*25330*/  LDL.LU.64 R4, [R1+0x3890] ;  /* 0x0038900001047983 */ /* 0x000ee40000300a00 */
[----:B---3--:R-:W-:Y:S01]  /*25340*/  HMMA.16816.F32.BF16 R24, R24, R4, R20 ;  /* 0x000000041818723c */ /* 0x008fe20000041814 */
[----:B------:R-:W3:Y:S01]  /*25350*/  LDL.LU.64 R22, [R1+0x3888] ;  /* 0x0038880001167983 */ /* 0x000ee20000300a00 */
[----:B------:R-:W3:Y:S11]  /*25360*/  LDL.LU.64 R20, [R1+0x3880] ;  /* 0x0038800001147983 */ /* 0x000ef60000300a00 */
[----:B------:R-:W-:Y:S10]  /*25370*/  @!UPT UIADD3 URZ, URZ, URZ, URZ ;  /* 0x0000003f3f3ff290 */ /* 0x000ff4000fffe03f */
[----:B------:R0:W-:Y:S01]  /*25380*/  STL.64 [R1+0xa0], R24 ;  /* 0x0000a01801007387 */ /* 0x0001e20000100a00 */
[----:B------:R-:W-:Y:S02]  /*25390*/  MOV R17, R26 ;  /* 0x0000001a00117202 */ /* 0x000fe40000000f00 */
[----:B------:R-:W-:Y:S01]  /*253a0*/  MOV R16, R27 ;  /* 0x0000001b00107202 */ /* 0x000fe20000000f00 */
[----:B----4-:R-:W-:Y:S02]  /*253b0*/  MOV R26, R18 ;  /* 0x00000012001a7202 */ /* 0x010fe40000000f00 */
[----:B------:R-:W-:Y:S01]  /*253c0*/  IMAD.MOV.U32 R27, RZ, RZ, R19 ;  /* 0x000000ffff1b7224 */ /* 0x000fe200078e0013 */
[----:B0-----:R-:W3:Y:S01]  /*253d0*/  LDL.LU R24, [R1+0x220] ;  /* 0x0002200001187983 */ /* 0x001ee20000300800 */
[----:B------:R-:W3:Y:S02]  /*253e0*/  LDL.LU R25, [R1+0x224] ;  /* 0x0002240001197983 */ /* 0x000ee40000300800 */
[----:B------:R-:W3:Y:S02]  /*253f0*/  LDL.LU R18, [R1+0x3878] ;  /* 0x0038780001127983 */ /* 0x000ee40000300800 */
[----:B------:R-:W3:Y:S01]  /*25400*/  LDL.LU R19, [R1+0x3874] ;  /* 0x0038740001137983 */ /* 0x000ee20000300800 */
[----:B--2---:R-:W-:Y:S02]  /*25410*/  STL.64 [R1+0x3838], R6 ;  /* 0x0038380601007387 */ /* 0x004fe40000100a00 */
[----:B------:R-:W0:Y:S04]  /*25420*/  LDSM.16.MT88.4 R4, [R29+0x7080] ;  /* 0x007080001d04783b */ /* 0x000e280000004200 */
[----:B------:R-:W-:Y:S02]  /*25430*/  STL [R1+0x37e0], R16 ;  /* 0x0037e01001007387 */ /* 0x000fe40000100800 */
[----:B------:R-:W-:Y:S01]  /*25440*/  STL [R1+0x37dc], R17 ;  /* 0x0037dc1101007387 */ /* 0x000fe20000100800 */
[----:B0-----:R-:W-:-:S02]  /*25450*/  MOV R2, R5 ;  /* 0x0000000500027202 */ /* 0x001fc40000000f00 */
[----:B------:R-:W-:Y:S01]  /*25460*/  MOV R28, R6 ;  /* 0x00000006001c7202 */ /* 0x000fe20000000f00 */
[----:B------:R-:W-:Y:S01]  /*25470*/  STL [R1+0x20], R4 ;  /* 0x0000200401007387 */ /* 0x000fe20000100800 */
[----:B------:R-:W-:Y:S02]  /*25480*/  MOV R3, R7 ;  /* 0x0000000700037202 */ /* 0x000fe40000000f00 */
[----:B------:R-:W0:Y:S02]  /*25490*/  LDSM.16.MT88.4 R4, [R13+0x7000] ;  /* 0x007000000d04783b */ /* 0x000e240000004200 */
[----:B------:R-:W1:Y:S01]  /*254a0*/  LDSM.16.MT88.4 R12, [R13+0x7080] ;  /* 0x007080000d0c783b */ /* 0x000e620000004200 */
[----:B0-----:R-:W-:-:S03]  /*254b0*/  MOV R16, R6 ;  /* 0x0000000600107202 */ /* 0x001fc60000000f00 */
[----:B------:R3:W-:Y:S01]  /*254c0*/  STL.64 [R1+0x10], R4 ;  /* 0x0000100401007387 */ /* 0x0007e20000100a00 */
[----:B------:R-:W-:Y:S02]  /*254d0*/  MOV R17, R7 ;  /* 0x0000000700117202 */ /* 0x000fe40000000f00 */
[----:B---3--:R-:W-:Y:S11]  /*254e0*/  HMMA.16816.F32.BF16 R4, R20, R18, R24 ;  /* 0x000000121404723c */ /* 0x008ff60000041818 */
[----:B------:R-:W-:Y:S11]  /*254f0*/  @!UPT UIADD3 URZ, URZ, URZ, URZ ;  /* 0x0000003f3f3ff290 */ /* 0x000ff6000fffe03f */
[----:B------:R-:W-:Y:S01]  /*25500*/  @!UPT UIADD3 URZ, URZ, URZ, URZ ;  /* 0x0000003f3f3ff290 */ /* 0x000fe2000fffe03f */
[----:B------:R0:W-:Y:S01]  /*25510*/  STL.64 [R1+0x330], R4 ;  /* 0x0003300401007387 */ /* 0x0001e20000100a00 */
[----:B------:R-:W-:Y:S01]  /*25520*/  MOV R9, R6 ;  /* 0x0000000600097202 */ /* 0x000fe20000000f00 */
[----:B------:R-:W-:Y:S02]  /*25530*/  IMAD.MOV.U32 R8, RZ, RZ, R7 ;  /* 0x000000ffff087224 */ /* 0x000fe400078e0007 */
        /* <DEDUP_REMOVED lines=9> */
[----:B------:R-:W2:Y:S01]  /*255d0*/  LDL.LU R7, [R1+0x24c] ;  /* 0x00024c0001077983 */ /* 0x000ea20000300800 */
[----:B------:R-:W-:Y:S01]  /*255e0*/  STL.64 [R1+0x3830], R18 ;  /* 0x0038301201007387 */ /* 0x000fe20000100a00 */
[----:B------:R0:W-:Y:S03]  /*255f0*/  STL.64 [R1+0x3828], R16 ;  /* 0x0038281001007387 */ /* 0x0001e60000100a00 */
[----:B0-----:R-:W3:Y:S01]  /*25600*/  LDL.LU R16, [R1+0x210] ;  /* 0x0002100001107983 */ /* 0x001ee20000300800 */
[----:B------:R-:W3:Y:S02]  /*25610*/  LDL.LU R17, [R1+0x214] ;  /* 0x0002140001117983 */ /* 0x000ee40000300800 */
[----:B------:R-:W3:Y:S02]  /*25620*/  LDL.LU R18, [R1+0x218] ;  /* 0x0002180001127983 */ /* 0x000ee40000300800 */
[----:B------:R-:W3:Y:S01]  /*25630*/  LDL.LU R19, [R1+0x21c] ;  /* 0x00021c0001137983 */ /* 0x000ee20000300800 */
[----:B------:R-:W4:Y:S01]  /*25640*/  LDL.LU R24, [R1+0x30] ;  /* 0x0000300001187983 */ /* 0x000f220000300800 */
[----:B------:R-:W-:-:S02]  /*25650*/  MOV R25, R11 ;  /* 0x0000000b00197202 */ /* 0x000fc40000000f00 */
[----:B------:R-:W-:Y:S02]  /*25660*/  MOV R26, R10 ;  /* 0x0000000a001a7202 */ /* 0x000fe40000000f00 */
[----:B------:R-:W-:Y:S01]  /*25670*/  MOV R27, R0 ;  /* 0x00000000001b7202 */ /* 0x000fe20000000f00 */
[----:B------:R-:W2:Y:S01]  /*25680*/  LDL.LU R11, [R1+0x3870] ;  /* 0x00387000010b7983 */ /* 0x000ea20000300800 */
[----:B------:R-:W2:Y:S02]  /*25690*/  LDL.LU R10, [R1+0x386c] ;  /* 0x00386c00010a7983 */ /* 0x000ea40000300800 */
[----:B------:R-:W2:Y:S01]  /*256a0*/  LDL.LU R0, [R1+0x3868] ;  /* 0x0038680001007983 */ /* 0x000ea20000300800 */
[----:B------:R-:W-:Y:S04]  /*256b0*/  STL.64 [R1+0x37f0], R26 ;  /* 0x0037f01a01007387 */ /* 0x000fe80000100a00 */
[----:B----4-:R0:W-:Y:S04]  /*256c0*/  STL.64 [R1+0x37e8], R24 ;  /* 0x0037e81801007387 */ /* 0x0101e80000100a00 */
[----:B0-----:R-:W4:Y:S01]  /*256d0*/  LDL.LU R24, [R1+0x140] ;  /* 0x0001400001187983 */ /* 0x001f220000300800 */
[----:B------:R-:W4:Y:S01]  /*256e0*/  LDL.LU R25, [R1+0x144] ;  /* 0x0001440001197983 */ /* 0x000f220000300800 */
[----:B--2---:R-:W-:-:S02]  /*256f0*/  MOV R26, R11 ;  /* 0x0000000b001a7202 */ /* 0x004fc40000000f00 */
[----:B------:R-:W-:Y:S01]  /*25700*/  MOV R27, R10 ;  /* 0x0000000a001b7202 */ /* 0x000fe20000000f00 */
[----:B------:R-:W2:Y:S01]  /*25710*/  LDL.LU R11, [R1+0x3864] ;  /* 0x00386400010b7983 */ /* 0x000ea20000300800 */
[----:B------:R-:W2:Y:S03]  /*25720*/  LDL.LU R10, [R1+0x3860] ;  /* 0x00386000010a7983 */ /* 0x000ea60000300800 */
[----:B------:R-:W-:Y:S04]  /*25730*/  STL.64 [R1+0x3800], R26 ;  /* 0x0038001a01007387 */ /* 0x000fe80000100a00 */
[----:B----4-:R0:W-:Y:S04]  /*25740*/  STL.64 [R1+0x37f8], R24 ;  /* 0x0037f81801007387 */ /* 0x0101e80000100a00 */
[----:B0-----:R-:W4:Y:S01]  /*25750*/  LDL.LU R24, [R1+0x1c0] ;  /* 0x0001c00001187983 */ /* 0x001f220000300800 */
[----:B------:R-:W4:Y:S02]  /*25760*/  LDL.LU R25, [R1+0x1c4] ;  /* 0x0001c40001197983 */ /* 0x000f240000300800 */
[----:B------:R-:W2:Y:S02]  /*25770*/  LDL.LU R26, [R1+0x1c8] ;  /* 0x0001c800011a7983 */ /* 0x000ea40000300800 */
[----:B------:R-:W2:Y:S02]  /*25780*/  LDL.LU R27, [R1+0x1cc] ;  /* 0x0001cc00011b7983 */ /* 0x000ea40000300800 */
[----:B--2---:R0:W-:Y:S01]  /*25790*/  STL.64 [R1+0x3810], R26 ;  /* 0x0038101a01007387 */ /* 0x0041e20000100a00 */
[----:B----4-:R2:W-:Y:S01]  /*257a0*/  STL.64 [R1+0x3808], R24 ;  /* 0x0038081801007387 */ /* 0x0105e20000100a00 */
[----:B0-----:R-:W-:-:S02]  /*257b0*/  MOV R26, R10 ;  /* 0x0000000a001a7202 */ /* 0x001fc40000000f00 */
[----:B--2---:R-:W2:Y:S01]  /*257c0*/  LDL.LU R24, [R1+0x1d0] ;  /* 0x0001d00001187983 */ /* 0x004ea20000300800 */
[----:B------:R-:W2:Y:S02]  /*257d0*/  LDL.LU R25, [R1+0x1d4] ;  /* 0x0001d40001197983 */ /* 0x000ea40000300800 */
[----:B------:R-:W4:Y:S02]  /*257e0*/  LDL.LU R10, [R1+0x385c] ;  /* 0x00385c00010a7983 */ /* 0x000f240000300800 */
[----:B------:R-:W-:Y:S02]  /*257f0*/  IMAD.MOV.U32 R27, RZ, RZ, R11 ;  /* 0x000000ffff1b7224 */ /* 0x000fe400078e000b */
[----:B------:R-:W4:Y:S01]  /*25800*/  LDL.LU R11, [R1+0x3858] ;  /* 0x00385800010b7983 */ /* 0x000f220000300800 */
[----:B------:R-:W-:Y:S02]  /*25810*/  STL [R1+0x365c], R8 ;  /* 0x00365c0801007387 */ /* 0x000fe40000100800 */
[----:B------:R-:W-:Y:S02]  /*25820*/  STL [R1+0x3658], R9 ;  /* 0x0036580901007387 */ /* 0x000fe40000100800 */
[----:B-1----:R-:W-:Y:S01]  /*25830*/  STL.64 [R1], R12 ;  /* 0x0000000c01007387 */ /* 0x002fe20000100a00 */
[----:B------:R0:W-:Y:S04]  /*25840*/  STL.64 [R1+0x8], R14 ;  /* 0x0000080e01007387 */ /* 0x0001e80000100a00 */
[----:B0-----:R-:W2:Y:S02]  /*25850*/  LDL.LU.64 R14, [R1+0x3850] ;  /* 0x00385000010e7983 */ /* 0x001ea40000300a00 */
[C---:B--2---:R-:W-:Y:S11]  /*25860*/  HMMA.16816.F32.BF16 R4, R20.reuse, R14, R4 ;  /* 0x0000000e1404723c */ /* 0x044ff60000041804 */
[----:B------:R-:W-:Y:S11]  /*25870*/  @!UPT UIADD3 URZ, URZ, URZ, URZ ;  /* 0x0000003f3f3ff290 */ /* 0x000ff6000fffe03f */
[----:B------:R-:W-:Y:S01]  /*25880*/  @!UPT UIADD3 URZ, URZ, URZ, URZ ;  /* 0x0000003f3f3ff290 */ /* 0x000fe2000fffe03f */
        /* <DEDUP_REMOVED lines=8> */
[----:B------:R0:W-:Y:S03]  /*25910*/  STL.64 [R1+0x388], R6 ;  /* 0x0003880601007387 */ /* 0x0001e60000100a00 */
[----:B0-----:R-:W3:Y:S02]  /*25920*/  LDL.LU.64 R6, [R1+0x3838] ;  /* 0x0038380001067983 */ /* 0x001ee40000300a00 */
[----:B---3--:R-:W-:Y:S02]  /*25930*/  HMMA.16816.F32.BF16 R20, R20, R6, R16 ;  /* 0x000000061414723c */ /* 0x008fe40000041810 */
[----:B------:R-:W2:Y:S01]  /*25940*/  LDL.LU.64 R18, [R1+0x3830] ;  /* 0x0038300001127983 */ /* 0x000ea20000300a00 */
[----:B------:R-:W3:Y:S11]  /*25950*/  LDL.LU.64 R16, [R1+0x3828] ;  /* 0x0038280001107983 */ /* 0x000ef60000300a00 */
[----:B------:R-:W-:Y:S09]  /*25960*/  @!UPT UIADD3 URZ, URZ, URZ, URZ ;  /* 0x0000003f3f3ff290 */ /* 0x000ff2000fffe03f */
[----:B------:R-:W-:Y:S01]  /*25970*/  STL.64 [R1+0x320], R20 ;  /* 0x0003201401007387 */ /* 0x000fe20000100a00 */
[----:B------:R0:W-:Y:S03]  /*25980*/  STL.64 [R1+0x328], R22 ;  /* 0x0003281601007387 */ /* 0x0001e60000100a00 */
[----:B0-----:R-:W2:Y:S01]  /*25990*/  LDL.LU.64 R22, [R1+0x3820] ;  /* 0x0038200001167983 */ /* 0x001ea20000300a00 */
[----:B------:R-:W2:Y:S02]  /*259a0*/  LDL.LU.64 R20, [R1+0x3818] ;  /* 0x0038180001147983 */ /* 0x000ea40000300a00 */
[C---:B--2---:R-:W-:Y:S11]  /*259b0*/  HMMA.16816.F32.BF16 R24, R20.reuse, R18, R24 ;  /* 0x000000121418723c */ /* 0x044ff60000041818 */
[----:B------:R-:W-:Y:S11]  /*259c0*/  @!UPT UIADD3 URZ, URZ, URZ, URZ ;  /* 0x0000003f3f3ff290 */ /* 0x000ff6000fffe03f */
[----:B------:R-:W-:Y:S01]  /*259d0*/  @!UPT UIADD3 URZ, URZ, URZ, URZ ;  /* 0x0000003f3f3ff290 */ /* 0x000fe2000fffe03f */
[----:B------:R0:W-:Y:S01]  /*259e0*/  STL.64 [R1+0x2f8], R26 ;  /* 0x0002f81a01007387 */ /* 0x0001e20000100a00 */
[----:B------:R-:W-:Y:S02]  /*259f0*/  MOV R4, R24 ;  /* 0x0000001800047202 */ /* 0x000fe40000000f00 */
[----:B------:R-:W-:Y:S01]  /*25a00*/  MOV R5, R25 ;  /* 0x0000001900057202 */ /* 0x000fe20000000f00 */
[----:B0-----:R-:W2:Y:S01]  /*25a10*/  LDL.LU.64 R26, [R1+0x3810] ;  /* 0x00381000011a7983 */ /* 0x001ea20000300a00 */
[----:B------:R-:W2:Y:S03]  /*25a20*/  LDL.LU.64 R24, [R1+0x3808] ;  /* 0x0038080001187983 */ /* 0x000ea60000300a00 */
        /* <DEDUP_REMOVED lines=8> */
[----:B------:R-:W2:Y:S02]  /*25ab0*/  LDL.LU.64 R24, [R1+0x37f8] ;  /* 0x0037f80001187983 */ /* 0x000ea40000300a00 */
[----:B------:R0:W-:Y:S02]  /*25ac0*/  STL.64 [R1+0x37c8], R14 ;  /* 0x0037c80e01007387 */ /* 0x0001e40000100a00 */
[----:B------:R-:W4:Y:S01]  /*25ad0*/  LDL.LU R12, [R1+0x1b0] ;  /* 0x0001b000010c7983 */ /* 0x000f220000300800 */
[----:B------:R-:W4:Y:S04]  /*25ae0*/  LDL.LU R13, [R1+0x1b4] ;  /* 0x0001b400010d7983 */ /* 0x000f280000300800 */
[----:B0-----:R-:W4:Y:S01]  /*25af0*/  LDL.LU R14, [R1+0x1b8] ;  /* 0x0001b800010e7983 */ /* 0x001f220000300800 */
[----:B------:R-:W4:Y:S02]  /*25b00*/  LDL.LU R15, [R1+0x1bc] ;  /* 0x0001bc00010f7983 */ /* 0x000f240000300800 */
[C---:B----4-:R-:W-:Y:S08]  /*25b10*/  HMMA.16816.F32.BF16 R12, R20.reuse, R10, R12 ;  /* 0x0000000a140c723c */ /* 0x050ff0000004180c */
[----:B--2---:R-:W-:Y:S11]  /*25b20*/  HMMA.16816.F32.BF16 R20, R20, R6, R24 ;  /* 0x000000061414723c */ /* 0x004ff60000041818 */
[----:B------:R-:W-:Y:S04]  /*25b30*/  @!UPT UIADD3 URZ, URZ, URZ, URZ ;  /* 0x0000003f3f3ff290 */ /* 0x000fe8000fffe03f */
[----:B------:R0:W-:Y:S01]  /*25b40*/  STL.64 [R1+0x340], R12 ;  /* 0x0003400c01007387 */ /* 0x0001e20000100a00 */
[----:B------:R1:W-:Y:S03]  /*25b50*/  STL.64 [R1+0x348], R14 ;  /* 0x0003480e01007387 */ /* 0x0003e60000100a00 */
[----:B0-----:R-:W2:Y:S01]  /*25b60*/  LDL.LU R12, [R1+0x200] ;  /* 0x00020000010c7983 */ /* 0x001ea20000300800 */
[----:B------:R-:W2:Y:S02]  /*25b70*/  LDL.LU R13, [R1+0x204] ;  /* 0x00020400010d7983 */ /* 0x000ea40000300800 */
[----:B-1----:R-:W2:Y:S02]  /*25b80*/  LDL.LU R14, [R1+0x208] ;  /* 0x00020800010e7983 */ /* 0x002ea40000300800 */
[----:B------:R-:W2:Y:S01]  /*25b90*/  LDL.LU R15, [R1+0x20c] ;  /* 0x00020c00010f7983 */ /* 0x000ea20000300800 */
[----:B------:R0:W-:Y:S01]  /*25ba0*/  STL.64 [R1+0x37c0], R10 ;  /* 0x0037c00a01007387 */ /* 0x0001e20000100a00 */
[----:B------:R-:W4:Y:S02]  /*25bb0*/  LDL.LU R8, [R1+0x1f0] ;  /* 0x0001f00001087983 */ /* 0x000f240000300800 */
[----:B------:R-:W4:Y:S01]  /*25bc0*/  LDL.LU R9, [R1+0x1f4] ;  /* 0x0001f40001097983 */ /* 0x000f220000300800 */
[----:B------:R-:W-:-:S02]  /*25bd0*/  MOV R5, R22 ;  /* 0x0000001600057202 */ /* 0x000fc40000000f00 */
[----:B------:R-:W-:Y:S01]  /*25be0*/  MOV R4, R23 ;  /* 0x0000001700047202 */ /* 0x000fe20000000f00 */
[----:B0-----:R-:W4:Y:S01]  /*25bf0*/  LDL.LU R10, [R1+0x1f8] ;  /* 0x0001f800010a7983 */ /* 0x001f220000300800 */
[----:B------:R-:W4:Y:S02]  /*25c00*/  LDL.LU R11, [R1+0x1fc] ;  /* 0x0001fc00010b7983 */ /* 0x000f240000300800 */
[----:B------:R-:W2:Y:S02]  /*25c10*/  LDL.LU.64 R26, [R1+0x37f0] ;  /* 0x0037f000011a7983 */ /* 0x000ea40000300a00 */
[----:B------:R-:W2:Y:S01]  /*25c20*/  LDL.LU.64 R24, [R1+0x37e8] ;  /* 0x0037e80001187983 */ /* 0x000ea20000300a00 */
[----:B------:R-:W-:Y:S02]  /*25c30*/  STL.64 [R1+0x160], R20 ;  /* 0x0001601401007387 */ /* 0x000fe40000100a00 */
[----:B------:R-:W0:Y:S04]  /*25c40*/  LDSM.16.MT88.4 R20, [R0+0x7000] ;  /* 0x007000000014783b */ /* 0x000e280000004200 */
[----:B------:R1:W-:Y:S02]  /*25c50*/  STL [R1+0x366c], R4 ;  /* 0x00366c0401007387 */ /* 0x0003e40000100800 */
[----:B------:R3:W-:Y:S01]  /*25c60*/  STL [R1+0x3668], R5 ;  /* 0x0036680501007387 */ /* 0x0007e20000100800 */
[----:B------:R3:W-:Y:S04]  /*25c70*/  STL.64 [R1+0x37b8], R6 ;  /* 0x0037b80601007387 */ /* 0x0007e80000100a00 */
[----:B-1----:R-:W2:Y:S01]  /*25c80*/  LDL.LU R4, [R1+0x1e0] ;  /* 0x0001e00001047983 */ /* 0x002ea20000300800 */
[----:B---3--:R-:W3:Y:S03]  /*25c90*/  LDL.LU R5, [R1+0x1e4] ;  /* 0x0001e40001057983 */ /* 0x008ee60000300800 */
[----:B------:R-:W3:Y:S01]  /*25ca0*/  LDL.LU R6, [R1+0x1e8] ;  /* 0x0001e80001067983 */ /* 0x000ee20000300800 */
[----:B------:R-:W3:Y:S03]  /*25cb0*/  LDL.LU R7, [R1+0x1ec] ;  /* 0x0001ec0001077983 */ /* 0x000ee60000300800 */
[----:B0-----:R-:W-:Y:S01]  /*25cc0*/  STL.64 [R1+0x36d8], R22 ;  /* 0x0036d81601007387 */ /* 0x001fe20000100a00 */
[----:B------:R0:W-:Y:S03]  /*25cd0*/  STL.64 [R1+0x36d0], R20 ;  /* 0x0036d01401007387 */ /* 0x0001e60000100a00 */
[----:B0-----:R-:W2:Y:S01]  /*25ce0*/  LDL.LU R20, [R1+0x10] ;  /* 0x0000100001147983 */ /* 0x001ea20000300800 */
[----:B------:R-:W2:Y:S01]  /*25cf0*/  LDL.LU R21, [R1+0x14] ;  /* 0x0000140001157983 */ /* 0x000ea20000300800 */
[----:B------:R-:W-:-:S02]  /*25d00*/  MOV R22, R16 ;  /* 0x0000001000167202 */ /* 0x000fc40000000f00 */
[----:B------:R-:W-:Y:S01]  /*25d10*/  MOV R23, R17 ;  /* 0x0000001100177202 */ /* 0x000fe20000000f00 */
[----:B------:R-:W3:Y:S01]  /*25d20*/  LDL.LU R16, [R1+0x37e0] ;  /* 0x0037e00001107983 */ /* 0x000ee20000300800 */
[----:B------:R-:W3:Y:S03]  /*25d30*/  LDL.LU R17, [R1+0x37dc] ;  /* 0x0037dc0001117983 */ /* 0x000ee60000300800 */
[----:B------:R-:W-:Y:S04]  /*25d40*/  STL.64 [R1+0x3768], R22 ;  /* 0x0037681601007387 */ /* 0x000fe80000100a00 */
[----:B--2---:R0:W-:Y:S04]  /*25d50*/  STL.64 [R1+0x3760], R20 ;  /* 0x0037601401007387 */ /* 0x0041e80000100a00 */
[----:B0-----:R-:W2:Y:S01]  /*25d60*/  LDL.LU R20, [R1+0x20] ;  /* 0x0000200001147983 */ /* 0x001ea20000300800 */
[----:B------:R-:W-:Y:S01]  /*25d70*/  HMMA.16816.F32.BF16 R12, R24, R18, R12 ;  /* 0x00000012180c723c */ /* 0x000fe2000004180c */
[----:B------:R-:W-:-:S02]  /*25d80*/  MOV R22, R28 ;  /* 0x0000001c00167202 */ /* 0x000fc40000000f00 */
[----:B------:R-:W-:Y:S01]  /*25d90*/  MOV R23, R3 ;  /* 0x0000000300177202 */ /* 0x000fe20000000f00 */
[----:B------:R-:W-:Y:S02]  /*25da0*/  IMAD.MOV.U32 R21, RZ, RZ, R2 ;  /* 0x000000ffff157224 */ /* 0x000fe400078e0002 */
[----:B------:R-:W3:Y:S01]  /*25db0*/  LDL.LU R2, [R1+0x37d8] ;  /* 0x0037d80001027983 */ /* 0x000ee20000300800 */
[----:B------:R-:W3:Y:S02]  /*25dc0*/  LDL.LU R28, [R1+0x37d4] ;  /* 0x0037d400011c7983 */ /* 0x000ee40000300800 */
[----:B------:R-:W3:Y:S02]  /*25dd0*/  LDL.LU R3, [R1+0x37d0] ;  /* 0x0037d00001037983 */ /* 0x000ee40000300800 */
[----:B------:R-:W-:Y:S01]  /*25de0*/  STL.64 [R1+0x37b0], R22 ;  /* 0x0037b01601007387 */ /* 0x000fe20000100a00 */
[----:B--2---:R0:W-:Y:S04]  /*25df0*/  STL.64 [R1+0x37a8], R20 ;  /* 0x0037a81401007387 */ /* 0x0041e80000100a00 */
[----:B0-----:R-:W2:Y:S01]  /*25e00*/  LDL.LU R20, [R1+0x150] ;  /* 0x0001500001147983 */ /* 0x001ea20000300800 */
[----:B------:R-:W2:Y:S02]  /*25e10*/  LDL.LU R21, [R1+0x154] ;  /* 0x0001540001157983 */ /* 0x000ea40000300800 */
[----:B------:R-:W2:Y:S02]  /*25e20*/  LDL.LU R22, [R1+0x158] ;  /* 0x0001580001167983 */ /* 0x000ea40000300800 */
[----:B------:R-:W2:Y:S02]  /*25e30*/  LDL.LU R23, [R1+0x15c] ;  /* 0x00015c0001177983 */ /* 0x000ea40000300800 */
[----:B------:R-:W-:Y:S01]  /*25e40*/  STL.64 [R1+0x310], R12 ;  /* 0x0003100c01007387 */ /* 0x000fe20000100a00 */
[----:B------:R0:W-:Y:S03]  /*25e50*/  STL.64 [R1+0x318], R14 ;  /* 0x0003180e01007387 */ /* 0x0001e60000100a00 */
[----:B0-----:R-:W4:Y:S02]  /*25e60*/  LDL.LU.64 R14, [R1+0x37c8] ;  /* 0x0037c800010e7983 */ /* 0x001f240000300a00 */
[C---:B----4-:R-:W-:Y:S11]  /*25e70*/  HMMA.16816.F32.BF16 R8, R24.reuse, R14, R8 ;  /* 0x0000000e1808723c */ /* 0x050ff60000041808 */
[----:B------:R-:W-:Y:S11]  /*25e80*/  @!UPT UIADD3 URZ, URZ, URZ, URZ ;  /* 0x0000003f3f3ff290 */ /* 0x000ff6000fffe03f */
[----:B------:R-:W-:Y:S01]  /*25e90*/  @!UPT UIADD3 URZ, URZ, URZ, URZ ;  /* 0x0000003f3f3ff290 */ /* 0x000fe2000fffe03f */
[----:B------:R-:W-:Y:S01]  /*25ea0*/  STL.64 [R1+0x370], R8 ;  /* 0x0003700801007387 */ /* 0x000fe20000100a00 */
[----:B------:R-:W-:Y:S02]  /*25eb0*/  MOV R13, R10 ;  /* 0x0000000a000d7202 */ /* 0x000fe40000000f00 */
[----:B------:R-:W-:Y:S02]  /*25ec0*/  MOV R12, R11 ;  /* 0x0000000b000c7202 */ /* 0x000fe40000000f00 */
[----:B------:R-:W3:Y:S03]  /*25ed0*/  LDL.LU.64 R10, [R1+0x37c0] ;  /* 0x0037c000010a7983 */ /* 0x000ee60000300a00 */
[----:B------:R-:W-:Y:S02]  /*25ee0*/  STL [R1+0x35bc], R12 ;  /* 0x0035bc0c01007387 */ /* 0x000fe40000100800 */
[----:B------:R-:W-:Y:S01]  /*25ef0*/  STL [R1+0x35b8], R13 ;  /* 0x0035b80d01007387 */ /* 0x000fe20000100800 */
[C---:B---3--:R-:W-:Y:S11]  /*25f00*/  HMMA.16816.F32.BF16 R4, R24.reuse, R10, R4 ;  /* 0x0000000a1804723c */ /* 0x048ff60000041804 */
[----:B------:R-:W-:Y:S11]  /*25f10*/  @!UPT UIADD3 URZ, URZ, URZ, URZ ;  /* 0x0000003f3f3ff290 */ /* 0x000ff6000fffe03f */
[----:B------:R-:W-:Y:S01]  /*25f20*/  @!UPT UIADD3 URZ, URZ, URZ, URZ ;  /* 0x0000003f3f3ff290 */ /* 0x000fe2000fffe03f */
[----:B------:R-:W-:Y:S01]  /*25f30*/  STL.64 [R1+0x360], R4 ;  /* 0x0003600401007387 */ /* 0x000fe20000100a00 */
[----:B------:R0:W-:Y:S03]  /*25f40*/  STL.64 [R1+0x368], R6 ;  /* 0x0003680601007387 */ /* 0x0001e60000100a00 */
[----:B0-----:R-:W2:Y:S01]  /*25f50*/  LDL.LU.64 R6, [R1+0x37b8] ;  /* 0x0037b80001067983 */ /* 0x001ea20000300a00 */
[----:B------:R0:W-:Y:S02]  /*25f60*/  STL.64 [R1+0x3788], R10 ;  /* 0x0037880a01007387 */ /* 0x0001e40000100a00 */
[----:B------:R-:W3:Y:S02]  /*25f70*/  LDL.LU R8, [R1+0x1a0] ;  /* 0x0001a00001087983 */ /* 0x000ee40000300800 */
[----:B------:R-:W3:Y:S01]  /*25f80*/  LDL.LU R9, [R1+0x1a4] ;  /* 0x0001a40001097983 */ /* 0x000ee20000300800 */
[----:B0-----:R-:W3:Y:S01]  /*25f90*/  LDL.LU R10, [R1+0x1a8] ;  /* 0x0001a800010a7983 */ /* 0x001ee20000300800 */
[----:B------:R-:W3:Y:S01]  /*25fa0*/  LDL.LU R11, [R1+0x1ac] ;  /* 0x0001ac00010b7983 */ /* 0x000ee20000300800 */
[----:B--2---:R-:W-:Y:S02]  /*25fb0*/  HMMA.16816.F32.BF16 R24, R24, R6, R20 ;  /* 0x000000061818723c */ /* 0x004fe40000041814 */
[----:B------:R-:W3:Y:S01]  /*25fc0*/  LDL.LU.64 R22, [R1+0x37b0] ;  /* 0x0037b00001167983 */ /* 0x000ee20000300a00 */
[----:B------:R-:W3:Y:S02]  /*25fd0*/  LDL.LU.64 R20, [R1+0x37a8] ;  /* 0x0037a80001147983 */ /* 0x000ee40000300a00 */
[----:B------:R-:W-:Y:S11]  /*25fe0*/  STL.64 [R1+0x3780], R6 ;  /* 0x0037800601007387 */ /* 0x000ff60000100a00 */
[----:B------:R-:W-:Y:S07]  /*25ff0*/  @!UPT UIADD3 URZ, URZ, URZ, URZ ;  /* 0x0000003f3f3ff290 */ /* 0x000fee000fffe03f */
[----:B------:R-:W-:Y:S01]  /*26000*/  STL.64 [R1+0x300], R24 ;  /* 0x0003001801007387 */ /* 0x000fe20000100a00 */
[----:B------:R-:W-:Y:S02]  /*26010*/  STL.64 [R1+0x308], R26 ;  /* 0x0003081a01007387 */ /* 0x000fe40000100a00 */
[----:B------:R-:W0:Y:S02]  /*26020*/  LDSM.16.MT88.4 R24, [R0+0x7080] ;  /* 0x007080000018783b */ /* 0x000e240000004200 */
[----:B0-----:R-:W-:Y:S02]  /*26030*/  STL.64 [R1+0x3698], R26 ;  /* 0x0036981a01007387 */ /* 0x001fe40000100a00 */
[----:B------:R0:W-:Y:S02]  /*26040*/  STL.64 [R1+0x3690], R24 ;  /* 0x0036901801007387 */ /* 0x0001e40000100a00 */
[----:B------:R-:W-:Y:S02]  /*26050*/  STL [R1+0x3640], R0 ;  /* 0x0036400001007387 */ /* 0x000fe40000100800 */
[----:B------:R-:W-:Y:S01]  /*26060*/  STL.64 [R1+0x3778], R18 ;  /* 0x0037781201007387 */ /* 0x000fe20000100a00 */
[----:B------:R1:W-:Y:S01]  /*26070*/  STL.64 [R1+0x3770], R16 ;  /* 0x0037701001007387 */ /* 0x0003e20000100a00 */
[----:B---3--:R-:W-:Y:S11]  /*26080*/  HMMA.16816.F32.BF16 R4, R20, R18, R8 ;  /* 0x000000121404723c */ /* 0x008ff60000041808 */
[----:B------:R-:W-:Y:S11]  /*26090*/  @!UPT UIADD3 URZ, URZ, URZ, URZ ;  /* 0x0000003f3f3ff290 */ /* 0x000ff6000fffe03f */
[----:B------:R-:W-:Y:S01]  /*260a0*/  @!UPT UIADD3 URZ, URZ, URZ, URZ ;  /* 0x0000003f3f3ff290 */ /* 0x000fe2000fffe03f */
[----:B------:R2:W-:Y:S01]  /*260b0*/  STL.64 [R1+0x2e0], R4 ;  /* 0x0002e00401007387 */ /* 0x0005e20000100a00 */
[----:B------:R3:W-:Y:S02]  /*260c0*/  STL.64 [R1+0x2e8], R6 ;  /* 0x0002e80601007387 */ /* 0x0007e40000100a00 */
[----:B0-----:R-:W4:Y:S02]  /*260d0*/  LDL.LU R24, [R1+0x70] ;  /* 0x0000700001187983 */ /* 0x001f240000300800 */
[----:B------:R-:W4:Y:S01]  /*260e0*/  LDL.LU R25, [R1+0x74] ;  /* 0x0000740001197983 */ /* 0x000f220000300800 */
[----:B------:R-:W-:Y:S02]  /*260f0*/  MOV R26, R3 ;  /* 0x00000003001a7202 */ /* 0x000fe40000000f00 */
[----:B------:R-:W-:Y:S01]  /*26100*/  MOV R27, R28 ;  /* 0x0000001c001b7202 */ /* 0x000fe20000000f00 */
[----:B------:R-:W4:Y:S01]  /*26110*/  LDL.LU R3, [R1+0x37a4] ;  /* 0x0037a40001037983 */ /* 0x000f220000300800 */
[----:B------:R-:W4:Y:S02]  /*26120*/  LDL.LU R28, [R1+0x37a0] ;  /* 0x0037a000011c7983 */ /* 0x000f240000300800 */
[----:B-1----:R-:W4:Y:S02]  /*26130*/  LDL.LU R16, [R1+0x100] ;  /* 0x0001000001107983 */ /* 0x002f240000300800 */
[----:B------:R-:W4:Y:S01]  /*26140*/  LDL.LU R17, [R1+0x104] ;  /* 0x0001040001117983 */ /* 0x000f220000300800 */
[----:B------:R-:W4:Y:S01]  /*26150*/  LDL.LU R18, [R1+0x108] ;  /* 0x0001080001127983 */ /* 0x000f220000300800 */
[----:B------:R-:W4:Y:S02]  /*26160*/  LDL.LU R19, [R1+0x10c] ;  /* 0x00010c0001137983 */ /* 0x000f240000300800 */
[----:B--2---:R-:W2:Y:S02]  /*26170*/  LDL.LU R4, [R1+0x180] ;  /* 0x0001800001047983 */ /* 0x004ea40000300800 */
[----:B------:R-:W2:Y:S01]  /*26180*/  LDL.LU R5, [R1+0x184] ;  /* 0x0001840001057983 */ /* 0x000ea20000300800 */
[----:B---3--:R-:W2:Y:S01]  /*26190*/  LDL.LU R6, [R1+0x188] ;  /* 0x0001880001067983 */ /* 0x008ea20000300800 */
[----:B------:R-:W2:Y:S02]  /*261a0*/  LDL.LU R7, [R1+0x18c] ;  /* 0x00018c0001077983 */ /* 0x000ea40000300800 */
[----:B------:R-:W3:Y:S02]  /*261b0*/  LDL.LU R8, [R1+0x190] ;  /* 0x0001900001087983 */ /* 0x000ee40000300800 */
[----:B------:R-:W3:Y:S01]  /*261c0*/  LDL.LU R9, [R1+0x194] ;  /* 0x0001940001097983 */ /* 0x000ee20000300800 */
[----:B------:R-:W3:Y:S01]  /*261d0*/  LDL.LU R10, [R1+0x198] ;  /* 0x00019800010a7983 */ /* 0x000ee20000300800 */
[----:B------:R-:W3:Y:S02]  /*261e0*/  LDL.LU R11, [R1+0x19c] ;  /* 0x00019c00010b7983 */ /* 0x000ee40000300800 */
[----:B------:R-:W-:Y:S01]  /*261f0*/  STL.64 [R1+0x3718], R26 ;  /* 0x0037181a01007387 */ /* 0x000fe20000100a00 */
[----:B----4-:R0:W-:Y:S04]  /*26200*/  STL.64 [R1+0x3710], R24 ;  /* 0x0037101801007387 */ /* 0x0101e80000100a00 */
[----:B0-----:R-:W4:Y:S01]  /*26210*/  LDL.LU R24, [R1+0x80] ;  /* 0x0000800001187983 */ /* 0x001f220000300800 */
[----:B------:R-:W4:Y:S02]  /*26220*/  LDL.LU R25, [R1+0x84] ;  /* 0x0000840001197983 */ /* 0x000f240000300800 */
[----:B------:R-:W-:Y:S01]  /*26230*/  IMAD.MOV.U32 R26, RZ, RZ, R28 ;  /* 0x000000ffff1a7224 */ /* 0x000fe200078e001c */
        /* <DEDUP_REMOVED lines=9> */
[----:B--2---:R-:W-:Y:S01]  /*262d0*/  STL.64 [R1+0x3738], R26 ;  /* 0x0037381a01007387 */ /* 0x004fe20000100a00 */
[----:B----4-:R0:W-:Y:S03]  /*262e0*/  STL.64 [R1+0x3730], R24 ;  /* 0x0037301801007387 */ /* 0x0101e60000100a00 */
[----:B0-----:R-:W2:Y:S01]  /*262f0*/  LDL.LU R24, [R1+0x110] ;  /* 0x0001100001187983 */ /* 0x001ea20000300800 */
[----:B------:R-:W2:Y:S01]  /*26300*/  LDL.LU R25, [R1+0x114] ;  /* 0x0001140001197983 */ /* 0x000ea20000300800 */
[----:B------:R-:W-:-:S02]  /*26310*/  MOV R26, R3 ;  /* 0x00000003001a7202 */ /* 0x000fc40000000f00 */
[----:B------:R-:W-:Y:S01]  /*26320*/  MOV R27, R28 ;  /* 0x0000001c001b7202 */ /* 0x000fe20000000f00 */
[----:B------:R-:W4:Y:S01]  /*26330*/  LDL.LU R3, [R1+0x3794] ;  /* 0x0037940001037983 */ /* 0x000f220000300800 */
[----:B------:R-:W4:Y:S03]  /*26340*/  LDL.LU R28, [R1+0x3790] ;  /* 0x00379000011c7983 */ /* 0x000f260000300800 */
[----:B------:R-:W-:Y:S01]  /*26350*/  STL.64 [R1+0x3748], R26 ;  /* 0x0037481a01007387 */ /* 0x000fe20000100a00 */
[C---:B---3--:R-:W-:Y:S03]  /*26360*/  HMMA.16816.F32.BF16 R8, R20.reuse, R14, R8 ;  /* 0x0000000e1408723c */ /* 0x048fe60000041808 */
[----:B--2---:R0:W-:Y:S04]  /*26370*/  STL.64 [R1+0x3740], R24 ;  /* 0x0037401801007387 */ /* 0x0041e80000100a00 */
[----:B0-----:R-:W2:Y:S01]  /*26380*/  LDL.LU R24, [R1+0x120] ;  /* 0x0001200001187983 */ /* 0x001ea20000300800 */
[----:B------:R-:W2:Y:S02]  /*26390*/  LDL.LU R25, [R1+0x124] ;  /* 0x0001240001197983 */ /* 0x000ea40000300800 */
[----:B------:R-:W3:Y:S02]  /*263a0*/  LDL.LU R26, [R1+0x128] ;  /* 0x00012800011a7983 */ /* 0x000ee40000300800 */
[----:B------:R-:W3:Y:S02]  /*263b0*/  LDL.LU R27, [R1+0x12c] ;  /* 0x00012c00011b7983 */ /* 0x000ee40000300800 */
[----:B---3--:R-:W-:Y:S01]  /*263c0*/  STL.64 [R1+0x3758], R26 ;  /* 0x0037581a01007387 */ /* 0x008fe20000100a00 */
[----:B--2---:R0:W-:Y:S03]  /*263d0*/  STL.64 [R1+0x3750], R24 ;  /* 0x0037501801007387 */ /* 0x0041e60000100a00 */
[----:B0-----:R-:W2:Y:S01]  /*263e0*/  LDL.LU R24, [R1+0x130] ;  /* 0x0001300001187983 */ /* 0x001ea20000300800 */
[----:B------:R-:W2:Y:S04]  /*263f0*/  LDL.LU R25, [R1+0x134] ;  /* 0x0001340001197983 */ /* 0x000ea80000300800 */
[----:B------:R-:W-:Y:S02]  /*26400*/  STL.64 [R1+0x2d0], R8 ;  /* 0x0002d00801007387 */ /* 0x000fe40000100a00 */
[----:B------:R0:W-:Y:S02]  /*26410*/  STL.64 [R1+0x2d8], R10 ;  /* 0x0002d80a01007387 */ /* 0x0001e40000100a00 */
[----:B0-----:R-:W3:Y:S02]  /*26420*/  LDL.LU.64 R10, [R1+0x3788] ;  /* 0x00378800010a7983 */ /* 0x001ee40000300a00 */
[C---:B---3--:R-:W-:Y:S11]  /*26430*/  HMMA.16816.F32.BF16 R4, R20.reuse, R10, R4 ;  /* 0x0000000a1404723c */ /* 0x048ff60000041804 */
        /* <DEDUP_REMOVED lines=12> */
[----:B------:R-:W2:Y:S01]  /*26500*/  LDL.LU.64 R20, [R1+0x3760] ;  /* 0x0037600001147983 */ /* 0x000ea20000300a00 */
[----:B----4-:R-:W-:Y:S02]  /*26510*/  MOV R26, R28 ;  /* 0x0000001c001a7202 */ /* 0x010fe40000000f00 */
[----:B------:R-:W-:-:S07]  /*26520*/  MOV R27, R3 ;  /* 0x00000003001b7202 */ /* 0x000fce0000000f00 */
[C---:B--2---:R-:W-:Y:S11]  /*26530*/  HMMA.16816.F32.BF16 R24, R20.reuse, R18, R24 ;  /* 0x000000121418723c */ /* 0x044ff60000041818 */
[----:B------:R-:W-:Y:S11]  /*26540*/  @!UPT UIADD3 URZ, URZ, URZ, URZ ;  /* 0x0000003f3f3ff290 */ /* 0x000ff6000fffe03f */
[----:B------:R-:W-:Y:S01]  /*26550*/  @!UPT UIADD3 URZ, URZ, URZ, URZ ;  /* 0x0000003f3f3ff290 */ /* 0x000fe2000fffe03f */
[----:B------:R0:W-:Y:S01]  /*26560*/  STL.64 [R1+0x290], R24 ;  /* 0x0002901801007387 */ /* 0x0001e20000100a00 */
[----:B------:R-:W-:Y:S01]  /*26570*/  MOV R28, R26 ;  /* 0x0000001a001c7202 */ /* 0x000fe20000000f00 */
[----:B------:R-:W-:Y:S02]  /*26580*/  IMAD.MOV.U32 R3, RZ, RZ, R27 ;  /* 0x000000ffff037224 */ /* 0x000fe400078e001b */
[----:B------:R-:W2:Y:S04]  /*26590*/  LDL.LU.64 R26, [R1+0x3758] ;  /* 0x00375800011a7983 */ /* 0x000ea80000300a00 */
[----:B0-----:R-:W2:Y:S01]  /*265a0*/  LDL.LU.64 R24, [R1+0x3750] ;  /* 0x0037500001187983 */ /* 0x001ea20000300a00 */
        /* <DEDUP_REMOVED lines=14> */
[----:B------:R-:W-:Y:S02]  /*26690*/  MOV R13, R27 ;  /* 0x0000001b000d7202 */ /* 0x000fe40000000f00 */
[----:B------:R-:W2:Y:S04]  /*266a0*/  LDL.LU.64 R26, [R1+0x3738] ;  /* 0x00373800011a7983 */ /* 0x000ea80000300a00 */
[----:B0-----:R-:W2:Y:S02]  /*266b0*/  LDL.LU.64 R24, [R1+0x3730] ;  /* 0x0037300001187983 */ /* 0x001ea40000300a00 */
[----:B--2---:R-:W-:Y:S02]  /*266c0*/  HMMA.16816.F32.BF16 R20, R20, R6, R24 ;  /* 0x000000061414723c */ /* 0x004fe40000041818 */
[----:B------:R-:W2:Y:S01]  /*266d0*/  LDL.LU.64 R26, [R1+0x3728] ;  /* 0x00372800011a7983 */ /* 0x000ea20000300a00 */
[----:B------:R-:W2:Y:S11]  /*266e0*/  LDL.LU.64 R24, [R1+0x3720] ;  /* 0x0037200001187983 */ /* 0x000eb60000300a00 */
[----:B------:R-:W-:Y:S09]  /*266f0*/  @!UPT UIADD3 URZ, URZ, URZ, URZ ;  /* 0x0000003f3f3ff290 */ /* 0x000ff2000fffe03f */
[----:B------:R-:W-:Y:S01]  /*26700*/  STL.64 [R1+0x238], R22 ;  /* 0x0002381601007387 */ /* 0x000fe20000100a00 */
[----:B------:R0:W-:Y:S02]  /*26710*/  STL.64 [R1+0x3700], R6 ;  /* 0x0037000601007387 */ /* 0x0001e40000100a00 */
[----:B------:R-:W2:Y:S01]  /*26720*/  LDL.LU.64 R4, [R1] ;  /* 0x0000000001047983 */ /* 0x000ea20000300a00 */
[----:B0-----:R-:W2:Y:S01]  /*26730*/  LDL.LU.64 R6, [R1+0x8] ;  /* 0x0000080001067983 */ /* 0x001ea20000300a00 */
[----:B------:R-:W-:Y:S02]  /*26740*/  MOV R28, R21 ;  /* 0x00000015001c7202 */ /* 0x000fe40000000f00 */
[----:B------:R-:W-:Y:S01]  /*26750*/  MOV R3, R20 ;  /* 0x0000001400037202 */ /* 0x000fe20000000f00 */
[----:B------:R-:W4:Y:S02]  /*26760*/  LDL R23, [R1+0x980] ;  /* 0x0009800001177983 */ /* 0x000f240000100800 */
[----:B------:R-:W-:Y:S02]  /*26770*/  STL [R1+0x3648], R28 ;  /* 0x0036481c01007387 */ /* 0x000fe40000100800 */
[----:B------:R-:W-:Y:S01]  /*26780*/  STL [R1+0x3644], R3 ;  /* 0x0036440301007387 */ /* 0x000fe20000100800 */
[----:B--2---:R-:W-:Y:S11]  /*26790*/  HMMA.16816.F32.BF16 R24, R4, R18, R24 ;  /* 0x000000120418723c */ /* 0x004ff60000041818 */
[----:B------:R-:W-:Y:S11]  /*267a0*/  @!UPT UIADD3 URZ, URZ, URZ, URZ ;  /* 0x0000003f3f3ff290 */ /* 0x000ff6000fffe03f */
[----:B------:R-:W-:Y:S01]  /*267b0*/  @!UPT UIADD3 URZ, URZ, URZ, URZ ;  /* 0x0000003f3f3ff290 */ /* 0x000fe2000fffe03f */
[----:B------:R-:W-:Y:S01]  /*267c0*/  STL.64 [R1+0x210], R24 ;  /* 0x0002101801007387 */ /* 0x000fe20000100a00 */
[----:B------:R0:W-:Y:S03]  /*267d0*/  STL.64 [R1+0x218], R26 ;  /* 0x0002181a01007387 */ /* 0x0001e60000100a00 */
[----:B0-----:R-:W2:Y:S01]  /*267e0*/  LDL.LU.64 R26, [R1+0x3718] ;  /* 0x00371800011a7983 */ /* 0x001ea20000300a00 */
[----:B------:R-:W2:Y:S01]  /*267f0*/  LDL.LU.64 R24, [R1+0x3710] ;  /* 0x0037100001187983 */ /* 0x000ea20000300a00 */
[----:B------:R-:W-:Y:S02]  /*26800*/  MOV R9, R4 ;  /* 0x0000000400097202 */ /* 0x000fe40000000f00 */
[----:B------:R-:W-:Y:S01]  /*26810*/  MOV R8, R5 ;  /* 0x0000000500087202 */ /* 0x000fe20000000f00 */
[----:B------:R-:W4:Y:S01]  /*26820*/  LDL.LU R4, [R1+0x60] ;  /* 0x0000600001047983 */ /* 0x000f220000300800 */
[----:B------:R-:W-:-:S02]  /*26830*/  IMAD.MOV.U32 R3, RZ, RZ, R6 ;  /* 0x000000ffff037224 */ /* 0x000fc400078e0006 */
[----:B------:R-:W4:Y:S01]  /*26840*/  LDL.LU R5, [R1+0x64] ;  /* 0x0000640001057983 */ /* 0x000f220000300800 */
[----:B------:R-:W-:Y:S01]  /*26850*/  MOV R0, R7 ;  /* 0x0000000700007202 */ /* 0x000fe20000000f00 */
[----:B------:R-:W4:Y:S01]  /*26860*/  LDL.LU R6, [R1+0x68] ;  /* 0x0000680001067983 */ /* 0x000f220000300800 */
[----:B------:R-:W4:Y:S02]  /*26870*/  LDL.LU R7, [R1+0x6c] ;  /* 0x00006c0001077983 */ /* 0x000f240000300800 */
[----:B------:R0:W-:Y:S02]  /*26880*/  STL.64 [R1+0x36e8], R18 ;  /* 0x0036e81201007387 */ /* 0x0001e40000100a00 */
[----:B---3--:R1:W-:Y:S01]  /*26890*/  STL.64 [R1+0x36e0], R16 ;  /* 0x0036e01001007387 */ /* 0x0083e20000100a00 */
[----:B0-----:R-:W-:Y:S02]  /*268a0*/  MOV R18, R3 ;  /* 0x0000000300127202 */ /* 0x001fe40000000f00 */
[----:B-1----:R-:W-:-:S02]  /*268b0*/  MOV R16, R9 ;  /* 0x0000000900107202 */ /* 0x002fc40000000f00 */
[----:B------:R-:W-:Y:S02]  /*268c0*/  MOV R17, R8 ;  /* 0x0000000800117202 */ /* 0x000fe40000000f00 */
[----:B------:R-:W-:Y:S01]  /*268d0*/  MOV R19, R0 ;  /* 0x0000000000137202 */ /* 0x000fe20000000f00 */
[----:B------:R-:W-:Y:S01]  /*268e0*/  STL.64 [R1+0x36c8], R14 ;  /* 0x0036c80e01007387 */ /* 0x000fe20000100a00 */
[----:B------:R0:W-:Y:S05]  /*268f0*/  STL.64 [R1+0x36c0], R12 ;  /* 0x0036c00c01007387 */ /* 0x0001ea0000100a00 */
[C---:B--2---:R-:W-:Y:S11]  /*26900*/  HMMA.16816.F32.BF16 R24, R16.reuse, R14, R24 ;  /* 0x0000000e1018723c */ /* 0x044ff60000041818 */
[----:B------:R-:W-:Y:S11]  /*26910*/  @!UPT UIADD3 URZ, URZ, URZ, URZ ;  /* 0x0000003f3f3ff290 */ /* 0x000ff6000fffe03f */
[----:B------:R-:W-:Y:S01]  /*26920*/  @!UPT UIADD3 URZ, URZ, URZ, URZ ;  /* 0x0000003f3f3ff290 */ /* 0x000fe2000fffe03f */
[----:B------:R-:W-:Y:S01]  /*26930*/  STL.64 [R1+0x250], R24 ;  /* 0x0002501801007387 */ /* 0x000fe20000100a00 */
[----:B------:R-:W-:Y:S02]  /*26940*/  STL.64 [R1+0x258], R26 ;  /* 0x0002581a01007387 */ /* 0x000fe40000100a00 */
[----:B0-----:R-:W2:Y:S02]  /*26950*/  LDL.LU R12, [R1+0xe0] ;  /* 0x0000e000010c7983 */ /* 0x001ea40000300800 */
[----:B------:R-:W2:Y:S01]  /*26960*/  LDL.LU R13, [R1+0xe4] ;  /* 0x0000e400010d7983 */ /* 0x000ea20000300800 */
[----:B------:R-:W3:Y:S01]  /*26970*/  LDL.LU R14, [R1+0xe8] ;  /* 0x0000e800010e7983 */ /* 0x000ee20000300800 */
[----:B------:R-:W3:Y:S03]  /*26980*/  LDL.LU R15, [R1+0xec] ;  /* 0x0000ec00010f7983 */ /* 0x000ee60000300800 */
[----:B---3--:R-:W-:Y:S01]  /*26990*/  STL.64 [R1+0x36f8], R14 ;  /* 0x0036f80e01007387 */ /* 0x008fe20000100a00 */
[----:B--2---:R0:W-:Y:S03]  /*269a0*/  STL.64 [R1+0x36f0], R12 ;  /* 0x0036f00c01007387 */ /* 0x0041e60000100a00 */
[----:B0-----:R-:W2:Y:S01]  /*269b0*/  LDL.LU R12, [R1+0xb0] ;  /* 0x0000b000010c7983 */ /* 0x001ea20000300800 */
[----:B------:R-:W2:Y:S02]  /*269c0*/  LDL.LU R13, [R1+0xb4] ;  /* 0x0000b400010d7983 */ /* 0x000ea40000300800 */
[----:B------:R-:W2:Y:S02]  /*269d0*/  LDL.LU R14, [R1+0xb8] ;  /* 0x0000b800010e7983 */ /* 0x000ea40000300800 */
[----:B------:R-:W2:Y:S01]  /*269e0*/  LDL.LU R15, [R1+0xbc] ;  /* 0x0000bc00010f7983 */ /* 0x000ea20000300800 */
[----:B------:R-:W3:Y:S01]  /*269f0*/  LDL.LU R24, [R1+0xd0] ;  /* 0x0000d00001187983 */ /* 0x000ee20000300800 */
[----:B------:R-:W3:Y:S02]  /*26a00*/  LDL.LU R25, [R1+0xd4] ;  /* 0x0000d40001197983 */ /* 0x000ee40000300800 */
[----:B------:R-:W2:Y:S02]  /*26a10*/  LDL.LU R26, [R1+0xd8] ;  /* 0x0000d800011a7983 */ /* 0x000ea40000300800 */
[----:B------:R-:W2:Y:S01]  /*26a20*/  LDL.LU R27, [R1+0xdc] ;  /* 0x0000dc00011b7983 */ /* 0x000ea20000300800 */
[----:B----4-:R-:W-:Y:S01]  /*26a30*/  HMMA.16816.F32.BF16 R4, R16, R10, R4 ;  /* 0x0000000a1004723c */ /* 0x010fe20000041804 */
[----:B--2---:R-:W-:Y:S01]  /*26a40*/  STL.64 [R1+0x36a8], R26 ;  /* 0x0036a81a01007387 */ /* 0x004fe20000100a00 */
[----:B---3--:R0:W-:Y:S03]  /*26a50*/  STL.64 [R1+0x36a0], R24 ;  /* 0x0036a01801007387 */ /* 0x0081e60000100a00 */
[----:B0-----:R-:W2:Y:S01]  /*26a60*/  LDL.LU R24, [R1+0x2a0] ;  /* 0x0002a00001187983 */ /* 0x001ea20000300800 */
[----:B------:R-:W2:Y:S02]  /*26a70*/  LDL.LU R25, [R1+0x2a4] ;  /* 0x0002a40001197983 */ /* 0x000ea40000300800 */
[----:B------:R-:W3:Y:S01]  /*26a80*/  LDL.LU R26, [R1+0x2a8] ;  /* 0x0002a800011a7983 */ /* 0x000ee20000300800 */
[----:B------:R-:W-:-:S02]  /*26a90*/  MOV R27, R2 ;  /* 0x00000002001b7202 */ /* 0x000fc40000000f00 */
[----:B------:R-:W4:Y:S04]  /*26aa0*/  LDL.LU R2, [R1+0x3708] ;  /* 0x0037080001027983 */ /* 0x000f280000300800 */
[----:B---3--:R-:W-:Y:S01]  /*26ab0*/  STL.64 [R1+0x36b8], R26 ;  /* 0x0036b81a01007387 */ /* 0x008fe20000100a00 */
[----:B--2---:R0:W-:Y:S03]  /*26ac0*/  STL.64 [R1+0x36b0], R24 ;  /* 0x0036b01801007387 */ /* 0x0041e60000100a00 */
[----:B0-----:R-:W2:Y:S01]  /*26ad0*/  LDL.LU R24, [R1+0x2b0] ;  /* 0x0002b00001187983 */ /* 0x001ea20000300800 */
[----:B------:R-:W2:Y:S02]  /*26ae0*/  LDL.LU R25, [R1+0x2b4] ;  /* 0x0002b40001197983 */ /* 0x000ea40000300800 */
[----:B------:R-:W2:Y:S02]  /*26af0*/  LDL.LU R26, [R1+0x2b8] ;  /* 0x0002b800011a7983 */ /* 0x000ea40000300800 */
[----:B------:R-:W2:Y:S01]  /*26b00*/  LDL.LU R27, [R1+0x2bc] ;  /* 0x0002bc00011b7983 */ /* 0x000ea20000300800 */
[----:B------:R-:W-:Y:S01]  /*26b10*/  STL.64 [R1+0x240], R4 ;  /* 0x0002400401007387 */ /* 0x000fe20000100a00 */
[----:B------:R-:W-:Y:S02]  /*26b20*/  STL.64 [R1+0x248], R6 ;  /* 0x0002480601007387 */ /* 0x000fe40000100a00 */
[----:B----4-:R-:W0:Y:S04]  /*26b30*/  LDSM.16.MT88.4 R4, [R2+0x8000] ;  /* 0x008000000204783b */ /* 0x010e280000004200 */
[----:B0-----:R-:W-:Y:S01]  /*26b40*/  IMAD.MOV.U32 R8, RZ, RZ, R6 ;  /* 0x000000ffff087224 */ /* 0x001fe200078e0006 */
[----:B------:R-:W-:Y:S01]  /*26b50*/  STL.64 [R1+0x50], R4 ;  /* 0x0000500401007387 */ /* 0x000fe20000100a00 */
[----:B------:R-:W-:-:S02]  /*26b60*/  MOV R9, R7 ;  /* 0x0000000700097202 */ /* 0x000fc40000000f00 */
[----:B------:R-:W0:Y:S02]  /*26b70*/  LDSM.16.M88.4 R4, [R23+0x10100] ;  /* 0x010100001704783b */ /* 0x000e240000000200 */
[----:B0-----:R-:W-:Y:S02]  /*26b80*/  STL.64 [R1+0x30], R4 ;  /* 0x0000300401007387 */ /* 0x001fe40000100a00 */
[----:B------:R0:W-:Y:S02]  /*26b90*/  STL.64 [R1+0x38], R6 ;  /* 0x0000380601007387 */ /* 0x0001e40000100a00 */
[----:B0-----:R-:W3:Y:S02]  /*26ba0*/  LDL.LU.64 R6, [R1+0x3700] ;  /* 0x0037000001067983 */ /* 0x001ee40000300a00 */
[----:B---3--:R-:W-:Y:S02]  /*26bb0*/  HMMA.16816.F32.BF16 R16, R16, R6, R12 ;  /* 0x000000061010723c */ /* 0x008fe4000004180c */
[----:B------:R-:W3:Y:S01]  /*26bc0*/  LDL.LU.64 R14, [R1+0x36f8] ;  /* 0x0036f800010e7983 */ /* 0x000ee20000300a00 */
[----:B------:R-:W3:Y:S11]  /*26bd0*/  LDL.LU.64 R12, [R1+0x36f0] ;  /* 0x0036f000010c7983 */ /* 0x000ef60000300a00 */
[----:B------:R-:W-:Y:S09]  /*26be0*/  @!UPT UIADD3 URZ, URZ, URZ, URZ ;  /* 0x0000003f3f3ff290 */ /* 0x000ff2000fffe03f */
[----:B------:R-:W-:Y:S01]  /*26bf0*/  STL.64 [R1+0x90], R16 ;  /* 0x0000901001007387 */ /* 0x000fe20000100a00 */
[----:B------:R-:W-:Y:S02]  /*26c00*/  STL.64 [R1+0x98], R18 ;  /* 0x0000981201007387 */ /* 0x000fe40000100a00 */
[----:B------:R-:W0:Y:S02]  /*26c10*/  LDSM.16.M88.4 R16, [R23+0x14100] ;  /* 0x014100001710783b */ /* 0x000e240000000200 */
[----:B0-----:R-:W-:Y:S02]  /*26c20*/  STL.64 [R1+0x20], R16 ;  /* 0x0000201001007387 */ /* 0x001fe40000100a00 */
[----:B------:R-:W-:Y:S02]  /*26c30*/  STL.64 [R1+0x28], R18 ;  /* 0x0000281201007387 */ /* 0x000fe40000100a00 */
[----:B------:R-:W0:Y:S02]  /*26c40*/  LDSM.16.M88.4 R16, [R23+0x18100] ;  /* 0x018100001710783b */ /* 0x000e240000000200 */
[----:B------:R-:W1:Y:S04]  /*26c50*/  LDSM.16.M88.4 R20, [R23+0x1c100] ;  /* 0x01c100001714783b */ /* 0x000e680000000200 */
[----:B0-----:R-:W-:Y:S01]  /*26c60*/  STL.64 [R1+0x10], R16 ;  /* 0x0000101001007387 */ /* 0x001fe20000100a00 */
[----:B------:R0:W-:Y:S01]  /*26c70*/  STL.64 [R1+0x18], R18 ;  /* 0x0000181201007387 */ /* 0x0001e20000100a00 */
[----:B------:R-:W-:-:S02]  /*26c80*/  MOV R4, R16 ;  /* 0x0000001000047202 */ /* 0x000fc40000000f00 */
[----:B------:R-:W-:Y:S01]  /*26c90*/  MOV R5, R17 ;  /* 0x0000001100057202 */ /* 0x000fe20000000f00 */
[----:B0-----:R-:W3:Y:S01]  /*26ca0*/  LDL.LU.64 R18, [R1+0x36e8] ;  /* 0x0036e80001127983 */ /* 0x001ee20000300a00 */
[----:B------:R-:W4:Y:S02]  /*26cb0*/  LDL.LU.64 R16, [R1+0x36e0] ;  /* 0x0036e00001107983 */ /* 0x000f240000300a00 */
[----:B-1----:R-:W-:Y:S02]  /*26cc0*/  STL.64 [R1], R20 ;  /* 0x0000001401007387 */ /* 0x002fe40000100a00 */
[----:B------:R0:W-:Y:S02]  /*26cd0*/  STL.64 [R1+0x8], R22 ;  /* 0x0000081601007387 */ /* 0x0001e40000100a00 */
[----:B0-----:R-:W3:Y:S01]  /*26ce0*/  LDL.LU.64 R22, [R1+0x36d8] ;  /* 0x0036d80001167983 */ /* 0x001ee20000300a00 */
[----:B------:R-:W3:Y:S02]  /*26cf0*/  LDL.LU.64 R20, [R1+0x36d0] ;  /* 0x0036d00001147983 */ /* 0x000ee40000300a00 */
[----:B---3--:R-:W-:Y:S11]  /*26d00*/  HMMA.16816.F32.BF16 R12, R20, R18, R12 ;  /* 0x00000012140c723c */ /* 0x008ff6000004180c */
[----:B------:R-:W-:Y:S11]  /*26d10*/  @!UPT UIADD3 URZ, URZ, URZ, URZ ;  /* 0x0000003f3f3ff290 */ /* 0x000ff6000fffe03f */
[----:B------:R-:W-:Y:S01]  /*26d20*/  @!UPT UIADD3 URZ, URZ, URZ, URZ ;  /* 0x0000003f3f3ff290 */ /* 0x000fe2000fffe03f */
[----:B------:R-:W-:Y:S01]  /*26d30*/  STL.64 [R1+0x220], R12 ;  /* 0x0002200c01007387 */ /* 0x000fe20000100a00 */
[----:B------:R-:W-:Y:S02]  /*26d40*/  STL.64 [R1+0x228], R14 ;  /* 0x0002280e01007387 */ /* 0x000fe40000100a00 */
[----:B------:R-:W0:Y:S02]  /*26d50*/  LDSM.16.MT88.4 R12, [R2+0x8080] ;  /* 0x00808000020c783b */ /* 0x000e240000004200 */
[----:B0-----:R-:W-:Y:S01]  /*26d60*/  MOV R3, R14 ;  /* 0x0000000e00037202 */ /* 0x001fe20000000f00 */
[----:B------:R0:W-:Y:S01]  /*26d70*/  STL [R1+0x40], R12 ;  /* 0x0000400c01007387 */ /* 0x0001e20000100800 */
[----:B------:R-:W-:Y:S02]  /*26d80*/  MOV R0, R15 ;  /* 0x0000000f00007202 */ /* 0x000fe40000000f00 */
[----:B------:R-:W2:Y:S01]  /*26d90*/  LDL.LU.64 R14, [R1+0x36c8] ;  /* 0x0036c800010e7983 */ /* 0x000ea20000300a00 */
[----:B------:R-:W-:-:S02]  /*26da0*/  MOV R28, R13 ;  /* 0x0000000d001c7202 */ /* 0x000fc40000000f00 */
[----:B0-----:R-:W3:Y:S01]  /*26db0*/  LDL.LU.64 R12, [R1+0x36c0] ;  /* 0x0036c000010c7983 */ /* 0x001ee20000300a00 */
[C---:B--2---:R-:W-:Y:S11]  /*26dc0*/  HMMA.16816.F32.BF16 R24, R20.reuse, R14, R24 ;  /* 0x0000000e1418723c */ /* 0x044ff60000041818 */
[----:B------:R-:W-:Y:S11]  /*26dd0*/  @!UPT UIADD3 URZ, URZ, URZ, URZ ;  /* 0x0000003f3f3ff290 */ /* 0x000ff6000fffe03f */
[----:B------:R-:W-:Y:S01]  /*26de0*/  @!UPT UIADD3 URZ, URZ, URZ, URZ ;  /* 0x0000003f3f3ff290 */ /* 0x000fe2000fffe03f */
[----:B------:R-:W-:Y:S01]  /*26df0*/  STL.64 [R1+0x2b0], R24 ;  /* 0x0002b01801007387 */ /* 0x000fe20000100a00 */
[----:B------:R0:W-:Y:S03]  /*26e00*/  STL.64 [R1+0x2b8], R26 ;  /* 0x0002b81a01007387 */ /* 0x0001e60000100a00 */
[----:B0-----:R-:W2:Y:S01]  /*26e10*/  LDL.LU.64 R26, [R1+0x36b8] ;  /* 0x0036b800011a7983 */ /* 0x001ea20000300a00 */
[----:B------:R-:W2:Y:S02]  /*26e20*/  LDL.LU.64 R24, [R1+0x36b0] ;  /* 0x0036b00001187983 */ /* 0x000ea40000300a00 */
[----:B------:R-:W-:Y:S02]  /*26e30*/  STL.64 [R1+0x3688], R14 ;  /* 0x0036880e01007387 */ /* 0x000fe40000100a00 */
[----:B---3--:R0:W-:Y:S02]  /*26e40*/  STL.64 [R1+0x3680], R12 ;  /* 0x0036800c01007387 */ /* 0x0081e40000100a00 */
[----:B0-----:R-:W3:Y:S01]  /*26e50*/  LDL.LU R12, [R1+0xc0] ;  /* 0x0000c000010c7983 */ /* 0x001ee20000300800 */
[----:B------:R-:W3:Y:S02]  /*26e60*/  LDL.LU R13, [R1+0xc4] ;  /* 0x0000c400010d7983 */ /* 0x000ee40000300800 */
[----:B------:R-:W3:Y:S02]  /*26e70*/  LDL.LU R14, [R1+0xc8] ;  /* 0x0000c800010e7983 */ /* 0x000ee40000300800 */
[----:B------:R-:W3:Y:S01]  /*26e80*/  LDL.LU R15, [R1+0xcc] ;  /* 0x0000cc00010f7983 */ /* 0x000ee20000300800 */
        /* <DEDUP_REMOVED lines=8> */
[----:B------:R0:W-:Y:S02]  /*26f10*/  STL.64 [R1+0x3670], R8 ;  /* 0x0036700801007387 */ /* 0x0001e40000100a00 */
[----:B0-----:R-:W3:Y:S01]  /*26f20*/  LDL.LU R8, [R1+0x170] ;  /* 0x0001700001087983 */ /* 0x001ee20000300800 */
[----:B------:R-:W3:Y:S02]  /*26f30*/  LDL.LU R9, [R1+0x174] ;  /* 0x0001740001097983 */ /* 0x000ee40000300800 */
[----:B------:R-:W3:Y:S02]  /*26f40*/  LDL.LU R10, [R1+0x178] ;  /* 0x00017800010a7983 */ /* 0x000ee40000300800 */
[----:B------:R-:W3:Y:S01]  /*26f50*/  LDL.LU R11, [R1+0x17c] ;  /* 0x00017c00010b7983 */ /* 0x000ee20000300800 */
[----:B--2---:R-:W-:Y:S01]  /*26f60*/  HMMA.16816.F32.BF16 R20, R20, R6, R24 ;  /* 0x000000061414723c */ /* 0x004fe20000041818 */
[----:B------:R-:W3:Y:S01]  /*26f70*/  LDL.LU.64 R26, [R1+0x3698] ;  /* 0x00369800011a7983 */ /* 0x000ee20000300a00 */
[----:B------:R-:W3:Y:S11]  /*26f80*/  LDL.LU.64 R24, [R1+0x3690] ;  /* 0x0036900001187983 */ /* 0x000ef60000300a00 */
[----:B------:R-:W-:Y:S10]  /*26f90*/  @!UPT UIADD3 URZ, URZ, URZ, URZ ;  /* 0x0000003f3f3ff290 */ /* 0x000ff4000fffe03f */
[----:B------:R0:W-:Y:S01]  /*26fa0*/  STL.64 [R1+0x200], R20 ;  /* 0x0002001401007387 */ /* 0x0001e20000100a00 */
[----:B------:R4:W-:Y:S03]  /*26fb0*/  STL.64 [R1+0x208], R22 ;  /* 0x0002081601007387 */ /* 0x0009e60000100a00 */
[----:B0-----:R-:W2:Y:S01]  /*26fc0*/  LDL.LU R20, [R1+0xa0] ;  /* 0x0000a00001147983 */ /* 0x001ea20000300800 */
[----:B----4-:R-:W-:Y:S01]  /*26fd0*/  IMAD.MOV.U32 R22, RZ, RZ, R17 ;  /* 0x000000ffff167224 */ /* 0x010fe200078e0011 */
[----:B------:R-:W-:Y:S01]  /*26fe0*/  MOV R23, R16 ;  /* 0x0000001000177202 */ /* 0x000fe20000000f00 */
[----:B------:R-:W2:Y:S01]  /*26ff0*/  LDL.LU R21, [R1+0xa4] ;  /* 0x0000a40001157983 */ /* 0x000ea20000300800 */
[C---:B---3--:R-:W-:Y:S01]  /*27000*/  HMMA.16816.F32.BF16 R16, R24.reuse, R18, R12 ;  /* 0x000000121810723c */ /* 0x048fe2000004180c */
[----:B------:R-:W3:Y:S01]  /*27010*/  LDL.LU.64 R14, [R1+0x3688] ;  /* 0x00368800010e7983 */ /* 0x000ee20000300a00 */
[----:B------:R-:W4:Y:S11]  /*27020*/  LDL.LU.64 R12, [R1+0x3680] ;  /* 0x00368000010c7983 */ /* 0x000f360000300a00 */
[----:B------:R-:W-:Y:S10]  /*27030*/  @!UPT UIADD3 URZ, URZ, URZ, URZ ;  /* 0x0000003f3f3ff290 */ /* 0x000ff4000fffe03f */
[----:B------:R-:W-:Y:S01]  /*27040*/  STL.64 [R1+0x1f0], R16 ;  /* 0x0001f01001007387 */ /* 0x000fe20000100a00 */
[----:B------:R-:W-:Y:S02]  /*27050*/  STL.64 [R1+0x1f8], R18 ;  /* 0x0001f81201007387 */ /* 0x000fe40000100a00 */
[----:B------:R-:W0:Y:S02]  /*27060*/  LDSM.16.MT88.4 R16, [R29+0x8000] ;  /* 0x008000001d10783b */ /* 0x000e240000004200 */
[----:B0-----:R-:W-:Y:S02]  /*27070*/  STL.64 [R1+0x35c8], R18 ;  /* 0x0035c81201007387 */ /* 0x001fe40000100a00 */
[----:B------:R0:W-:Y:S02]  /*27080*/  STL.64 [R1+0x35c0], R16 ;  /* 0x0035c01001007387 */ /* 0x0001e40000100a00 */
[----:B0-----:R-:W2:Y:S01]  /*27090*/  LDL.LU R16, [R1+0xf0] ;  /* 0x0000f00001107983 */ /* 0x001ea20000300800 */
[----:B------:R-:W2:Y:S02]  /*270a0*/  LDL.LU R17, [R1+0xf4] ;  /* 0x0000f40001117983 */ /* 0x000ea40000300800 */
[----:B------:R-:W2:Y:S02]  /*270b0*/  LDL.LU R18, [R1+0xf8] ;  /* 0x0000f80001127983 */ /* 0x000ea40000300800 */
[----:B------:R-:W2:Y:S01]  /*270c0*/  LDL.LU R19, [R1+0xfc] ;  /* 0x0000fc0001137983 */ /* 0x000ea20000300800 */
[C---:B---3--:R-:W-:Y:S11]  /*270d0*/  HMMA.16816.F32.BF16 R8, R24.reuse, R14, R8 ;  /* 0x0000000e1808723c */ /* 0x048ff60000041808 */
[----:B------:R-:W-:Y:S11]  /*270e0*/  @!UPT UIADD3 URZ, URZ, URZ, URZ ;  /* 0x0000003f3f3ff290 */ /* 0x000ff6000fffe03f */
[----:B------:R-:W-:Y:S01]  /*270f0*/  @!UPT UIADD3 URZ, URZ, URZ, URZ ;  /* 0x0000003f3f3ff290 */ /* 0x000fe2000fffe03f */
[----:B------:R-:W-:Y:S01]  /*27100*/  STL.64 [R1+0x1e0], R8 ;  /* 0x0001e00801007387 */ /* 0x000fe20000100a00 */
[----:B------:R0:W-:Y:S03]  /*27110*/  STL.64 [R1+0x1e8], R10 ;  /* 0x0001e80a01007387 */ /* 0x0001e60000100a00 */
[----:B0-----:R-:W3:Y:S01]  /*27120*/  LDL.LU.64 R10, [R1+0x3678] ;  /* 0x00367800010a7983 */ /* 0x001ee20000300a00 */
[----:B------:R-:W3:Y:S02]  /*27130*/  LDL.LU.64 R8, [R1+0x3670] ;  /* 0x0036700001087983 */ /* 0x000ee40000300a00 */
[----:B----4-:R0:W-:Y:S02]  /*27140*/  STL.64 [R1+0x35d0], R12 ;  /* 0x0035d00c01007387 */ /* 0x0101e40000100a00 */
[----:B0-----:R-:W-:Y:S02]  /*27150*/  MOV R12, R4 ;  /* 0x00000004000c7202 */ /* 0x001fe40000000f00 */
[----:B------:R-:W-:Y:S01]  /*27160*/  MOV R13, R5 ;  /* 0x00000005000d7202 */ /* 0x000fe20000000f00 */
[----:B------:R-:W4:Y:S01]  /*27170*/  LDL.LU R4, [R1+0x366c] ;  /* 0x00366c0001047983 */ /* 0x000f220000300800 */
[----:B------:R-:W4:Y:S03]  /*27180*/  LDL.LU R5, [R1+0x3668] ;  /* 0x0036680001057983 */ /* 0x000f260000300800 */
[----:B------:R2:W-:Y:S02]  /*27190*/  STL.64 [R1+0x3638], R12 ;  /* 0x0036380c01007387 */ /* 0x0005e40000100a00 */
[C---:B--2---:R-:W-:Y:S08]  /*271a0*/  HMMA.16816.F32.BF16 R12, R24.reuse, R6, R20 ;  /* 0x00000006180c723c */ /* 0x044ff00000041814 */
[----:B---3--:R-:W-:Y:S11]  /*271b0*/  HMMA.16816.F32.BF16 R16, R24, R10, R16 ;  /* 0x0000000a1810723c */ /* 0x008ff60000041810 */
[----:B------:R-:W-:Y:S11]  /*271c0*/  @!UPT UIADD3 URZ, URZ, URZ, URZ ;  /* 0x0000003f3f3ff290 */ /* 0x000ff6000fffe03f */
[----:B------:R-:W-:Y:S01]  /*271d0*/  @!UPT UIADD3 URZ, URZ, URZ, URZ ;  /* 0x0000003f3f3ff290 */ /* 0x000fe2000fffe03f */
[----:B------:R0:W-:Y:S01]  /*271e0*/  STL.64 [R1+0x1d0], R16 ;  /* 0x0001d01001007387 */ /* 0x0001e20000100a00 */
[----:B------:R4:W-:Y:S03]  /*271f0*/  STL.64 [R1+0x1d8], R18 ;  /* 0x0001d81201007387 */ /* 0x0009e60000100a00 */
[----:B0-----:R-:W2:Y:S01]  /*27200*/  LDL.LU R16, [R1+0x160] ;  /* 0x0001600001107983 */ /* 0x001ea20000300800 */
[----:B------:R-:W-:Y:S02]  /*27210*/  STL.64 [R1+0x80], R12 ;  /* 0x0000800c01007387 */ /* 0x000fe40000100a00 */
[----:B------:R-:W-:Y:S02]  /*27220*/  STL.64 [R1+0x88], R14 ;  /* 0x0000880e01007387 */ /* 0x000fe40000100a00 */
[----:B------:R-:W2:Y:S01]  /*27230*/  LDL.LU R17, [R1+0x164] ;  /* 0x0001640001117983 */ /* 0x000ea20000300800 */
[----:B----4-:R-:W-:-:S02]  /*27240*/  MOV R18, R5 ;  /* 0x0000000500127202 */ /* 0x010fc40000000f00 */
[----:B------:R-:W-:Y:S01]  /*27250*/  MOV R19, R4 ;  /* 0x0000000400137202 */ /* 0x000fe20000000f00 */
[----:B------:R-:W3:Y:S01]  /*27260*/  LDL.LU R5, [R1+0x3664] ;  /* 0x0036640001057983 */ /* 0x000ee20000300800 */
[----:B------:R-:W3:Y:S03]  /*27270*/  LDL.LU R4, [R1+0x3660] ;  /* 0x0036600001047983 */ /* 0x000ee60000300800 */
[----:B------:R-:W-:Y:S04]  /*27280*/  STL.64 [R1+0x35e0], R18 ;  /* 0x0035e01201007387 */ /* 0x000fe80000100a00 */
[----:B--2---:R0:W-:Y:S04]  /*27290*/  STL.64 [R1+0x35d8], R16 ;  /* 0x0035d81001007387 */ /* 0x0041e80000100a00 */
[----:B0-----:R-:W2:Y:S01]  /*272a0*/  LDL.LU R16, [R1+0x340] ;  /* 0x0003400001107983 */ /* 0x001ea20000300800 */
[----:B------:R-:W2:Y:S02]  /*272b0*/  LDL.LU R17, [R1+0x344] ;  /* 0x0003440001117983 */ /* 0x000ea40000300800 */
[----:B------:R-:W4:Y:S02]  /*272c0*/  LDL.LU R18, [R1+0x348] ;  /* 0x0003480001127983 */ /* 0x000f240000300800 */
[----:B------:R-:W4:Y:S01]  /*272d0*/  LDL.LU R19, [R1+0x34c] ;  /* 0x00034c0001137983 */ /* 0x000f220000300800 */
[----:B------:R-:W2:Y:S01]  /*272e0*/  LDL.LU R6, [R1+0x2f8] ;  /* 0x0002f80001067983 */ /* 0x000ea20000300800 */
[----:B------:R-:W2:Y:S03]  /*272f0*/  LDL.LU R7, [R1+0x2fc] ;  /* 0x0002fc0001077983 */ /* 0x000ea60000300800 */
[----:B--2---:R0:W-:Y:S01]  /*27300*/  STL.64 [R1+0x3610], R6 ;  /* 0x0036100601007387 */ /* 0x0041e20000100a00 */
[----:B---3--:R1:W-:Y:S01]  /*27310*/  STL.64 [R1+0x3608], R4 ;  /* 0x0036080401007387 */ /* 0x0083e20000100a00 */
[----:B0-----:R-:W-:-:S02]  /*27320*/  MOV R6, R8 ;  /* 0x0000000800067202 */ /* 0x001fc40000000f00 */
[----:B-1----:R-:W2:Y:S01]  /*27330*/  LDL.LU R4, [R1+0x50] ;  /* 0x0000500001047983 */ /* 0x002ea20000300800 */
[----:B------:R-:W2:Y:S02]  /*27340*/  LDL.LU R5, [R1+0x54] ;  /* 0x0000540001057983 */ /* 0x000ea40000300800 */
[----:B------:R-:W3:Y:S02]  /*27350*/  LDL.LU R8, [R1+0x365c] ;  /* 0x00365c0001087983 */ /* 0x000ee40000300800 */
[----:B------:R-:W-:Y:S02]  /*27360*/  IMAD.MOV.U32 R7, RZ, RZ, R9 ;  /* 0x000000ffff077224 */ /* 0x000fe400078e0009 */
[----:B------:R-:W2:Y:S01]  /*27370*/  LDL.LU R9, [R1+0x3658] ;  /* 0x0036580001097983 */ /* 0x000ea20000300800 */
[----:B------:R-:W2:Y:S02]  /*27380*/  LDL R23, [R1+0x14c0] ;  /* 0x0014c00001177983 */ /* 0x000ea40000100800 */
[----:B----4-:R-:W-:Y:S02]  /*27390*/  STL.64 [R1+0x35f0], R18 ;  /* 0x0035f01201007387 */ /* 0x010fe40000100a00 */
[----:B------:R0:W-:Y:S02]  /*273a0*/  STL.64 [R1+0x35e8], R16 ;  /* 0x0035e81001007387 */ /* 0x0001e40000100a00 */
[----:B0-----:R-:W4:Y:S04]  /*273b0*/  LDL R16, [R1+0x20] ;  /* 0x0000200001107983 */ /* 0x001f280000100800 */
[----:B------:R-:W4:Y:S01]  /*273c0*/  LDL R17, [R1+0x24] ;  /* 0x0000240001117983 */ /* 0x000f220000100800 */
[----:B---3--:R-:W-:-:S02]  /*273d0*/  MOV R19, R8 ;  /* 0x0000000800137202 */ /* 0x008fc40000000f00 */
[----:B--2---:R-:W-:Y:S01]  /*273e0*/  MOV R18, R9 ;  /* 0x0000000900127202 */ /* 0x004fe20000000f00 */
[----:B------:R-:W-:Y:S04]  /*273f0*/  LDSM.16.MT88.4 R24, [R23+0x8000] ;  /* 0x008000001718783b */ /* 0x000fe80000004200 */
[----:B------:R-:W0:Y:S01]  /*27400*/  LDSM.16.MT88.4 R8, [R29+0x8080] ;  /* 0x008080001d08783b */ /* 0x000e220000004200 */
[----:B------:R-:W1:Y:S03]  /*27410*/  LDSM.16.MT88.4 R20, [R23+0x8080] ;  /* 0x008080001714783b */ /* 0x000e660000004200 */
[----:B----4-:R2:W-:Y:S04]  /*27420*/  STL.64 [R1+0x3650], R16 ;  /* 0x0036501001007387 */ /* 0x0105e80000100a00 */
[----:B--2---:R-:W2:Y:S01]  /*27430*/  LDL.LU R16, [R1+0x330] ;  /* 0x0003300001107983 */ /* 0x004ea20000300800 */
[----:B------:R-:W2:Y:S03]  /*27440*/  LDL.LU R17, [R1+0x334] ;  /* 0x0003340001117983 */ /* 0x000ea60000300800 */
[----:B0-----:R-:W-:Y:S01]  /*27450*/  STL.64 [R1+0x3598], R10 ;  /* 0x0035980a01007387 */ /* 0x001fe20000100a00 */
[----:B------:R0:W-:Y:S03]  /*27460*/  STL.64 [R1+0x3590], R8 ;  /* 0x0035900801007387 */ /* 0x0001e60000100a00 */
[----:B0-----:R-:W3:Y:S01]  /*27470*/  LDL.LU R8, [R1+0x310] ;  /* 0x0003100001087983 */ /* 0x001ee20000300800 */
[----:B------:R-:W3:Y:S02]  /*27480*/  LDL.LU R9, [R1+0x314] ;  /* 0x0003140001097983 */ /* 0x000ee40000300800 */
[----:B------:R-:W4:Y:S02]  /*27490*/  LDL.LU R10, [R1+0x318] ;  /* 0x00031800010a7983 */ /* 0x000f240000300800 */
[----:B------:R-:W4:Y:S01]  /*274a0*/  LDL.LU R11, [R1+0x31c] ;  /* 0x00031c00010b7983 */ /* 0x000f220000300800 */
[----:B------:R-:W2:Y:S01]  /*274b0*/  LDL.LU R12, [R1+0x390] ;  /* 0x00039000010c7983 */ /* 0x000ea20000300800 */
[----:B------:R-:W2:Y:S02]  /*274c0*/  LDL.LU R13, [R1+0x394] ;  /* 0x00039400010d7983 */ /* 0x000ea40000300800 */
[----:B------:R-:W2:Y:S02]  /*274d0*/  LDL.LU R14, [R1+0x398] ;  /* 0x00039800010e7983 */ /* 0x000ea40000300800 */
[----:B------:R-:W2:Y:S01]  /*274e0*/  LDL.LU R15, [R1+0x39c] ;  /* 0x00039c00010f7983 */ /* 0x000ea20000300800 */
[----:B----4-:R-:W-:Y:S01]  /*274f0*/  STL.64 [R1+0x3600], R10 ;  /* 0x0036000a01007387 */ /* 0x010fe20000100a00 */
[----:B---3--:R0:W-:Y:S03]  /*27500*/  STL.64 [R1+0x35f8], R8 ;  /* 0x0035f80801007387 */ /* 0x0081e60000100a00 */
[----:B0-----:R-:W3:Y:S01]  /*27510*/  LDL.LU R8, [R1+0x350] ;  /* 0x0003500001087983 */ /* 0x001ee20000300800 */
[----:B------:R-:W3:Y:S02]  /*27520*/  LDL.LU R9, [R1+0x354] ;  /* 0x0003540001097983 */ /* 0x000ee40000300800 */
[----:B------:R-:W4:Y:S02]  /*27530*/  LDL.LU R10, [R1+0x358] ;  /* 0x00035800010a7983 */ /* 0x000f240000300800 */
[----:B------:R-:W4:Y:S02]  /*27540*/  LDL.LU R11, [R1+0x35c] ;  /* 0x00035c00010b7983 */ /* 0x000f240000300800 */
[----:B----4-:R-:W-:Y:S01]  /*27550*/  STL.64 [R1+0x3620], R10 ;  /* 0x0036200a01007387 */ /* 0x010fe20000100a00 */
[----:B---3--:R0:W-:Y:S03]  /*27560*/  STL.64 [R1+0x3618], R8 ;  /* 0x0036180801007387 */ /* 0x0081e60000100a00 */
[----:B0-----:R-:W3:Y:S04]  /*27570*/  LDL R8, [R1] ;  /* 0x0000000001087983 */ /* 0x001ee80000100800 */
[----:B------:R-:W3:Y:S04]  /*27580*/  LDL R9, [R1+0x4] ;  /* 0x0000040001097983 */ /* 0x000ee80000100800 */
[----:B---3--:R0:W-:Y:S04]  /*27590*/  STL.64 [R1+0x3630], R8 ;  /* 0x0036300801007387 */ /* 0x0081e80000100a00 */
[----:B0-----:R-:W3:Y:S01]  /*275a0*/  LDL.LU R8, [R1+0x380] ;  /* 0x0003800001087983 */ /* 0x001ee20000300800 */
[----:B------:R-:W3:Y:S02]  /*275b0*/  LDL.LU R9, [R1+0x384] ;  /* 0x0003840001097983 */ /* 0x000ee40000300800 */
[----:B------:R-:W3:Y:S02]  /*275c0*/  LDL.LU R10, [R1+0x388] ;  /* 0x00038800010a7983 */ /* 0x000ee40000300800 */
[----:B------:R-:W3:Y:S01]  /*275d0*/  LDL.LU R11, [R1+0x38c] ;  /* 0x00038c00010b7983 */ /* 0x000ee20000300800 */
[----:B------:R-:W-:Y:S01]  /*275e0*/  STL [R1+0x34f8], R29 ;  /* 0x0034f81d01007387 */ /* 0x000fe20000100800 */
[----:B------:R-:W-:Y:S02]  /*275f0*/  STL.64 [R1+0x3558], R26 ;  /* 0x0035581a01007387 */ /* 0x000fe40000100a00 */
[----:B------:R0:W-:Y:S02]  /*27600*/  STL.64 [R1+0x3550], R24 ;  /* 0x0035501801007387 */ /* 0x0001e40000100a00 */
[----:B0-----:R-:W2:Y:S02]  /*27610*/  LDL.64 R24, [R1+0x30] ;  /* 0x0000300001187983 */ /* 0x001ea40000100a00 */
[----:B--2---:R-:W-:Y:S11]  /*27620*/  HMMA.16816.F32.BF16 R16, R4, R24, R16 ;  /* 0x000000180410723c */ /* 0x004ff60000041810 */
[----:B------:R-:W-:Y:S11]  /*27630*/  @!UPT UIADD3 URZ, URZ, URZ, URZ ;  /* 0x0000003f3f3ff290 */ /* 0x000ff6000fffe03f */
[----:B------:R-:W-:Y:S01]  /*27640*/  @!UPT UIADD3 URZ, URZ, URZ, URZ ;  /* 0x0000003f3f3ff290 */ /* 0x000fe2000fffe03f */
[----:B------:R0:W-:Y:S01]  /*27650*/  STL.64 [R1+0x1a0], R16 ;  /* 0x0001a01001007387 */ /* 0x0001e20000100a00 */
[----:B------:R-:W-:Y:S03]  /*27660*/  STL.64 [R1+0x1a8], R18 ;  /* 0x0001a81201007387 */ /* 0x000fe60000100a00 */
[----:B0-----:R-:W2:Y:S01]  /*27670*/  LDL.LU.64 R16, [R1+0x3650] ;  /* 0x0036500001107983 */ /* 0x001ea20000300a00 */
[----:B------:R0:W-:Y:S03]  /*27680*/  STL.64 [R1+0x3628], R24 ;  /* 0x0036281801007387 */ /* 0x0001e60000100a00 */
[----:B0-----:R-:W4:Y:S01]  /*27690*/  LDL.LU R24, [R1+0x320] ;  /* 0x0003200001187983 */ /* 0x001f220000300800 */
[----:B------:R-:W4:Y:S02]  /*276a0*/  LDL.LU R25, [R1+0x324] ;  /* 0x0003240001197983 */ /* 0x000f240000300800 */
[----:B------:R-:W4:Y:S02]  /*276b0*/  LDL.LU R26, [R1+0x328] ;  /* 0x00032800011a7983 */ /* 0x000f240000300800 */
[----:B------:R-:W4:Y:S01]  /*276c0*/  LDL.LU R27, [R1+0x32c] ;  /* 0x00032c00011b7983 */ /* 0x000f220000300800 */
[----:B-1----:R0:W-:Y:S01]  /*276d0*/  STL.64 [R1+0x3508], R22 ;  /* 0x0035081601007387 */ /* 0x0021e20000100a00 */
[----:B------:R1:W-:Y:S01]  /*276e0*/  STL.64 [R1+0x3500], R20 ;  /* 0x0035001401007387 */ /* 0x0003e20000100a00 */
[----:B0-----:R-:W-:-:S02]  /*276f0*/  MOV R22, R3 ;  /* 0x0000000300167202 */ /* 0x001fc40000000f00 */
[----:B-1----:R-:W3:Y:S01]  /*27700*/  LDL.LU R20, [R1+0x40] ;  /* 0x0000400001147983 */ /* 0x002ee20000300800 */
[----:B------:R-:W-:Y:S02]  /*27710*/  MOV R21, R28 ;  /* 0x0000001c00157202 */ /* 0x000fe40000000f00 */
[----:B------:R-:W3:Y:S02]  /*27720*/  LDL.LU R28, [R1+0x3648] ;  /* 0x00364800011c7983 */ /* 0x000ee40000300800 */
[----:B------:R-:W3:Y:S01]  /*27730*/  LDL.LU R3, [R1+0x3644] ;  /* 0x0036440001037983 */ /* 0x000ee20000300800 */
[----:B------:R-:W-:Y:S02]  /*27740*/  MOV R23, R0 ;  /* 0x0000000000177202 */ /* 0x000fe40000000f00 */
[----:B------:R-:W3:Y:S01]  /*27750*/  LDL.LU R0, [R1+0x3640] ;  /* 0x0036400001007983 */ /* 0x000ee20000300800 */
[C---:B--2---:R-:W-:Y:S11]  /*27760*/  HMMA.16816.F32.BF16 R12, R4.reuse, R16, R12 ;  /* 0x00000010040c723c */ /* 0x044ff6000004180c */
[----:B------:R-:W-:Y:S11]  /*27770*/  @!UPT UIADD3 URZ, URZ, URZ, URZ ;  /* 0x0000003f3f3ff290 */ /* 0x000ff6000fffe03f */
[----:B------:R-:W-:Y:S01]  /*27780*/  @!UPT UIADD3 URZ, URZ, URZ, URZ ;  /* 0x0000003f3f3ff290 */ /* 0x000fe2000fffe03f */
[----:B------:R0:W-:Y:S01]  /*27790*/  STL.64 [R1+0x1c0], R12 ;  /* 0x0001c00c01007387 */ /* 0x0001e20000100a00 */
[----:B------:R-:W-:Y:S03]  /*277a0*/  STL.64 [R1+0x1c8], R14 ;  /* 0x0001c80e01007387 */ /* 0x000fe60000100a00 */
[----:B0-----:R-:W3:Y:S02]  /*277b0*/  LDL.LU.64 R12, [R1+0x3638] ;  /* 0x00363800010c7983 */ /* 0x001ee40000300a00 */
[C---:B---3--:R-:W-:Y:S11]  /*277c0*/  HMMA.16816.F32.BF16 R8, R4.reuse, R12, R8 ;  /* 0x0000000c0408723c */ /* 0x048ff60000041808 */
[----:B------:R-:W-:Y:S11]  /*277d0*/  @!UPT UIADD3 URZ, URZ, URZ, URZ ;  /* 0x0000003f3f3ff290 */ /* 0x000ff6000fffe03f */
[----:B------:R-:W-:Y:S01]  /*277e0*/  @!UPT UIADD3 URZ, URZ, URZ, URZ ;  /* 0x0000003f3f3ff290 */ /* 0x000fe2000fffe03f */
[----:B------:R0:W-:Y:S01]  /*277f0*/  STL.64 [R1+0x1b0], R8 ;  /* 0x0001b00801007387 */ /* 0x0001e20000100a00 */
[----:B------:R1:W-:Y:S03]  /*27800*/  STL.64 [R1+0x1b8], R10 ;  /* 0x0001b80a01007387 */ /* 0x0003e60000100a00 */
[----:B0-----:R-:W4:Y:S02]  /*27810*/  LDL.LU.64 R8, [R1+0x3630] ;  /* 0x0036300001087983 */ /* 0x001f240000300a00 */
[----:B----4-:R-:W-:Y:S02]  /*27820*/  HMMA.16816.F32.BF16 R4, R4, R8, R24 ;  /* 0x000000080404723c */ /* 0x010fe40000041818 */
[----:B------:R-:W2:Y:S01]  /*27830*/  LDL.LU.64 R24, [R1+0x3628] ;  /* 0x0036280001187983 */ /* 0x000ea20000300a00 */
[----:B-1----:R-:W3:Y:S02]  /*27840*/  LDL.LU.64 R10, [R1+0x3620] ;  /* 0x00362000010a7983 */ /* 0x002ee40000300a00 */
[----:B------:R-:W3:Y:S11]  /*27850*/  LDL.LU.64 R8, [R1+0x3618] ;  /* 0x0036180001087983 */ /* 0x000ef60000300a00 */
[----:B------:R-:W-:Y:S07]  /*27860*/  @!UPT UIADD3 URZ, URZ, URZ, URZ ;  /* 0x0000003f3f3ff290 */ /* 0x000fee000fffe03f */
        /* <DEDUP_REMOVED lines=8> */
[----:B------:R-:W-:Y:S02]  /*278f0*/  STL.64 [R1+0x158], R6 ;  /* 0x0001580601007387 */ /* 0x000fe40000100a00 */
[----:B------:R-:W0:Y:S01]  /*27900*/  LDSM.16.MT88.4 R4, [R0+0x8000] ;  /* 0x008000000004783b */ /* 0x000e220000004200 */
[C---:B---3--:R-:W-:Y:S01]  /*27910*/  HMMA.16816.F32.BF16 R16, R20.reuse, R16, R8 ;  /* 0x000000101410723c */ /* 0x048fe20000041808 */
[----:B0-----:R-:W-:Y:S02]  /*27920*/  STL.64 [R1+0x34d0], R6 ;  /* 0x0034d00601007387 */ /* 0x001fe40000100a00 */
[----:B------:R0:W-:Y:S02]  /*27930*/  STL.64 [R1+0x34c8], R4 ;  /* 0x0034c80401007387 */ /* 0x0001e40000100a00 */
[----:B0-----:R-:W2:Y:S01]  /*27940*/  LDL.LU.64 R4, [R1] ;  /* 0x0000000001047983 */ /* 0x001ea20000300a00 */
[----:B------:R-:W3:Y:S02]  /*27950*/  LDL.LU.64 R10, [R1+0x3600] ;  /* 0x00360000010a7983 */ /* 0x000ee40000300a00 */
[----:B------:R-:W3:Y:S11]  /*27960*/  LDL.LU.64 R8, [R1+0x35f8] ;  /* 0x0035f80001087983 */ /* 0x000ef60000300a00 */
[----:B------:R-:W-:Y:S04]  /*27970*/  @!UPT UIADD3 URZ, URZ, URZ, URZ ;  /* 0x0000003f3f3ff290 */ /* 0x000fe8000fffe03f */
[----:B------:R-:W-:Y:S01]  /*27980*/  STL.64 [R1+0x140], R16 ;  /* 0x0001401001007387 */ /* 0x000fe20000100a00 */
[----:B------:R0:W-:Y:S04]  /*27990*/  STL.64 [R1+0x148], R18 ;  /* 0x0001481201007387 */ /* 0x0001e80000100a00 */
[----:B0-----:R-:W4:Y:S01]  /*279a0*/  LDL.LU.64 R18, [R1+0x35f0] ;  /* 0x0035f00001127983 */ /* 0x001f220000300a00 */
[----:B------:R-:W4:Y:S02]  /*279b0*/  LDL.LU.64 R16, [R1+0x35e8] ;  /* 0x0035e80001107983 */ /* 0x000f240000300a00 */
[C---:B----4-:R-:W-:Y:S01]  /*279c0*/  HMMA.16816.F32.BF16 R12, R20.reuse, R12, R16 ;  /* 0x0000000c140c723c */ /* 0x050fe20000041810 */
[----:B------:R-:W2:Y:S01]  /*279d0*/  LDL.LU.64 R18, [R1+0x35e0] ;  /* 0x0035e00001127983 */ /* 0x000ea20000300a00 */
[----:B------:R-:W2:Y:S11]  /*279e0*/  LDL.LU.64 R16, [R1+0x35d8] ;  /* 0x0035d80001107983 */ /* 0x000eb60000300a00 */
[----:B------:R-:W-:Y:S10]  /*279f0*/  @!UPT UIADD3 URZ, URZ, URZ, URZ ;  /* 0x0000003f3f3ff290 */ /* 0x000ff4000fffe03f */
[----:B------:R0:W-:Y:S01]  /*27a00*/  STL.64 [R1+0x130], R12 ;  /* 0x0001300c01007387 */ /* 0x0001e20000100a00 */
[----:B------:R-:W-:Y:S03]  /*27a10*/  STL.64 [R1+0x138], R14 ;  /* 0x0001380e01007387 */ /* 0x000fe60000100a00 */
[----:B0-----:R-:W4:Y:S01]  /*27a20*/  LDL.LU.64 R12, [R1+0x35d0] ;  /* 0x0035d000010c7983 */ /* 0x001f220000300a00 */
[----:B--2---:R-:W-:Y:S03]  /*27a30*/  HMMA.16816.F32.BF16 R20, R20, R4, R16 ;  /* 0x000000041414723c */ /* 0x004fe60000041810 */
[----:B------:R-:W3:Y:S01]  /*27a40*/  LDL.LU.64 R18, [R1+0x35c8] ;  /* 0x0035c80001127983 */ /* 0x000ee20000300a00 */
[----:B------:R-:W3:Y:S02]  /*27a50*/  LDL.LU.64 R16, [R1+0x35c0] ;  /* 0x0035c00001107983 */ /* 0x000ee40000300a00 */
[----:B------:R-:W-:Y:S11]  /*27a60*/  STL.64 [R1+0x35a0], R4 ;  /* 0x0035a00401007387 */ /* 0x000ff60000100a00 */
[----:B------:R-:W-:Y:S06]  /*27a70*/  @!UPT UIADD3 URZ, URZ, URZ, URZ ;  /* 0x0000003f3f3ff290 */ /* 0x000fec000fffe03f */
[----:B------:R-:W-:Y:S01]  /*27a80*/  STL.64 [R1+0xb0], R20 ;  /* 0x0000b01401007387 */ /* 0x000fe20000100a00 */
[----:B------:R4:W-:Y:S02]  /*27a90*/  STL.64 [R1+0xb8], R22 ;  /* 0x0000b81601007387 */ /* 0x0009e40000100a00 */
[----:B----4-:R-:W-:Y:S02]  /*27aa0*/  MOV R22, R12 ;  /* 0x0000000c00167202 */ /* 0x010fe40000000f00 */
[----:B------:R-:W-:Y:S01]  /*27ab0*/  MOV R23, R13 ;  /* 0x0000000d00177202 */ /* 0x000fe20000000f00 */
[----:B---3--:R-:W-:Y:S11]  /*27ac0*/  HMMA.16816.F32.BF16 R4, R16, R24, R8 ;  /* 0x000000181004723c */ /* 0x008ff60000041808 */
[----:B------:R-:W-:Y:S11]  /*27ad0*/  @!UPT UIADD3 URZ, URZ, URZ, URZ ;  /* 0x0000003f3f3ff290 */ /* 0x000ff6000fffe03f */
[----:B------:R-:W-:Y:S01]  /*27ae0*/  @!UPT UIADD3 URZ, URZ, URZ, URZ ;  /* 0x0000003f3f3ff290 */ /* 0x000fe2000fffe03f */
[----:B------:R0:W-:Y:S01]  /*27af0*/  STL.64 [R1+0x180], R4 ;  /* 0x0001800401007387 */ /* 0x0001e20000100a00 */
[----:B------:R1:W-:Y:S02]  /*27b00*/  STL.64 [R1+0x188], R6 ;  /* 0x0001880601007387 */ /* 0x0003e40000100a00 */
[----:B------:R-:W2:Y:S02]  /*27b10*/  LDL.LU R20, [R1+0x270] ;  /* 0x0002700001147983 */ /* 0x000ea40000300800 */
[----:B------:R-:W2:Y:S01]  /*27b20*/  LDL.LU R21, [R1+0x274] ;  /* 0x0002740001157983 */ /* 0x000ea20000300800 */
[----:B------:R-:W3:Y:S01]  /*27b30*/  LDL.LU R12, [R1+0x35bc] ;  /* 0x0035bc00010c7983 */ /* 0x000ee20000300800 */
[----:B------:R-:W4:Y:S03]  /*27b40*/  LDL.LU R13, [R1+0x35b8] ;  /* 0x0035b800010d7983 */ /* 0x000f260000300800 */
[----:B0-----:R-:W2:Y:S01]  /*27b50*/  LDL.LU R4, [R1+0x360] ;  /* 0x0003600001047983 */ /* 0x001ea20000300800 */
[----:B------:R-:W2:Y:S02]  /*27b60*/  LDL.LU R5, [R1+0x364] ;  /* 0x0003640001057983 */ /* 0x000ea40000300800 */
[----:B-1----:R-:W2:Y:S02]  /*27b70*/  LDL.LU R6, [R1+0x368] ;  /* 0x0003680001067983 */ /* 0x002ea40000300800 */
[----:B------:R-:W2:Y:S02]  /*27b80*/  LDL.LU R7, [R1+0x36c] ;  /* 0x00036c0001077983 */ /* 0x000ea40000300800 */
[----:B--2---:R4:W-:Y:S02]  /*27b90*/  STL.64 [R1+0x35b0], R6 ;  /* 0x0035b00601007387 */ /* 0x0049e40000100a00 */
[----:B----4-:R-:W-:-:S02]  /*27ba0*/  MOV R6, R13 ;  /* 0x0000000d00067202 */ /* 0x010fc40000000f00 */
[----:B---3--:R-:W-:Y:S02]  /*27bb0*/  MOV R7, R12 ;  /* 0x0000000c00077202 */ /* 0x008fe40000000f00 */
[----:B------:R-:W0:Y:S04]  /*27bc0*/  LDSM.16.MT88.4 R12, [R0+0x8080] ;  /* 0x00808000000c783b */ /* 0x000e280000004200 */
[----:B------:R1:W-:Y:S04]  /*27bd0*/  STL.64 [R1+0x35a8], R4 ;  /* 0x0035a80401007387 */ /* 0x0003e80000100a00 */
[----:B-1----:R-:W2:Y:S01]  /*27be0*/  LDL.LU R4, [R1+0x370] ;  /* 0x0003700001047983 */ /* 0x002ea20000300800 */
[----:B------:R-:W2:Y:S02]  /*27bf0*/  LDL.LU R5, [R1+0x374] ;  /* 0x0003740001057983 */ /* 0x000ea40000300800 */
[----:B------:R-:W-:Y:S02]  /*27c00*/  STL.64 [R1+0x3518], R22 ;  /* 0x0035181601007387 */ /* 0x000fe40000100a00 */
[----:B------:R1:W-:Y:S02]  /*27c10*/  STL.64 [R1+0x3510], R20 ;  /* 0x0035101401007387 */ /* 0x0003e40000100a00 */
[----:B-1----:R-:W2:Y:S04]  /*27c20*/  LDL.LU.64 R20, [R1+0x20] ;  /* 0x0000200001147983 */ /* 0x002ea80000300a00 */
[----:B0-----:R-:W-:Y:S01]  /*27c30*/  STL.64 [R1+0x3480], R14 ;  /* 0x0034800e01007387 */ /* 0x001fe20000100a00 */
[----:B------:R0:W-:Y:S03]  /*27c40*/  STL.64 [R1+0x3478], R12 ;  /* 0x0034780c01007387 */ /* 0x0001e60000100a00 */
[----:B0-----:R-:W3:Y:S01]  /*27c50*/  LDL.LU R12, [R1+0x210] ;  /* 0x00021000010c7983 */ /* 0x001ee20000300800 */
[----:B------:R-:W3:Y:S02]  /*27c60*/  LDL.LU R13, [R1+0x214] ;  /* 0x00021400010d7983 */ /* 0x000ee40000300800 */
[----:B------:R-:W4:Y:S02]  /*27c70*/  LDL.LU R14, [R1+0x218] ;  /* 0x00021800010e7983 */ /* 0x000f240000300800 */
[----:B------:R-:W4:Y:S01]  /*27c80*/  LDL.LU R15, [R1+0x21c] ;  /* 0x00021c00010f7983 */ /* 0x000f220000300800 */
[----:B------:R-:W-:-:S04]  /*27c90*/  MOV R8, R24 ;  /* 0x0000001800087202 */ /* 0x000fc80000000f00 */
[----:B------:R-:W-:Y:S02]  /*27ca0*/  MOV R23, R8 ;  /* 0x0000000800177202 */ /* 0x000fe40000000f00 */
[----:B------:R-:W2:Y:S01]  /*27cb0*/  LDL.LU R8, [R1+0x300] ;  /* 0x0003000001087983 */ /* 0x000ea20000300800 */
[----:B------:R-:W2:Y:S02]  /*27cc0*/  LDL.LU R9, [R1+0x304] ;  /* 0x0003040001097983 */ /* 0x000ea40000300800 */
[----:B------:R-:W2:Y:S02]  /*27cd0*/  LDL.LU R10, [R1+0x308] ;  /* 0x00030800010a7983 */ /* 0x000ea40000300800 */
[----:B------:R-:W2:Y:S02]  /*27ce0*/  LDL.LU R11, [R1+0x30c] ;  /* 0x00030c00010b7983 */ /* 0x000ea40000300800 */
[----:B------:R-:W-:Y:S01]  /*27cf0*/  IMAD.MOV.U32 R29, RZ, RZ, R25 ;  /* 0x000000ffff1d7224 */ /* 0x000fe200078e0019 */
[----:B----4-:R-:W-:Y:S01]  /*27d00*/  STL.64 [R1+0x3528], R14 ;  /* 0x0035280e01007387 */ /* 0x010fe20000100a00 */
[----:B---3--:R0:W-:Y:S03]  /*27d10*/  STL.64 [R1+0x3520], R12 ;  /* 0x0035200c01007387 */ /* 0x0081e60000100a00 */
[----:B0-----:R-:W3:Y:S01]  /*27d20*/  LDL.LU R12, [R1+0x280] ;  /* 0x00028000010c7983 */ /* 0x001ee20000300800 */
[----:B------:R-:W3:Y:S02]  /*27d30*/  LDL.LU R13, [R1+0x284] ;  /* 0x00028400010d7983 */ /* 0x000ee40000300800 */
[----:B------:R-:W4:Y:S02]  /*27d40*/  LDL.LU R14, [R1+0x288] ;  /* 0x00028800010e7983 */ /* 0x000f240000300800 */
[----:B------:R-:W4:Y:S01]  /*27d50*/  LDL.LU R15, [R1+0x28c] ;  /* 0x00028c00010f7983 */ /* 0x000f220000300800 */
[----:B------:R-:W3:Y:S01]  /*27d60*/  LDL.LU R24, [R1+0x260] ;  /* 0x0002600001187983 */ /* 0x000ee20000300800 */
[----:B------:R-:W3:Y:S02]  /*27d70*/  LDL.LU R25, [R1+0x264] ;  /* 0x0002640001197983 */ /* 0x000ee40000300800 */
[----:B------:R-:W3:Y:S02]  /*27d80*/  LDL.LU R26, [R1+0x268] ;  /* 0x00026800011a7983 */ /* 0x000ee40000300800 */
[----:B------:R-:W3:Y:S01]  /*27d90*/  LDL.LU R27, [R1+0x26c] ;  /* 0x00026c00011b7983 */ /* 0x000ee20000300800 */
[C---:B--2---:R-:W-:Y:S01]  /*27da0*/  HMMA.16816.F32.BF16 R4, R16.reuse, R20, R4 ;  /* 0x000000141004723c */ /* 0x044fe20000041804 */
[----:B---3--:R-:W-:Y:S01]  /*27db0*/  STL.64 [R1+0x3568], R26 ;  /* 0x0035681a01007387 */ /* 0x008fe20000100a00 */
[----:B------:R0:W-:Y:S03]  /*27dc0*/  STL.64 [R1+0x3560], R24 ;  /* 0x0035601801007387 */ /* 0x0001e60000100a00 */
[----:B0-----:R-:W2:Y:S01]  /*27dd0*/  LDL.64 R24, [R1+0x10] ;  /* 0x0000100001187983 */ /* 0x001ea20000100a00 */
[----:B----4-:R-:W-:Y:S02]  /*27de0*/  STL.64 [R1+0x3538], R14 ;  /* 0x0035380e01007387 */ /* 0x010fe40000100a00 */
[----:B------:R-:W-:Y:S02]  /*27df0*/  STL.64 [R1+0x3530], R12 ;  /* 0x0035300c01007387 */ /* 0x000fe40000100a00 */
[----:B------:R-:W-:Y:S11]  /*27e00*/  STL [R1+0x3430], R0 ;  /* 0x0034300001007387 */ /* 0x000ff60000100800 */
[----:B------:R-:W-:Y:S02]  /*27e10*/  @!UPT UIADD3 URZ, URZ, URZ, URZ ;  /* 0x0000003f3f3ff290 */ /* 0x000fe4000fffe03f */
[----:B------:R-:W-:Y:S01]  /*27e20*/  STL.64 [R1+0x170], R4 ;  /* 0x0001700401007387 */ /* 0x000fe20000100a00 */
[----:B------:R0:W-:Y:S03]  /*27e30*/  STL.64 [R1+0x178], R6 ;  /* 0x0001780601007387 */ /* 0x0001e60000100a00 */
[----:B0-----:R-:W2:Y:S01]  /*27e40*/  LDL.LU.64 R6, [R1+0x35b0] ;  /* 0x0035b00001067983 */ /* 0x001ea20000300a00 */
[----:B------:R-:W2:Y:S02]  /*27e50*/  LDL.LU.64 R4, [R1+0x35a8] ;  /* 0x0035a80001047983 */ /* 0x000ea40000300a00 */
[----:B------:R0:W-:Y:S01]  /*27e60*/  STL.64 [R1+0x3580], R20 ;  /* 0x0035801401007387 */ /* 0x0001e20000100a00 */
[----:B------:R-:W-:Y:S01]  /*27e70*/  MOV R12, R23 ;  /* 0x00000017000c7202 */ /* 0x000fe20000000f00 */
[----:B0-----:R-:W3:Y:S01]  /*27e80*/  LDL.LU R20, [R1+0x2e0] ;  /* 0x0002e00001147983 */ /* 0x001ee20000300800 */
[----:B------:R-:W3:Y:S02]  /*27e90*/  LDL.LU R21, [R1+0x2e4] ;  /* 0x0002e40001157983 */ /* 0x000ee40000300800 */
[----:B------:R-:W3:Y:S02]  /*27ea0*/  LDL.LU R22, [R1+0x2e8] ;  /* 0x0002e80001167983 */ /* 0x000ee40000300800 */
[----:B------:R-:W3:Y:S01]  /*27eb0*/  LDL.LU R23, [R1+0x2ec] ;  /* 0x0002ec0001177983 */ /* 0x000ee20000300800 */
[C---:B--2---:R-:W-:Y:S11]  /*27ec0*/  HMMA.16816.F32.BF16 R4, R16.reuse, R24, R4 ;  /* 0x000000181004723c */ /* 0x044ff60000041804 */
        /* <DEDUP_REMOVED lines=10> */
[----:B--2---:R-:W-:Y:S11]  /*27f70*/  HMMA.16816.F32.BF16 R8, R16, R4, R8 ;  /* 0x000000041008723c */ /* 0x004ff60000041808 */
[----:B------:R-:W-:Y:S11]  /*27f80*/  @!UPT UIADD3 URZ, URZ, URZ, URZ ;  /* 0x0000003f3f3ff290 */ /* 0x000ff6000fffe03f */
[----:B------:R-:W-:Y:S02]  /*27f90*/  @!UPT UIADD3 URZ, URZ, URZ, URZ ;  /* 0x0000003f3f3ff290 */ /* 0x000fe4000fffe03f */
[----:B------:R-:W-:Y:S02]  /*27fa0*/  MOV R17, R10 ;  /* 0x0000000a00117202 */ /* 0x000fe40000000f00 */
[----:B------:R-:W-:Y:S02]  /*27fb0*/  MOV R16, R11 ;  /* 0x0000000b00107202 */ /* 0x000fe40000000f00 */
[----:B------:R-:W-:Y:S02]  /*27fc0*/  MOV R0, R8 ;  /* 0x0000000800007202 */ /* 0x000fe40000000f00 */
[----:B------:R-:W-:Y:S01]  /*27fd0*/  MOV R18, R9 ;  /* 0x0000000900127202 */ /* 0x000fe20000000f00 */
[----:B------:R-:W3:Y:S01]  /*27fe0*/  LDL.LU.64 R10, [R1+0x3598] ;  /* 0x00359800010a7983 */ /* 0x000ee20000300a00 */
[----:B------:R-:W3:Y:S02]  /*27ff0*/  LDL.LU.64 R8, [R1+0x3590] ;  /* 0x0035900001087983 */ /* 0x000ee40000300a00 */
[----:B------:R0:W-:Y:S02]  /*28000*/  STL.64 [R1+0x3570], R4 ;  /* 0x0035700401007387 */ /* 0x0001e40000100a00 */
[----:B0-----:R-:W2:Y:S01]  /*28010*/  LDL.LU R4, [R1+0x2c0] ;  /* 0x0002c00001047983 */ /* 0x001ea20000300800 */
[----:B------:R-:W2:Y:S02]  /*28020*/  LDL.LU R5, [R1+0x2c4] ;  /* 0x0002c40001057983 */ /* 0x000ea40000300800 */
[----:B------:R-:W2:Y:S02]  /*28030*/  LDL.LU R6, [R1+0x2c8] ;  /* 0x0002c80001067983 */ /* 0x000ea40000300800 */
[----:B------:R-:W2:Y:S01]  /*28040*/  LDL.LU R7, [R1+0x2cc] ;  /* 0x0002cc0001077983 */ /* 0x000ea20000300800 */
[----:B------:R-:W-:Y:S01]  /*28050*/  STL [R1+0x34fc], R0 ;  /* 0x0034fc0001007387 */ /* 0x000fe20000100800 */
[----:B------:R-:W-:Y:S02]  /*28060*/  STL [R1+0x3470], R18 ;  /* 0x0034701201007387 */ /* 0x000fe40000100800 */
[----:B------:R0:W-:Y:S02]  /*28070*/  STL.64 [R1+0x3468], R16 ;  /* 0x0034681001007387 */ /* 0x0001e40000100a00 */
[----:B0-----:R-:W-:-:S02]  /*28080*/  MOV R16, R3 ;  /* 0x0000000300107202 */ /* 0x001fc40000000f00 */
[----:B------:R-:W-:Y:S01]  /*28090*/  MOV R17, R28 ;  /* 0x0000001c00117202 */ /* 0x000fe20000000f00 */
[----:B------:R-:W2:Y:S01]  /*280a0*/  LDL.LU R3, [R1+0x358c] ;  /* 0x00358c0001037983 */ /* 0x000ea20000300800 */
[----:B------:R-:W2:Y:S02]  /*280b0*/  LDL.LU R28, [R1+0x3588] ;  /* 0x00358800011c7983 */ /* 0x000ea40000300800 */
[----:B------:R-:W2:Y:S02]  /*280c0*/  LDL.LU R18, [R1+0x238] ;  /* 0x0002380001127983 */ /* 0x000ea40000300800 */
[----:B------:R-:W2:Y:S02]  /*280d0*/  LDL.LU R19, [R1+0x23c] ;  /* 0x00023c0001137983 */ /* 0x000ea40000300800 */
[----:B------:R-:W-:-:S07]  /*280e0*/  IMAD.MOV.U32 R13, RZ, RZ, R29 ;  /* 0x000000ffff0d7224 */ /* 0x000fce00078e001d */
[C---:B---3--:R-:W-:Y:S01]  /*280f0*/  HMMA.16816.F32.BF16 R20, R8.reuse, R12, R20 ;  /* 0x0000000c0814723c */ /* 0x048fe20000041814 */
[----:B--2---:R-:W-:Y:S01]  /*28100*/  STL.64 [R1+0x3548], R18 ;  /* 0x0035481201007387 */ /* 0x004fe20000100a00 */
[----:B------:R0:W-:Y:S03]  /*28110*/  STL.64 [R1+0x3540], R16 ;  /* 0x0035401001007387 */ /* 0x0001e60000100a00 */
[----:B0-----:R-:W2:Y:S01]  /*28120*/  LDL.LU R16, [R1+0x290] ;  /* 0x0002900001107983 */ /* 0x001ea20000300800 */
[----:B------:R-:W2:Y:S11]  /*28130*/  LDL.LU R17, [R1+0x294] ;  /* 0x0002940001117983 */ /* 0x000eb60000300800 */
[----:B------:R-:W-:Y:S06]  /*28140*/  @!UPT UIADD3 URZ, URZ, URZ, URZ ;  /* 0x0000003f3f3ff290 */ /* 0x000fec000fffe03f */
[----:B------:R0:W-:Y:S02]  /*28150*/  STL.64 [R1+0x120], R20 ;  /* 0x0001201401007387 */ /* 0x0001e40000100a00 */
[----:B------:R-:W-:Y:S01]  /*28160*/  STL.64 [R1+0x128], R22 ;  /* 0x0001281601007387 */ /* 0x000fe20000100a00 */
[----:B0-----:R-:W4:Y:S02]  /*28170*/  LDL.LU.64 R20, [R1+0x3580] ;  /* 0x0035800001147983 */ /* 0x001f240000300a00 */
[C---:B----4-:R-:W-:Y:S11]  /*28180*/  HMMA.16816.F32.BF16 R24, R8.reuse, R20, R24 ;  /* 0x000000140818723c */ /* 0x050ff60000041818 */
[----:B------:R-:W-:Y:S11]  /*28190*/  @!UPT UIADD3 URZ, URZ, URZ, URZ ;  /* 0x0000003f3f3ff290 */ /* 0x000ff6000fffe03f */
[----:B------:R-:W-:Y:S01]  /*281a0*/  @!UPT UIADD3 URZ, URZ, URZ, URZ ;  /* 0x0000003f3f3ff290 */ /* 0x000fe2000fffe03f */
[----:B------:R0:W-:Y:S01]  /*281b0*/  STL.64 [R1+0x110], R24 ;  /* 0x0001101801007387 */ /* 0x0001e20000100a00 */
[----:B------:R-:W-:Y:S03]  /*281c0*/  STL.64 [R1+0x118], R26 ;  /* 0x0001181a01007387 */ /* 0x000fe60000100a00 */
[----:B0-----:R-:W3:Y:S01]  /*281d0*/  LDL.LU.64 R24, [R1+0x3578] ;  /* 0x0035780001187983 */ /* 0x001ee20000300a00 */
[----:B------:R-:W-:Y:S01]  /*281e0*/  MOV R19, R3 ;  /* 0x0000000300137202 */ /* 0x000fe20000000f00 */
[C---:B---3--:R-:W-:Y:S01]  /*281f0*/  HMMA.16816.F32.BF16 R4, R8.reuse, R24, R4 ;  /* 0x000000180804723c */ /* 0x048fe20000041804 */
[----:B------:R-:W-:Y:S02]  /*28200*/  MOV R3, R24 ;  /* 0x0000001800037202 */ /* 0x000fe40000000f00 */
[----:B------:R-:W-:Y:S11]  /*28210*/  MOV R0, R25 ;  /* 0x0000001900007202 */ /* 0x000ff60000000f00 */
[----:B------:R-:W-:Y:S09]  /*28220*/  @!UPT UIADD3 URZ, URZ, URZ, URZ ;  /* 0x0000003f3f3ff290 */ /* 0x000ff2000fffe03f */
[----:B------:R0:W-:Y:S01]  /*28230*/  STL.64 [R1+0x100], R4 ;  /* 0x0001000401007387 */ /* 0x0001e20000100a00 */
[----:B------:R-:W-:Y:S03]  /*28240*/  STL.64 [R1+0x108], R6 ;  /* 0x0001080601007387 */ /* 0x000fe60000100a00 */
[----:B0-----:R-:W3:Y:S01]  /*28250*/  LDL.LU.64 R4, [R1+0x3570] ;  /* 0x0035700001047983 */ /* 0x001ee20000300a00 */
[----:B------:R-:W3:Y:S02]  /*28260*/  LDL.LU.64 R26, [R1+0x3568] ;  /* 0x00356800011a7983 */ /* 0x000ee40000300a00 */
[----:B------:R-:W3:Y:S02]  /*28270*/  LDL.LU.64 R24, [R1+0x3560] ;  /* 0x0035600001187983 */ /* 0x000ee40000300a00 */
[----:B------:R-:W-:Y:S01]  /*28280*/  IMAD.MOV.U32 R18, RZ, RZ, R28 ;  /* 0x000000ffff127224 */ /* 0x000fe200078e001c */
[----:B---3--:R-:W-:Y:S01]  /*28290*/  HMMA.16816.F32.BF16 R8, R8, R4, R24 ;  /* 0x000000040808723c */ /* 0x008fe20000041818 */
[----:B------:R-:W2:Y:S01]  /*282a0*/  LDL.LU.64 R26, [R1+0x3558] ;  /* 0x00355800011a7983 */ /* 0x000ea20000300a00 */
[----:B------:R-:W2:Y:S11]  /*282b0*/  LDL.LU.64 R24, [R1+0x3550] ;  /* 0x0035500001187983 */ /* 0x000eb60000300a00 */
[----:B------:R-:W-:Y:S10]  /*282c0*/  @!UPT UIADD3 URZ, URZ, URZ, URZ ;  /* 0x0000003f3f3ff290 */ /* 0x000ff4000fffe03f */
[----:B------:R0:W-:Y:S01]  /*282d0*/  STL.64 [R1+0xa0], R8 ;  /* 0x0000a00801007387 */ /* 0x0001e20000100a00 */
[----:B------:R-:W-:Y:S01]  /*282e0*/  STL.64 [R1+0xa8], R10 ;  /* 0x0000a80a01007387 */ /* 0x000fe20000100a00 */
[----:B0-----:R-:W-:Y:S01]  /*282f0*/  MOV R8, R3 ;  /* 0x0000000300087202 */ /* 0x001fe20000000f00 */
[C---:B--2---:R-:W-:Y:S01]  /*28300*/  HMMA.16816.F32.BF16 R12, R24.reuse, R12, R16 ;  /* 0x0000000c180c723c */ /* 0x044fe20000041810 */
[----:B------:R-:W2:Y:S01]  /*28310*/  LDL.LU.64 R18, [R1+0x3548] ;  /* 0x0035480001127983 */ /* 0x000ea20000300a00 */
[----:B------:R-:W2:Y:S11]  /*28320*/  LDL.LU.64 R16, [R1+0x3540] ;  /* 0x0035400001107983 */ /* 0x000eb60000300a00 */
[----:B------:R-:W-:Y:S10]  /*28330*/  @!UPT UIADD3 URZ, URZ, URZ, URZ ;  /* 0x0000003f3f3ff290 */ /* 0x000ff4000fffe03f */
[----:B------:R0:W-:Y:S01]  /*28340*/  STL.64 [R1+0xe0], R12 ;  /* 0x0000e00c01007387 */ /* 0x0001e20000100a00 */
[----:B------:R-:W-:Y:S01]  /*28350*/  MOV R28, R14 ;  /* 0x0000000e001c7202 */ /* 0x000fe20000000f00 */
[----:B------:R-:W-:Y:S02]  /*28360*/  IMAD.MOV.U32 R3, RZ, RZ, R15 ;  /* 0x000000ffff037224 */ /* 0x000fe400078e000f */
[----:B------:R-:W3:Y:S04]  /*28370*/  LDL.LU.64 R14, [R1+0x3538] ;  /* 0x00353800010e7983 */ /* 0x000ee80000300a00 */
[----:B0-----:R-:W3:Y:S01]  /*28380*/  LDL.LU.64 R12, [R1+0x3530] ;  /* 0x00353000010c7983 */ /* 0x001ee20000300a00 */
[----:B------:R-:W-:Y:S02]  /*28390*/  STL [R1+0x3388], R3 ;  /* 0x0033880301007387 */ /* 0x000fe40000100800 */
[----:B------:R-:W-:Y:S01]  /*283a0*/  STL [R1+0x3384], R28 ;  /* 0x0033841c01007387 */ /* 0x000fe20000100800 */
[----:B------:R-:W-:Y:S01]  /*283b0*/  MOV R9, R0 ;  /* 0x0000000000097202 */ /* 0x000fe20000000f00 */
[----:B------:R-:W-:Y:S01]  /*283c0*/  MOV R0, R20 ;  /* 0x0000001400007202 */ /* 0x000fe20000000f00 */
[----:B------:R-:W-:Y:S01]  /*283d0*/  MOV R29, R21 ;  /* 0x00000015001d7202 */ /* 0x000fe20000000f00 */
[C---:B---3--:R-:W-:Y:S11]  /*283e0*/  HMMA.16816.F32.BF16 R12, R24.reuse, R20, R12 ;  /* 0x00000014180c723c */ /* 0x048ff6000004180c */
[----:B------:R-:W-:Y:S11]  /*283f0*/  @!UPT UIADD3 URZ, URZ, URZ, URZ ;  /* 0x0000003f3f3ff290 */ /* 0x000ff6000fffe03f */
[----:B------:R-:W-:Y:S01]  /*28400*/  @!UPT UIADD3 URZ, URZ, URZ, URZ ;  /* 0x0000003f3f3ff290 */ /* 0x000fe2000fffe03f */
[----:B------:R-:W-:Y:S01]  /*28410*/  STL.64 [R1+0xd0], R12 ;  /* 0x0000d00c01007387 */ /* 0x000fe20000100a00 */
[----:B------:R0:W-:Y:S03]  /*28420*/  STL.64 [R1+0xd8], R14 ;  /* 0x0000d80e01007387 */ /* 0x0001e60000100a00 */
[----:B0-----:R-:W3:Y:S01]  /*28430*/  LDL.LU.64 R14, [R1+0x3528] ;  /* 0x00352800010e7983 */ /* 0x001ee20000300a00 */
[----:B------:R-:W3:Y:S02]  /*28440*/  LDL.LU.64 R12, [R1+0x3520] ;  /* 0x00352000010c7983 */ /* 0x000ee40000300a00 */
[----:B------:R-:W4:Y:S02]  /*28450*/  LDL.LU.64 R22, [R1+0x3518] ;  /* 0x0035180001167983 */ /* 0x000f240000300a00 */
[----:B------:R-:W4:Y:S02]  /*28460*/  LDL.LU.64 R20, [R1+0x3510] ;  /* 0x0035100001147983 */ /* 0x000f240000300a00 */
[C---:B----4-:R-:W-:Y:S01]  /*28470*/  HMMA.16816.F32.BF16 R8, R24.reuse, R8, R20 ;  /* 0x000000081808723c */ /* 0x050fe20000041814 */
[----:B------:R-:W3:Y:S01]  /*28480*/  LDL.LU.64 R22, [R1+0x3508] ;  /* 0x0035080001167983 */ /* 0x000ee20000300a00 */
[----:B------:R-:W3:Y:S11]  /*28490*/  LDL.LU.64 R20, [R1+0x3500] ;  /* 0x0035000001147983 */ /* 0x000ef60000300a00 */
[----:B------:R-:W-:Y:S11]  /*284a0*/  @!UPT UIADD3 URZ, URZ, URZ, URZ ;  /* 0x0000003f3f3ff290 */ /* 0x000ff6000fffe03f */
[----:B------:R-:W-:Y:S02]  /*284b0*/  MOV R28, R11 ;  /* 0x0000000b001c7202 */ /* 0x000fe40000000f00 */
[----:B------:R-:W-:Y:S01]  /*284c0*/  MOV R3, R10 ;  /* 0x0000000a00037202 */ /* 0x000fe20000000f00 */
[----:B------:R2:W-:Y:S02]  /*284d0*/  STL.64 [R1+0xc0], R8 ;  /* 0x0000c00801007387 */ /* 0x0005e40000100a00 */
[----:B------:R-:W-:Y:S02]  /*284e0*/  STL [R1+0x3390], R28 ;  /* 0x0033901c01007387 */ /* 0x000fe40000100800 */
[----:B------:R-:W-:Y:S01]  /*284f0*/  STL [R1+0x338c], R3 ;  /* 0x00338c0301007387 */ /* 0x000fe20000100800 */
[----:B------:R-:W-:Y:S01]  /*28500*/  STL.64 [R1+0x34e0], R4 ;  /* 0x0034e00401007387 */ /* 0x000fe20000100a00 */
[----:B--2---:R-:W-:Y:S02]  /*28510*/  HMMA.16816.F32.BF16 R8, R24, R4, R16 ;  /* 0x000000041808723c */ /* 0x004fe40000041810 */
[----:B------:R-:W3:Y:S11]  /*28520*/  LDL.LU.64 R24, [R1+0x30] ;  /* 0x0000300001187983 */ /* 0x000ef60000300a00 */
[----:B------:R-:W-:Y:S10]  /*28530*/  @!UPT UIADD3 URZ, URZ, URZ, URZ ;  /* 0x0000003f3f3ff290 */ /* 0x000ff4000fffe03f */
[----:B------:R-:W-:Y:S01]  /*28540*/  STL.64 [R1+0x70], R8 ;  /* 0x0000700801007387 */ /* 0x000fe20000100a00 */
[----:B------:R3:W-:Y:S02]  /*28550*/  STL.64 [R1+0x78], R10 ;  /* 0x0000780a01007387 */ /* 0x0007e40000100a00 */
[C---:B---3--:R-:W-:Y:S11]  /*28560*/  HMMA.16816.F32.BF16 R8, R20.reuse, R24, R12 ;  /* 0x000000181408723c */ /* 0x048ff6000004180c */
[----:B------:R-:W-:Y:S11]  /*28570*/  @!UPT UIADD3 URZ, URZ, URZ, URZ ;  /* 0x0000003f3f3ff290 */ /* 0x000ff6000fffe03f */
[----:B------:R-:W-:Y:S01]  /*28580*/  @!UPT UIADD3 URZ, URZ, URZ, URZ ;  /* 0x0000003f3f3ff290 */ /* 0x000fe2000fffe03f */
[----:B------:R-:W-:Y:S01]  /*28590*/  STL.64 [R1+0x60], R8 ;  /* 0x0000600801007387 */ /* 0x000fe20000100a00 */
[----:B------:R-:W-:Y:S02]  /*285a0*/  MOV R28, R10 ;  /* 0x0000000a001c7202 */ /* 0x000fe40000000f00 */
[----:B------:R-:W-:Y:S02]  /*285b0*/  MOV R3, R11 ;  /* 0x0000000b00037202 */ /* 0x000fe40000000f00 */
[----:B------:R-:W0:Y:S01]  /*285c0*/  LDSM.16.MT88.4 R8, [R2+0x9000] ;  /* 0x009000000208783b */ /* 0x000e220000004200 */
[----:B------:R-:W-:Y:S02]  /*285d0*/  STL.64 [R1+0x34d8], R24 ;  /* 0x0034d81801007387 */ /* 0x000fe40000100a00 */
[----:B------:R-:W-:Y:S02]  /*285e0*/  STL [R1+0x3398], R28 ;  /* 0x0033981c01007387 */ /* 0x000fe40000100800 */
[----:B------:R-:W-:Y:S01]  /*285f0*/  STL [R1+0x3394], R3 ;  /* 0x0033940301007387 */ /* 0x000fe20000100800 */
[----:B0-----:R-:W-:Y:S01]  /*28600*/  STL.64 [R1+0x3440], R10 ;  /* 0x0034400a01007387 */ /* 0x001fe20000100a00 */
[----:B------:R0:W-:Y:S03]  /*28610*/  STL.64 [R1+0x3438], R8 ;  /* 0x0034380801007387 */ /* 0x0001e60000100a00 */
[----:B0-----:R-:W2:Y:S01]  /*28620*/  LDL.LU R8, [R1+0x1d0] ;  /* 0x0001d00001087983 */ /* 0x001ea20000300800 */
[----:B------:R-:W2:Y:S02]  /*28630*/  LDL.LU R9, [R1+0x1d4] ;  /* 0x0001d40001097983 */ /* 0x000ea40000300800 */
[----:B------:R-:W3:Y:S02]  /*28640*/  LDL.LU R10, [R1+0x1d8] ;  /* 0x0001d800010a7983 */ /* 0x000ee40000300800 */
[----:B------:R-:W3:Y:S01]  /*28650*/  LDL.LU R11, [R1+0x1dc] ;  /* 0x0001dc00010b7983 */ /* 0x000ee20000300800 */
[----:B------:R-:W4:Y:S01]  /*28660*/  LDL.LU R16, [R1+0x1f0] ;  /* 0x0001f00001107983 */ /* 0x000f220000300800 */
[----:B------:R-:W4:Y:S02]  /*28670*/  LDL.LU R17, [R1+0x1f4] ;  /* 0x0001f40001117983 */ /* 0x000f240000300800 */
[----:B------:R-:W2:Y:S02]  /*28680*/  LDL.LU R18, [R1+0x1f8] ;  /* 0x0001f80001127983 */ /* 0x000ea40000300800 */
[----:B------:R-:W2:Y:S01]  /*28690*/  LDL.LU R19, [R1+0x1fc] ;  /* 0x0001fc0001137983 */ /* 0x000ea20000300800 */
[----:B------:R-:W2:Y:S01]  /*286a0*/  LDL.LU R24, [R1+0x90] ;  /* 0x0000900001187983 */ /* 0x000ea20000300800 */
[----:B------:R-:W2:Y:S02]  /*286b0*/  LDL.LU R25, [R1+0x94] ;  /* 0x0000940001197983 */ /* 0x000ea40000300800 */
[----:B------:R-:W2:Y:S02]  /*286c0*/  LDL.LU R26, [R1+0x98] ;  /* 0x00009800011a7983 */ /* 0x000ea40000300800 */
[----:B------:R-:W2:Y:S02]  /*286d0*/  LDL.LU R27, [R1+0x9c] ;  /* 0x00009c00011b7983 */ /* 0x000ea40000300800 */
[----:B--2---:R-:W-:Y:S01]  /*286e0*/  STL.64 [R1+0x34f0], R26 ;  /* 0x0034f01a01007387 */ /* 0x004fe20000100a00 */
[----:B------:R0:W-:Y:S03]  /*286f0*/  STL.64 [R1+0x34e8], R24 ;  /* 0x0034e81801007387 */ /* 0x0001e60000100a00 */
[----:B0-----:R-:W2:Y:S01]  /*28700*/  LDL.LU R24, [R1+0x250] ;  /* 0x0002500001187983 */ /* 0x001ea20000300800 */
[----:B------:R-:W2:Y:S02]  /*28710*/  LDL.LU R25, [R1+0x254] ;  /* 0x0002540001197983 */ /* 0x000ea40000300800 */
[----:B------:R-:W2:Y:S02]  /*28720*/  LDL.LU R26, [R1+0x258] ;  /* 0x00025800011a7983 */ /* 0x000ea40000300800 */
[----:B------:R-:W2:Y:S01]  /*28730*/  LDL.LU R27, [R1+0x25c] ;  /* 0x00025c00011b7983 */ /* 0x000ea20000300800 */
[----:B------:R-:W2:Y:S01]  /*28740*/  LDL.LU R4, [R1+0x240] ;  /* 0x0002400001047983 */ /* 0x000ea20000300800 */
[----:B------:R-:W2:Y:S02]  /*28750*/  LDL.LU R5, [R1+0x244] ;  /* 0x0002440001057983 */ /* 0x000ea40000300800 */
[----:B------:R-:W2:Y:S02]  /*28760*/  LDL.LU R6, [R1+0x248] ;  /* 0x0002480001067983 */ /* 0x000ea40000300800 */
[----:B------:R-:W2:Y:S01]  /*28770*/  LDL.LU R7, [R1+0x24c] ;  /* 0x00024c0001077983 */ /* 0x000ea20000300800 */
[----:B------:R-:W-:Y:S01]  /*28780*/  STL.64 [R1+0x3490], R18 ;  /* 0x0034901201007387 */ /* 0x000fe20000100a00 */
[----:B----4-:R0:W-:Y:S03]  /*28790*/  STL.64 [R1+0x3488], R16 ;  /* 0x0034881001007387 */ /* 0x0101e60000100a00 */
[----:B0-----:R-:W2:Y:S01]  /*287a0*/  LDL.LU.64 R16, [R1+0x10] ;  /* 0x0000100001107983 */ /* 0x001ea20000300a00 */
[----:B------:R-:W4:Y:S02]  /*287b0*/  LDL.LU R12, [R1+0x200] ;  /* 0x00020000010c7983 */ /* 0x000f240000300800 */
[----:B------:R-:W4:Y:S02]  /*287c0*/  LDL.LU R13, [R1+0x204] ;  /* 0x00020400010d7983 */ /* 0x000f240000300800 */
[----:B------:R-:W2:Y:S01]  /*287d0*/  LDL.LU R14, [R1+0x208] ;  /* 0x00020800010e7983 */ /* 0x000ea20000300800 */
[----:B------:R-:W2:Y:S04]  /*287e0*/  LDL.LU R15, [R1+0x20c] ;  /* 0x00020c00010f7983 */ /* 0x000ea80000300800 */
[----:B--2---:R-:W-:Y:S01]  /*287f0*/  STL.64 [R1+0x34a0], R14 ;  /* 0x0034a00e01007387 */ /* 0x004fe20000100a00 */
[----:B----4-:R0:W-:Y:S03]  /*28800*/  STL.64 [R1+0x3498], R12 ;  /* 0x0034980c01007387 */ /* 0x0101e60000100a00 */
[----:B0-----:R-:W2:Y:S01]  /*28810*/  LDL.LU R12, [R1+0x2a0] ;  /* 0x0002a000010c7983 */ /* 0x001ea20000300800 */
[----:B------:R-:W2:Y:S02]  /*28820*/  LDL.LU R13, [R1+0x2a4] ;  /* 0x0002a400010d7983 */ /* 0x000ea40000300800 */
[----:B------:R-:W4:Y:S02]  /*28830*/  LDL.LU R14, [R1+0x2a8] ;  /* 0x0002a800010e7983 */ /* 0x000f240000300800 */
[----:B------:R-:W4:Y:S02]  /*28840*/  LDL.LU R15, [R1+0x2ac] ;  /* 0x0002ac00010f7983 */ /* 0x000f240000300800 */
[----:B----4-:R-:W-:Y:S01]  /*28850*/  STL.64 [R1+0x34b0], R14 ;  /* 0x0034b00e01007387 */ /* 0x010fe20000100a00 */
[----:B--2---:R0:W-:Y:S03]  /*28860*/  STL.64 [R1+0x34a8], R12 ;  /* 0x0034a80c01007387 */ /* 0x0041e60000100a00 */
[----:B0-----:R-:W2:Y:S01]  /*28870*/  LDL.LU R12, [R1+0x2b0] ;  /* 0x0002b000010c7983 */ /* 0x001ea20000300800 */
[----:B------:R-:W2:Y:S02]  /*28880*/  LDL.LU R13, [R1+0x2b4] ;  /* 0x0002b400010d7983 */ /* 0x000ea40000300800 */
[----:B------:R-:W4:Y:S02]  /*28890*/  LDL.LU R14, [R1+0x2b8] ;  /* 0x0002b800010e7983 */ /* 0x000f240000300800 */
[----:B------:R-:W4:Y:S01]  /*288a0*/  LDL.LU R15, [R1+0x2bc] ;  /* 0x0002bc00010f7983 */ /* 0x000f220000300800 */
[C---:B------:R-:W-:Y:S11]  /*288b0*/  HMMA.16816.F32.BF16 R4, R20.reuse, R16, R4 ;  /* 0x000000101404723c */ /* 0x040ff60000041804 */
[----:B------:R-:W-:Y:S11]  /*288c0*/  @!UPT UIADD3 URZ, URZ, URZ, URZ ;  /* 0x0000003f3f3ff290 */ /* 0x000ff6000fffe03f */
[----:B------:R-:W-:Y:S02]  /*288d0*/  @!UPT UIADD3 URZ, URZ, URZ, URZ ;  /* 0x0000003f3f3ff290 */ /* 0x000fe4000fffe03f */
[----:B------:R-:W-:Y:S01]  /*288e0*/  MOV R28, R5 ;  /* 0x00000005001c7202 */ /* 0x000fe20000000f00 */
[----:B----4-:R-:W-:Y:S01]  /*288f0*/  STL.64 [R1+0x34c0], R14 ;  /* 0x0034c00e01007387 */ /* 0x010fe20000100a00 */
[----:B--2---:R0:W-:Y:S03]  /*28900*/  STL.64 [R1+0x34b8], R12 ;  /* 0x0034b80c01007387 */ /* 0x0041e60000100a00 */
[----:B0-----:R-:W2:Y:S01]  /*28910*/  LDL.LU R12, [R1+0x220] ;  /* 0x00022000010c7983 */ /* 0x001ea20000300800 */
[----:B------:R-:W2:Y:S02]  /*28920*/  LDL.LU R13, [R1+0x224] ;  /* 0x00022400010d7983 */ /* 0x000ea40000300800 */
[----:B------:R-:W2:Y:S02]  /*28930*/  LDL.LU R14, [R1+0x228] ;  /* 0x00022800010e7983 */ /* 0x000ea40000300800 */
[----:B------:R-:W2:Y:S01]  /*28940*/  LDL.LU R15, [R1+0x22c] ;  /* 0x00022c00010f7983 */ /* 0x000ea20000300800 */
[----:B---3--:R-:W-:Y:S01]  /*28950*/  STL.64 [R1+0x3450], R10 ;  /* 0x0034500a01007387 */ /* 0x008fe20000100a00 */
[----:B------:R0:W-:Y:S02]  /*28960*/  STL.64 [R1+0x3448], R8 ;  /* 0x0034480801007387 */ /* 0x0001e40000100a00 */
[----:B0-----:R-:W-:Y:S01]  /*28970*/  IMAD.MOV.U32 R8, RZ, RZ, R0 ;  /* 0x000000ffff087224 */ /* 0x001fe200078e0000 */
[----:B------:R-:W-:Y:S01]  /*28980*/  MOV R9, R29 ;  /* 0x0000001d00097202 */ /* 0x000fe20000000f00 */
[----:B------:R-:W3:Y:S01]  /*28990*/  LDL.LU R0, [R1+0x34fc] ;  /* 0x0034fc0001007983 */ /* 0x000ee20000300800 */
[----:B------:R-:W4:Y:S05]  /*289a0*/  LDL.LU R29, [R1+0x34f8] ;  /* 0x0034f800011d7983 */ /* 0x000f2a0000300800 */
[C---:B------:R-:W-:Y:S11]  /*289b0*/  HMMA.16816.F32.BF16 R24, R20.reuse, R8, R24 ;  /* 0x000000081418723c */ /* 0x040ff60000041818 */
[----:B------:R-:W-:Y:S11]  /*289c0*/  @!UPT UIADD3 URZ, URZ, URZ, URZ ;  /* 0x0000003f3f3ff290 */ /* 0x000ff6000fffe03f */
[----:B------:R-:W-:Y:S01]  /*289d0*/  @!UPT UIADD3 URZ, URZ, URZ, URZ ;  /* 0x0000003f3f3ff290 */ /* 0x000fe2000fffe03f */
[----:B------:R-:W-:Y:S01]  /*289e0*/  STL.64 [R1+0x50], R24 ;  /* 0x0000501801007387 */ /* 0x000fe20000100a00 */
[----:B------:R0:W-:Y:S03]  /*289f0*/  STL.64 [R1+0x58], R26 ;  /* 0x0000581a01007387 */ /* 0x0001e60000100a00 */
[----:B0-----:R-:W2:Y:S01]  /*28a00*/  LDL.LU.64 R26, [R1+0x34f0] ;  /* 0x0034f000011a7983 */ /* 0x001ea20000300a00 */
[----:B------:R-:W2:Y:S02]  /*28a10*/  LDL.LU.64 R24, [R1+0x34e8] ;  /* 0x0034e80001187983 */ /* 0x000ea40000300a00 */
[----:B------:R0:W-:Y:S02]  /*28a20*/  STL [R1+0x40], R4 ;  /* 0x0000400401007387 */ /* 0x0001e40000100800 */
[----:B------:R1:W-:Y:S01]  /*28a30*/  STL [R1+0x4c], R7 ;  /* 0x00004c0701007387 */ /* 0x0003e20000100800 */
[----:B0-----:R-:W2:Y:S01]  /*28a40*/  LDL.LU.64 R4, [R1+0x34e0] ;  /* 0x0034e00001047983 */ /* 0x001ea20000300a00 */
[----:B------:R-:W-:Y:S01]  /*28a50*/  MOV R3, R6 ;  /* 0x0000000600037202 */ /* 0x000fe20000000f00 */
[----:B--2---:R-:W-:Y:S02]  /*28a60*/  HMMA.16816.F32.BF16 R20, R20, R4, R24 ;  /* 0x000000041414723c */ /* 0x004fe40000041818 */
[----:B------:R-:W2:Y:S01]  /*28a70*/  LDL.LU.64 R24, [R1+0x34d8] ;  /* 0x0034d80001187983 */ /* 0x000ea20000300a00 */
[----:B------:R-:W-:-:S02]  /*28a80*/  MOV R11, R4 ;  /* 0x00000004000b7202 */ /* 0x000fc40000000f00 */
[----:B------:R-:W-:Y:S11]  /*28a90*/  MOV R10, R5 ;  /* 0x00000005000a7202 */ /* 0x000ff60000000f00 */
[----:B------:R-:W-:Y:S07]  /*28aa0*/  @!UPT UIADD3 URZ, URZ, URZ, URZ ;  /* 0x0000003f3f3ff290 */ /* 0x000fee000fffe03f */
[----:B------:R-:W-:Y:S01]  /*28ab0*/  STL.64 [R1+0x90], R20 ;  /* 0x0000901401007387 */ /* 0x000fe20000100a00 */
[----:B------:R2:W-:Y:S02]  /*28ac0*/  STL.64 [R1+0x98], R22 ;  /* 0x0000981601007387 */ /* 0x0005e40000100a00 */
[----:B-1----:R-:W3:Y:S02]  /*28ad0*/  LDL.LU.64 R6, [R1+0x34d0] ;  /* 0x0034d00001067983 */ /* 0x002ee40000300a00 */
[----:B------:R-:W3:Y:S01]  /*28ae0*/  LDL.LU.64 R4, [R1+0x34c8] ;  /* 0x0034c80001047983 */ /* 0x000ee20000300a00 */
[----:B--2---:R-:W-:Y:S02]  /*28af0*/  MOV R23, R24 ;  /* 0x0000001800177202 */ /* 0x004fe40000000f00 */
[----:B------:R-:W-:Y:S01]  /*28b00*/  MOV R22, R25 ;  /* 0x0000001900167202 */ /* 0x000fe20000000f00 */
[C---:B---3--:R-:W-:Y:S01]  /*28b10*/  HMMA.16816.F32.BF16 R12, R4.reuse, R24, R12 ;  /* 0x00000018040c723c */ /* 0x048fe2000004180c */
[----:B------:R-:W0:Y:S11]  /*28b20*/  LDSM.16.MT88.4 R24, [R2+0x9080] ;  /* 0x009080000218783b */ /* 0x000e360000004200 */
[----:B------:R-:W-:Y:S11]  /*28b30*/  @!UPT UIADD3 URZ, URZ, URZ, URZ ;  /* 0x0000003f3f3ff290 */ /* 0x000ff6000fffe03f */
[----:B------:R-:W-:Y:S01]  /*28b40*/  STL.64 [R1+0x210], R12 ;  /* 0x0002100c01007387 */ /* 0x000fe20000100a00 */
[----:B------:R1:W-:Y:S03]  /*28b50*/  STL.64 [R1+0x218], R14 ;  /* 0x0002180e01007387 */ /* 0x0003e60000100a00 */
[----:B-1----:R-:W2:Y:S01]  /*28b60*/  LDL.LU.64 R14, [R1+0x34c0] ;  /* 0x0034c000010e7983 */ /* 0x002ea20000300a00 */
[----:B------:R-:W2:Y:S03]  /*28b70*/  LDL.LU.64 R12, [R1+0x34b8] ;  /* 0x0034b800010c7983 */ /* 0x000ea60000300a00 */
[----:B0-----:R-:W-:Y:S01]  /*28b80*/  STL.64 [R1+0x3408], R26 ;  /* 0x0034081a01007387 */ /* 0x001fe20000100a00 */
[----:B------:R0:W-:Y:S03]  /*28b90*/  STL.64 [R1+0x3400], R24 ;  /* 0x0034001801007387 */ /* 0x0001e60000100a00 */
[----:B0-----:R-:W3:Y:S01]  /*28ba0*/  LDL.LU R24, [R1+0x80] ;  /* 0x0000800001187983 */ /* 0x001ee20000300800 */
[----:B------:R-:W3:Y:S02]  /*28bb0*/  LDL.LU R25, [R1+0x84] ;  /* 0x0000840001197983 */ /* 0x000ee40000300800 */
[----:B------:R-:W3:Y:S02]  /*28bc0*/  LDL.LU R26, [R1+0x88] ;  /* 0x00008800011a7983 */ /* 0x000ee40000300800 */
[----:B------:R-:W3:Y:S01]  /*28bd0*/  LDL.LU R27, [R1+0x8c] ;  /* 0x00008c00011b7983 */ /* 0x000ee20000300800 */
[C---:B--2---:R-:W-:Y:S01]  /*28be0*/  HMMA.16816.F32.BF16 R12, R4.reuse, R8, R12 ;  /* 0x00000008040c723c */ /* 0x044fe2000004180c */
[----:B---3--:R-:W-:Y:S01]  /*28bf0*/  STL.64 [R1+0x3460], R26 ;  /* 0x0034601a01007387 */ /* 0x008fe20000100a00 */
[----:B------:R0:W-:Y:S03]  /*28c00*/  STL.64 [R1+0x3458], R24 ;  /* 0x0034581801007387 */ /* 0x0001e60000100a00 */
[----:B0-----:R-:W2:Y:S01]  /*28c10*/  LDL.LU R24, [R1+0x1e0] ;  /* 0x0001e00001187983 */ /* 0x001ea20000300800 */
[----:B------:R-:W2:Y:S02]  /*28c20*/  LDL.LU R25, [R1+0x1e4] ;  /* 0x0001e40001197983 */ /* 0x000ea40000300800 */
[----:B------:R-:W2:Y:S02]  /*28c30*/  LDL.LU R26, [R1+0x1e8] ;  /* 0x0001e800011a7983 */ /* 0x000ea40000300800 */
[----:B------:R-:W2:Y:S11]  /*28c40*/  LDL.LU R27, [R1+0x1ec] ;  /* 0x0001ec00011b7983 */ /* 0x000eb60000300800 */
[----:B------:R-:W-:Y:S02]  /*28c50*/  @!UPT UIADD3 URZ, URZ, URZ, URZ ;  /* 0x0000003f3f3ff290 */ /* 0x000fe4000fffe03f */
[----:B------:R-:W-:Y:S01]  /*28c60*/  STL.64 [R1+0x290], R12 ;  /* 0x0002900c01007387 */ /* 0x000fe20000100a00 */
[----:B------:R0:W-:Y:S03]  /*28c70*/  STL.64 [R1+0x298], R14 ;  /* 0x0002980e01007387 */ /* 0x0001e60000100a00 */
[----:B0-----:R-:W3:Y:S01]  /*28c80*/  LDL.LU.64 R14, [R1+0x34b0] ;  /* 0x0034b000010e7983 */ /* 0x001ee20000300a00 */
[----:B------:R-:W3:Y:S02]  /*28c90*/  LDL.LU.64 R12, [R1+0x34a8] ;  /* 0x0034a800010c7983 */ /* 0x000ee40000300a00 */
[C---:B---3--:R-:W-:Y:S11]  /*28ca0*/  HMMA.16816.F32.BF16 R12, R4.reuse, R16, R12 ;  /* 0x00000010040c723c */ /* 0x048ff6000004180c */
[----:B------:R-:W-:Y:S11]  /*28cb0*/  @!UPT UIADD3 URZ, URZ, URZ, URZ ;  /* 0x0000003f3f3ff290 */ /* 0x000ff6000fffe03f */
[----:B------:R-:W-:Y:S01]  /*28cc0*/  @!UPT UIADD3 URZ, URZ, URZ, URZ ;  /* 0x0000003f3f3ff290 */ /* 0x000fe2000fffe03f */
[----:B------:R-:W-:Y:S01]  /*28cd0*/  STL.64 [R1+0x280], R12 ;  /* 0x0002800c01007387 */ /* 0x000fe20000100a00 */
[----:B------:R0:W-:Y:S03]  /*28ce0*/  STL.64 [R1+0x288], R14 ;  /* 0x0002880e01007387 */ /* 0x0001e60000100a00 */
[----:B0-----:R-:W3:Y:S01]  /*28cf0*/  LDL.LU.64 R14, [R1+0x34a0] ;  /* 0x0034a000010e7983 */ /* 0x001ee20000300a00 */
[----:B------:R-:W3:Y:S01]  /*28d00*/  LDL.LU.64 R12, [R1+0x3498] ;  /* 0x00349800010c7983 */ /* 0x000ee20000300a00 */
[----:B------:R-:W-:Y:S01]  /*28d10*/  MOV R20, R11 ;  /* 0x0000000b00147202 */ /* 0x000fe20000000f00 */
[----:B------:R-:W-:Y:S01]  /*28d20*/  IMAD.MOV.U32 R21, RZ, RZ, R10 ;  /* 0x000000ffff157224 */ /* 0x000fe200078e000a */
[----:B------:R-:W-:Y:S02]  /*28d30*/  MOV R11, R16 ;  /* 0x00000010000b7202 */ /* 0x000fe40000000f00 */
[----:B------:R-:W-:Y:S01]  /*28d40*/  MOV R10, R17 ;  /* 0x00000011000a7202 */ /* 0x000fe20000000f00 */
[----:B------:R-:W2:Y:S01]  /*28d50*/  LDL.LU.64 R18, [R1+0x3490] ;  /* 0x0034900001127983 */ /* 0x000ea20000300a00 */
[----:B------:R-:W2:Y:S02]  /*28d60*/  LDL.LU.64 R16, [R1+0x3488] ;  /* 0x0034880001107983 */ /* 0x000ea40000300a00 */
[----:B---3--:R-:W-:Y:S01]  /*28d70*/  HMMA.16816.F32.BF16 R4, R4, R20, R12 ;  /* 0x000000140404723c */ /* 0x008fe2000004180c */
[----:B------:R-:W2:Y:S01]  /*28d80*/  LDL.LU.64 R14, [R1+0x3480] ;  /* 0x00348000010e7983 */ /* 0x000ea20000300a00 */
[----:B------:R-:W2:Y:S11]  /*28d90*/  LDL.LU.64 R12, [R1+0x3478] ;  /* 0x00347800010c7983 */ /* 0x000eb60000300a00 */
[----:B------:R-:W-:Y:S10]  /*28da0*/  @!UPT UIADD3 URZ, URZ, URZ, URZ ;  /* 0x0000003f3f3ff290 */ /* 0x000ff4000fffe03f */
[----:B------:R0:W-:Y:S01]  /*28db0*/  STL.64 [R1+0x230], R4 ;  /* 0x0002300401007387 */ /* 0x0001e20000100a00 */
[----:B------:R2:W-:Y:S01]  /*28dc0*/  STL.64 [R1+0x238], R6 ;  /* 0x0002380601007387 */ /* 0x0005e20000100a00 */
[----:B0-----:R-:W-:Y:S02]  /*28dd0*/  MOV R4, R23 ;  /* 0x0000001700047202 */ /* 0x001fe40000000f00 */
[----:B------:R-:W-:-:S07]  /*28de0*/  MOV R5, R22 ;  /* 0x0000001600057202 */ /* 0x000fce0000000f00 */
[----:B--2---:R-:W-:Y:S01]  /*28df0*/  HMMA.16816.F32.BF16 R4, R12, R4, R16 ;  /* 0x000000040c04723c */ /* 0x004fe20000041810 */
[----:B------:R-:W2:Y:S01]  /*28e00*/  LDL.LU R18, [R1+0x3470] ;  /* 0x0034700001127983 */ /* 0x000ea20000300800 */
[----:B------:R-:W3:Y:S02]  /*28e10*/  LDL.LU.64 R16, [R1+0x3468] ;  /* 0x0034680001107983 */ /* 0x000ee40000300a00 */
[----:B------:R-:W2:Y:S11]  /*28e20*/  LDL R19, [R1+0x14c0] ;  /* 0x0014c00001137983 */ /* 0x000eb60000100800 */
[----:B------:R-:W-:Y:S08]  /*28e30*/  @!UPT UIADD3 URZ, URZ, URZ, URZ ;  /* 0x0000003f3f3ff290 */ /* 0x000ff0000fffe03f */
[----:B------:R-:W-:Y:S01]  /*28e40*/  STL.64 [R1+0x1f0], R4 ;  /* 0x0001f00401007387 */ /* 0x000fe20000100a00 */
[----:B------:R-:W-:Y:S02]  /*28e50*/  STL.64 [R1+0x1f8], R6 ;  /* 0x0001f80601007387 */ /* 0x000fe40000100a00 */
[----:B----4-:R-:W0:Y:S02]  /*28e60*/  LDSM.16.MT88.4 R4, [R29+0x9000] ;  /* 0x009000001d04783b */ /* 0x010e240000004200 */
[----:B0-----:R0:W-:Y:S02]  /*28e70*/  STL.64 [R1+0x33e0], R6 ;  /* 0x0033e00601007387 */ /* 0x0011e40000100a00 */
[----:B------:R1:W-:Y:S02]  /*28e80*/  STL.64 [R1+0x33d8], R4 ;  /* 0x0033d80401007387 */ /* 0x0003e40000100a00 */
[----:B0-----:R-:W4:Y:S01]  /*28e90*/  LDL R6, [R1+0x18] ;  /* 0x0000180001067983 */ /* 0x001f220000100800 */
[----:B-1----:R-:W-:Y:S01]  /*28ea0*/  IMAD.MOV.U32 R4, RZ, RZ, R11 ;  /* 0x000000ffff047224 */ /* 0x002fe200078e000b */
[----:B------:R-:W-:-:S02]  /*28eb0*/  MOV R5, R10 ;  /* 0x0000000a00057202 */ /* 0x000fc40000000f00 */
[----:B------:R-:W4:Y:S01]  /*28ec0*/  LDL R7, [R1+0x1c] ;  /* 0x00001c0001077983 */ /* 0x000f220000100800 */
[C---:B------:R-:W-:Y:S01]  /*28ed0*/  HMMA.16816.F32.BF16 R8, R12.reuse, R8, R24 ;  /* 0x000000080c08723c */ /* 0x040fe20000041818 */
[----:B------:R-:W2:Y:S02]  /*28ee0*/  LDL.LU.64 R26, [R1+0x3460] ;  /* 0x00346000011a7983 */ /* 0x000ea40000300a00 */
[----:B------:R-:W2:Y:S11]  /*28ef0*/  LDL.LU.64 R24, [R1+0x3458] ;  /* 0x0034580001187983 */ /* 0x000eb60000300a00 */
        /* <DEDUP_REMOVED lines=12> */
[----:B----4-:R0:W-:Y:S02]  /*28fc0*/  STL.64 [R1+0x3420], R6 ;  /* 0x0034200601007387 */ /* 0x0101e40000100a00 */
[----:B0-----:R-:W-:Y:S01]  /*28fd0*/  HMMA.16816.F32.BF16 R4, R12, R20, R24 ;  /* 0x000000140c04723c */ /* 0x001fe20000041818 */
[----:B------:R-:W0:Y:S04]  /*28fe0*/  LDSM.16.MT88.4 R12, [R29+0x9080] ;  /* 0x009080001d0c783b */ /* 0x000e280000004200 */
[----:B------:R-:W1:Y:S04]  /*28ff0*/  LDSM.16.MT88.4 R20, [R19+0x9000] ;  /* 0x009000001314783b */ /* 0x000e680000004200 */
[----:B0-----:R0:W-:Y:S11]  /*29000*/  STL.64 [R1+0x33a8], R14 ;  /* 0x0033a80e01007387 */ /* 0x0011f60000100a00 */
[----:B------:R-:W-:Y:S03]  /*29010*/  @!UPT UIADD3 URZ, URZ, URZ, URZ ;  /* 0x0000003f3f3ff290 */ /* 0x000fe6000fffe03f */
[----:B------:R-:W-:Y:S02]  /*29020*/  STL.64 [R1+0x80], R4 ;  /* 0x0000800401007387 */ /* 0x000fe40000100a00 */
[----:B------:R-:W-:Y:S02]  /*29030*/  STL.64 [R1+0x88], R6 ;  /* 0x0000880601007387 */ /* 0x000fe40000100a00 */
[----:B------:R4:W-:Y:S01]  /*29040*/  STL.64 [R1+0x33a0], R12 ;  /* 0x0033a00c01007387 */ /* 0x0009e20000100a00 */
[----:B0-----:R-:W2:Y:S04]  /*29050*/  LDL R14, [R1+0x28] ;  /* 0x00002800010e7983 */ /* 0x001ea80000100800 */
[----:B------:R-:W2:Y:S04]  /*29060*/  LDL R15, [R1+0x2c] ;  /* 0x00002c00010f7983 */ /* 0x000ea80000100800 */
[----:B--2---:R0:W-:Y:S01]  /*29070*/  STL.64 [R1+0x3428], R14 ;  /* 0x0034280e01007387 */ /* 0x0041e20000100a00 */
[----:B----4-:R-:W2:Y:S02]  /*29080*/  LDL.LU R12, [R1+0x1a0] ;  /* 0x0001a000010c7983 */ /* 0x010ea40000300800 */
[----:B------:R-:W2:Y:S01]  /*29090*/  LDL.LU R13, [R1+0x1a4] ;  /* 0x0001a400010d7983 */ /* 0x000ea20000300800 */
[----:B0-----:R-:W2:Y:S01]  /*290a0*/  LDL.LU R14, [R1+0x1a8] ;  /* 0x0001a800010e7983 */ /* 0x001ea20000300800 */
[----:B------:R-:W2:Y:S02]  /*290b0*/  LDL.LU R15, [R1+0x1ac] ;  /* 0x0001ac00010f7983 */ /* 0x000ea40000300800 */
[----:B------:R-:W4:Y:S02]  /*290c0*/  LDL.LU R4, [R1+0x1c0] ;  /* 0x0001c00001047983 */ /* 0x000f240000300800 */
[----:B------:R-:W4:Y:S01]  /*290d0*/  LDL.LU R5, [R1+0x1c4] ;  /* 0x0001c40001057983 */ /* 0x000f220000300800 */
[----:B------:R-:W4:Y:S01]  /*290e0*/  LDL.LU R6, [R1+0x1c8] ;  /* 0x0001c80001067983 */ /* 0x000f220000300800 */
[----:B------:R-:W4:Y:S02]  /*290f0*/  LDL.LU R7, [R1+0x1cc] ;  /* 0x0001cc0001077983 */ /* 0x000f240000300800 */
[----:B------:R-:W2:Y:S02]  /*29100*/  LDL.LU R24, [R1+0x190] ;  /* 0x0001900001187983 */ /* 0x000ea40000300800 */
[----:B------:R-:W2:Y:S01]  /*29110*/  LDL.LU R25, [R1+0x194] ;  /* 0x0001940001197983 */ /* 0x000ea20000300800 */
[----:B------:R-:W2:Y:S01]  /*29120*/  LDL.LU R26, [R1+0x198] ;  /* 0x00019800011a7983 */ /* 0x000ea20000300800 */
[----:B------:R-:W2:Y:S03]  /*29130*/  LDL.LU R27, [R1+0x19c] ;  /* 0x00019c00011b7983 */ /* 0x000ea60000300800 */
[----:B--2---:R-:W-:Y:S01]  /*29140*/  STL.64 [R1+0x3418], R26 ;  /* 0x0034181a01007387 */ /* 0x004fe20000100a00 */
[----:B------:R0:W-:Y:S03]  /*29150*/  STL.64 [R1+0x3410], R24 ;  /* 0x0034101801007387 */ /* 0x0001e60000100a00 */
[----:B0-----:R-:W2:Y:S01]  /*29160*/  LDL.LU R24, [R1+0x1b0] ;  /* 0x0001b00001187983 */ /* 0x001ea20000300800 */
[----:B------:R-:W2:Y:S02]  /*29170*/  LDL.LU R25, [R1+0x1b4] ;  /* 0x0001b40001197983 */ /* 0x000ea40000300800 */
[----:B------:R-:W2:Y:S02]  /*29180*/  LDL.LU R26, [R1+0x1b8] ;  /* 0x0001b800011a7983 */ /* 0x000ea40000300800 */
[----:B------:R-:W2:Y:S01]  /*29190*/  LDL.LU R27, [R1+0x1bc] ;  /* 0x0001bc00011b7983 */ /* 0x000ea20000300800 */
[----:B------:R-:W-:Y:S01]  /*291a0*/  STL [R1+0x32a8], R29 ;  /* 0x0032a81d01007387 */ /* 0x000fe20000100800 */
[----:B-1----:R3:W-:Y:S02]  /*291b0*/  STL.64 [R1+0x3348], R22 ;  /* 0x0033481601007387 */ /* 0x0027e40000100a00 */
[----:B------:R0:W-:Y:S01]  /*291c0*/  STL.64 [R1+0x3340], R20 ;  /* 0x0033401401007387 */ /* 0x0001e20000100a00 */
[----:B---3--:R-:W-:-:S02]  /*291d0*/  MOV R22, R17 ;  /* 0x0000001100167202 */ /* 0x008fc40000000f00 */
[----:B------:R-:W-:Y:S02]  /*291e0*/  MOV R23, R16 ;  /* 0x0000001000177202 */ /* 0x000fe40000000f00 */
[----:B0-----:R-:W-:Y:S02]  /*291f0*/  MOV R20, R0 ;  /* 0x0000000000147202 */ /* 0x001fe40000000f00 */
[----:B------:R-:W-:Y:S01]  /*29200*/  MOV R21, R18 ;  /* 0x0000001200157202 */ /* 0x000fe20000000f00 */
[----:B------:R-:W3:Y:S01]  /*29210*/  LDL.LU R0, [R1+0x3430] ;  /* 0x0034300001007983 */ /* 0x000ee20000300800 */
[----:B------:R-:W-:Y:S03]  /*29220*/  STL.64 [R1+0x33b8], R22 ;  /* 0x0033b81601007387 */ /* 0x000fe60000100a00 */
[----:B------:R-:W0:Y:S04]  /*29230*/  LDSM.16.MT88.4 R16, [R19+0x9080] ;  /* 0x009080001310783b */ /* 0x000e280000004200 */
[----:B------:R1:W-:Y:S04]  /*29240*/  STL.64 [R1+0x33b0], R20 ;  /* 0x0033b01401007387 */ /* 0x0003e80000100a00 */
[----:B-1----:R-:W2:Y:S01]  /*29250*/  LDL.LU R20, [R1+0x170] ;  /* 0x0001700001147983 */ /* 0x002ea20000300800 */
[----:B------:R-:W2:Y:S02]  /*29260*/  LDL.LU R21, [R1+0x174] ;  /* 0x0001740001157983 */ /* 0x000ea40000300800 */
[----:B------:R-:W2:Y:S02]  /*29270*/  LDL.LU R22, [R1+0x178] ;  /* 0x0001780001167983 */ /* 0x000ea40000300800 */
[----:B------:R-:W2:Y:S02]  /*29280*/  LDL.LU R23, [R1+0x17c] ;  /* 0x00017c0001177983 */ /* 0x000ea40000300800 */
[----:B--2---:R1:W-:Y:S01]  /*29290*/  STL.64 [R1+0x33c8], R22 ;  /* 0x0033c81601007387 */ /* 0x0043e20000100a00 */
[----:B------:R-:W-:Y:S03]  /*292a0*/  STL.64 [R1+0x33c0], R20 ;  /* 0x0033c01401007387 */ /* 0x000fe60000100a00 */
[----:B-1----:R-:W2:Y:S02]  /*292b0*/  LDL.64 R22, [R1+0x38] ;  /* 0x0000380001167983 */ /* 0x002ea40000100a00 */
[C---:B--2---:R-:W-:Y:S11]  /*292c0*/  HMMA.16816.F32.BF16 R12, R8.reuse, R22, R12 ;  /* 0x00000016080c723c */ /* 0x044ff6000004180c */
[----:B------:R-:W-:Y:S11]  /*292d0*/  @!UPT UIADD3 URZ, URZ, URZ, URZ ;  /* 0x0000003f3f3ff290 */ /* 0x000ff6000fffe03f */
[----:B------:R-:W-:Y:S01]  /*292e0*/  @!UPT UIADD3 URZ, URZ, URZ, URZ ;  /* 0x0000003f3f3ff290 */ /* 0x000fe2000fffe03f */
[----:B------:R-:W-:Y:S01]  /*292f0*/  STL.64 [R1+0x2f0], R12 ;  /* 0x0002f00c01007387 */ /* 0x000fe20000100a00 */
[----:B------:R1:W-:Y:S03]  /*29300*/  STL.64 [R1+0x2f8], R14 ;  /* 0x0002f80e01007387 */ /* 0x0003e60000100a00 */
[----:B-1----:R-:W4:Y:S01]  /*29310*/  LDL.LU.64 R14, [R1+0x3428] ;  /* 0x00342800010e7983 */ /* 0x002f220000300a00 */
[----:B0-----:R0:W-:Y:S02]  /*29320*/  STL.64 [R1+0x32f8], R18 ;  /* 0x0032f81201007387 */ /* 0x0011e40000100a00 */
[----:B------:R-:W-:Y:S01]  /*29330*/  STL.64 [R1+0x32f0], R16 ;  /* 0x0032f01001007387 */ /* 0x000fe20000100a00 */
[----:B0-----:R-:W2:Y:S01]  /*29340*/  LDL.LU.64 R18, [R1+0x8] ;  /* 0x0000080001127983 */ /* 0x001ea20000300a00 */
[C---:B----4-:R-:W-:Y:S11]  /*29350*/  HMMA.16816.F32.BF16 R4, R8.reuse, R14, R4 ;  /* 0x0000000e0804723c */ /* 0x050ff60000041804 */
[----:B------:R-:W-:Y:S11]  /*29360*/  @!UPT UIADD3 URZ, URZ, URZ, URZ ;  /* 0x0000003f3f3ff290 */ /* 0x000ff6000fffe03f */
[----:B------:R-:W-:Y:S01]  /*29370*/  @!UPT UIADD3 URZ, URZ, URZ, URZ ;  /* 0x0000003f3f3ff290 */ /* 0x000fe2000fffe03f */
[----:B------:R-:W-:Y:S01]  /*29380*/  STL.64 [R1+0x340], R4 ;  /* 0x0003400401007387 */ /* 0x000fe20000100a00 */
[----:B------:R0:W-:Y:S03]  /*29390*/  STL.64 [R1+0x348], R6 ;  /* 0x0003480601007387 */ /* 0x0001e60000100a00 */
[----:B0-----:R-:W4:Y:S01]  /*293a0*/  LDL.LU.64 R6, [R1+0x3420] ;  /* 0x0034200001067983 */ /* 0x001f220000300a00 */
[----:B------:R0:W-:Y:S02]  /*293b0*/  STL.64 [R1+0x33f8], R14 ;  /* 0x0033f80e01007387 */ /* 0x0001e40000100a00 */
[----:B------:R-:W2:Y:S02]  /*293c0*/  LDL.LU R12, [R1+0x150] ;  /* 0x00015000010c7983 */ /* 0x000ea40000300800 */
[----:B------:R-:W2:Y:S01]  /*293d0*/  LDL.LU R13, [R1+0x154] ;  /* 0x00015400010d7983 */ /* 0x000ea20000300800 */
[----:B0-----:R-:W2:Y:S01]  /*293e0*/  LDL.LU R14, [R1+0x158] ;  /* 0x00015800010e7983 */ /* 0x001ea20000300800 */
[----:B------:R-:W2:Y:S01]  /*293f0*/  LDL.LU R15, [R1+0x15c] ;  /* 0x00015c00010f7983 */ /* 0x000ea20000300800 */
[C---:B----4-:R-:W-:Y:S11]  /*29400*/  HMMA.16816.F32.BF16 R24, R8.reuse, R6, R24 ;  /* 0x000000060818723c */ /* 0x050ff60000041818 */
        /* <DEDUP_REMOVED lines=10> */
[----:B------:R-:W4:Y:S01]  /*294b0*/  LDL.LU R7, [R1+0x14c] ;  /* 0x00014c0001077983 */ /* 0x000f220000300800 */
[----:B--2---:R-:W-:Y:S02]  /*294c0*/  HMMA.16816.F32.BF16 R8, R8, R18, R24 ;  /* 0x000000120808723c */ /* 0x004fe40000041818 */
[----:B------:R-:W2:Y:S01]  /*294d0*/  LDL.LU.64 R26, [R1+0x3408] ;  /* 0x00340800011a7983 */ /* 0x000ea20000300a00 */
[----:B------:R-:W2:Y:S02]  /*294e0*/  LDL.LU.64 R24, [R1+0x3400] ;  /* 0x0034000001187983 */ /* 0x000ea40000300a00 */
[----:B------:R0:W-:Y:S02]  /*294f0*/  STL.64 [R1+0x33e8], R18 ;  /* 0x0033e81201007387 */ /* 0x0001e40000100a00 */
[----:B------:R-:W3:Y:S11]  /*29500*/  LDL.LU R16, [R1+0x130] ;  /* 0x0001300001107983 */ /* 0x000ef60000300800 */
[----:B------:R-:W-:Y:S05]  /*29510*/  @!UPT UIADD3 URZ, URZ, URZ, URZ ;  /* 0x0000003f3f3ff290 */ /* 0x000fea000fffe03f */
[----:B------:R1:W-:Y:S01]  /*29520*/  STL.64 [R1+0x2e0], R8 ;  /* 0x0002e00801007387 */ /* 0x0003e20000100a00 */
[----:B------:R4:W-:Y:S02]  /*29530*/  STL.64 [R1+0x2e8], R10 ;  /* 0x0002e80a01007387 */ /* 0x0009e40000100a00 */
[----:B------:R-:W3:Y:S02]  /*29540*/  LDL.LU R17, [R1+0x134] ;  /* 0x0001340001117983 */ /* 0x000ee40000300800 */
[----:B0-----:R-:W3:Y:S01]  /*29550*/  LDL.LU R18, [R1+0x138] ;  /* 0x0001380001127983 */ /* 0x001ee20000300800 */
[----:B------:R-:W3:Y:S04]  /*29560*/  LDL.LU R19, [R1+0x13c] ;  /* 0x00013c0001137983 */ /* 0x000ee80000300800 */
[----:B-1----:R-:W3:Y:S01]  /*29570*/  LDL.LU R8, [R1+0xb0] ;  /* 0x0000b00001087983 */ /* 0x002ee20000300800 */
[----:B------:R-:W3:Y:S02]  /*29580*/  LDL.LU R9, [R1+0xb4] ;  /* 0x0000b40001097983 */ /* 0x000ee40000300800 */
[----:B----4-:R-:W4:Y:S02]  /*29590*/  LDL.LU R10, [R1+0xb8] ;  /* 0x0000b800010a7983 */ /* 0x010f240000300800 */
[----:B------:R-:W4:Y:S01]  /*295a0*/  LDL.LU R11, [R1+0xbc] ;  /* 0x0000bc00010b7983 */ /* 0x000f220000300800 */
[C---:B--2---:R-:W-:Y:S11]  /*295b0*/  HMMA.16816.F32.BF16 R12, R24.reuse, R22, R12 ;  /* 0x00000016180c723c */ /* 0x044ff6000004180c */
[----:B------:R-:W-:Y:S11]  /*295c0*/  @!UPT UIADD3 URZ, URZ, URZ, URZ ;  /* 0x0000003f3f3ff290 */ /* 0x000ff6000fffe03f */
[----:B------:R-:W-:Y:S01]  /*295d0*/  @!UPT UIADD3 URZ, URZ, URZ, URZ ;  /* 0x0000003f3f3ff290 */ /* 0x000fe2000fffe03f */
[----:B------:R-:W-:Y:S01]  /*295e0*/  STL.64 [R1+0x2b0], R12 ;  /* 0x0002b00c01007387 */ /* 0x000fe20000100a00 */
[----:B------:R0:W-:Y:S03]  /*295f0*/  STL.64 [R1+0x2b8], R14 ;  /* 0x0002b80e01007387 */ /* 0x0001e60000100a00 */
[----:B0-----:R-:W2:Y:S02]  /*29600*/  LDL.LU.64 R14, [R1+0x33f8] ;  /* 0x0033f800010e7983 */ /* 0x001ea40000300a00 */
[C---:B--2---:R-:W-:Y:S11]  /*29610*/  HMMA.16816.F32.BF16 R4, R24.reuse, R14, R4 ;  /* 0x0000000e1804723c */ /* 0x044ff60000041804 */
[----:B------:R-:W-:Y:S11]  /*29620*/  @!UPT UIADD3 URZ, URZ, URZ, URZ ;  /* 0x0000003f3f3ff290 */ /* 0x000ff6000fffe03f */
[----:B------:R-:W-:Y:S01]  /*29630*/  @!UPT UIADD3 URZ, URZ, URZ, URZ ;  /* 0x0000003f3f3ff290 */ /* 0x000fe2000fffe03f */
[----:B------:R-:W-:Y:S01]  /*29640*/  STL.64 [R1+0x310], R4 ;  /* 0x0003100401007387 */ /* 0x000fe20000100a00 */
[----:B------:R0:W-:Y:S03]  /*29650*/  STL.64 [R1+0x318], R6 ;  /* 0x0003180601007387 */ /* 0x0001e60000100a00 */
[----:B0-----:R-:W3:Y:S01]  /*29660*/  LDL.LU.64 R6, [R1+0x33f0] ;  /* 0x0033f00001067983 */ /* 0x001ee20000300a00 */
[----:B------:R0:W-:Y:S02]  /*29670*/  STL.64 [R1+0x33d0], R14 ;  /* 0x0033d00e01007387 */ /* 0x0001e40000100a00 */
[----:B------:R-:W2:Y:S02]  /*29680*/  LDL.LU R12, [R1+0x180] ;  /* 0x00018000010c7983 */ /* 0x000ea40000300800 */
[----:B------:R-:W2:Y:S01]  /*29690*/  LDL.LU R13, [R1+0x184] ;  /* 0x00018400010d7983 */ /* 0x000ea20000300800 */
[----:B0-----:R-:W2:Y:S01]  /*296a0*/  LDL.LU R14, [R1+0x188] ;  /* 0x00018800010e7983 */ /* 0x001ea20000300800 */
[----:B------:R-:W2:Y:S01]  /*296b0*/  LDL.LU R15, [R1+0x18c] ;  /* 0x00018c00010f7983 */ /* 0x000ea20000300800 */
[C---:B---3--:R-:W-:Y:S02]  /*296c0*/  HMMA.16816.F32.BF16 R4, R24.reuse, R6, R16 ;  /* 0x000000061804723c */ /* 0x048fe40000041810 */
[----:B------:R-:W4:Y:S11]  /*296d0*/  LDL.LU.64 R18, [R1+0x33e8] ;  /* 0x0033e80001127983 */ /* 0x000f360000300a00 */
[----:B------:R-:W-:Y:S10]  /*296e0*/  @!UPT UIADD3 URZ, URZ, URZ, URZ ;  /* 0x0000003f3f3ff290 */ /* 0x000ff4000fffe03f */
[----:B------:R-:W-:Y:S01]  /*296f0*/  STL.64 [R1+0x300], R4 ;  /* 0x0003000401007387 */ /* 0x000fe20000100a00 */
[----:B------:R0:W-:Y:S03]  /*29700*/  STL.64 [R1+0x308], R6 ;  /* 0x0003080601007387 */ /* 0x0001e60000100a00 */
[----:B0-----:R-:W2:Y:S01]  /*29710*/  LDL.LU.64 R6, [R1+0x33e0] ;  /* 0x0033e00001067983 */ /* 0x001ea20000300a00 */
[----:B------:R-:W2:Y:S01]  /*29720*/  LDL.LU.64 R4, [R1+0x33d8] ;  /* 0x0033d80001047983 */ /* 0x000ea20000300a00 */
[----:B------:R-:W-:Y:S01]  /*29730*/  MOV R17, R22 ;  /* 0x0000001600117202 */ /* 0x000fe20000000f00 */
[----:B------:R-:W-:Y:S01]  /*29740*/  IMAD.MOV.U32 R16, RZ, RZ, R23 ;  /* 0x000000ffff107224 */ /* 0x000fe200078e0017 */
[----:B----4-:R-:W-:Y:S01]  /*29750*/  HMMA.16816.F32.BF16 R8, R24, R18, R8 ;  /* 0x000000121808723c */ /* 0x010fe20000041808 */
[----:B------:R-:W3:Y:S11]  /*29760*/  LDL.LU.64 R26, [R1+0x18] ;  /* 0x00001800011a7983 */ /* 0x000ef60000300a00 */
[----:B------:R-:W-:Y:S11]  /*29770*/  @!UPT UIADD3 URZ, URZ, URZ, URZ ;  /* 0x0000003f3f3ff290 */ /* 0x000ff6000fffe03f */
[----:B------:R-:W-:Y:S01]  /*29780*/  STL.64 [R1+0x150], R8 ;  /* 0x0001500801007387 */ /* 0x000fe20000100a00 */
[----:B------:R-:W-:Y:S02]  /*29790*/  STL.64 [R1+0x158], R10 ;  /* 0x0001580a01007387 */ /* 0x000fe40000100a00 */
[----:B------:R-:W0:Y:S01]  /*297a0*/  LDSM.16.MT88.4 R8, [R0+0x9000] ;  /* 0x009000000008783b */ /* 0x000e220000004200 */
[C---:B--2---:R-:W-:Y:S01]  /*297b0*/  HMMA.16816.F32.BF16 R12, R4.reuse, R22, R12 ;  /* 0x00000016040c723c */ /* 0x044fe2000004180c */
[----:B0-----:R-:W-:Y:S02]  /*297c0*/  STL.64 [R1+0x32b8], R10 ;  /* 0x0032b80a01007387 */ /* 0x001fe40000100a00 */
[----:B------:R0:W-:Y:S02]  /*297d0*/  STL.64 [R1+0x32b0], R8 ;  /* 0x0032b00801007387 */ /* 0x0001e40000100a00 */
[----:B0-----:R-:W3:Y:S01]  /*297e0*/  LDL.LU R8, [R1+0x160] ;  /* 0x0001600001087983 */ /* 0x001ee20000300800 */
[----:B------:R-:W3:Y:S02]  /*297f0*/  LDL.LU R9, [R1+0x164] ;  /* 0x0001640001097983 */ /* 0x000ee40000300800 */
[----:B------:R-:W3:Y:S02]  /*29800*/  LDL.LU R10, [R1+0x168] ;  /* 0x00016800010a7983 */ /* 0x000ee40000300800 */
[----:B------:R-:W3:Y:S11]  /*29810*/  LDL.LU R11, [R1+0x16c] ;  /* 0x00016c00010b7983 */ /* 0x000ef60000300800 */
[----:B------:R-:W-:Y:S02]  /*29820*/  @!UPT UIADD3 URZ, URZ, URZ, URZ ;  /* 0x0000003f3f3ff290 */ /* 0x000fe4000fffe03f */
[----:B------:R-:W-:Y:S01]  /*29830*/  STL.64 [R1+0x2d0], R12 ;  /* 0x0002d00c01007387 */ /* 0x000fe20000100a00 */
[----:B------:R0:W-:Y:S03]  /*29840*/  STL.64 [R1+0x2d8], R14 ;  /* 0x0002d80e01007387 */ /* 0x0001e60000100a00 */
[----:B0-----:R-:W2:Y:S01]  /*29850*/  LDL.LU.64 R14, [R1+0x33d0] ;  /* 0x0033d000010e7983 */ /* 0x001ea20000300a00 */
[----:B------:R-:W2:Y:S02]  /*29860*/  LDL.LU.64 R22, [R1+0x33c8] ;  /* 0x0033c80001167983 */ /* 0x000ea40000300a00 */
[----:B------:R-:W2:Y:S02]  /*29870*/  LDL.LU.64 R20, [R1+0x33c0] ;  /* 0x0033c00001147983 */ /* 0x000ea40000300a00 */
[C---:B--2---:R-:W-:Y:S01]  /*29880*/  HMMA.16816.F32.BF16 R12, R4.reuse, R14, R20 ;  /* 0x0000000e040c723c */ /* 0x044fe20000041814 */
[----:B------:R-:W2:Y:S01]  /*29890*/  LDL.LU.64 R22, [R1+0x33b8] ;  /* 0x0033b80001167983 */ /* 0x000ea20000300a00 */
[----:B------:R-:W2:Y:S06]  /*298a0*/  LDL.LU.64 R20, [R1+0x33b0] ;  /* 0x0033b00001147983 */ /* 0x000eac0000300a00 */
[C---:B---3--:R-:W-:Y:S11]  /*298b0*/  HMMA.16816.F32.BF16 R8, R4.reuse, R26, R8 ;  /* 0x0000001a0408723c */ /* 0x048ff60000041808 */
[----:B------:R-:W-:Y:S04]  /*298c0*/  @!UPT UIADD3 URZ, URZ, URZ, URZ ;  /* 0x0000003f3f3ff290 */ /* 0x000fe8000fffe03f */
[----:B------:R-:W-:Y:S01]  /*298d0*/  STL.64 [R1+0x320], R12 ;  /* 0x0003200c01007387 */ /* 0x000fe20000100a00 */
[----:B------:R0:W-:Y:S03]  /*298e0*/  STL.64 [R1+0x328], R14 ;  /* 0x0003280e01007387 */ /* 0x0001e60000100a00 */
[----:B0-----:R-:W3:Y:S01]  /*298f0*/  LDL.LU.64 R14, [R1+0x33a8] ;  /* 0x0033a800010e7983 */ /* 0x001ee20000300a00 */
[----:B------:R-:W3:Y:S02]  /*29900*/  LDL.LU.64 R12, [R1+0x33a0] ;  /* 0x0033a000010c7983 */ /* 0x000ee40000300a00 */
[----:B------:R-:W-:Y:S02]  /*29910*/  STL.64 [R1+0x3358], R26 ;  /* 0x0033581a01007387 */ /* 0x000fe40000100a00 */
[----:B------:R0:W-:Y:S01]  /*29920*/  STL.64 [R1+0x160], R8 ;  /* 0x0001600801007387 */ /* 0x0001e20000100a00 */
[----:B------:R1:W-:Y:S01]  /*29930*/  STL.64 [R1+0x168], R10 ;  /* 0x0001680a01007387 */ /* 0x0003e20000100a00 */
[----:B------:R-:W-:Y:S03]  /*29940*/  STL.64 [R1+0x3350], R18 ;  /* 0x0033501201007387 */ /* 0x000fe60000100a00 */
[----:B0-----:R-:W4:Y:S01]  /*29950*/  LDL.LU R8, [R1+0x90] ;  /* 0x0000900001087983 */ /* 0x001f220000300800 */
[----:B--2---:R-:W-:Y:S11]  /*29960*/  HMMA.16816.F32.BF16 R4, R4, R18, R20 ;  /* 0x000000120404723c */ /* 0x004ff60000041814 */
[----:B------:R-:W-:Y:S11]  /*29970*/  @!UPT UIADD3 URZ, URZ, URZ, URZ ;  /* 0x0000003f3f3ff290 */ /* 0x000ff6000fffe03f */
[----:B------:R-:W-:Y:S01]  /*29980*/  @!UPT UIADD3 URZ, URZ, URZ, URZ ;  /* 0x0000003f3f3ff290 */ /* 0x000fe2000fffe03f */
[----:B------:R-:W-:Y:S01]  /*29990*/  STL.64 [R1+0x2c0], R4 ;  /* 0x0002c00401007387 */ /* 0x000fe20000100a00 */
[----:B------:R-:W-:Y:S02]  /*299a0*/  STL.64 [R1+0x2c8], R6 ;  /* 0x0002c80601007387 */ /* 0x000fe40000100a00 */
[----:B------:R-:W4:Y:S02]  /*299b0*/  LDL.LU R9, [R1+0x94] ;  /* 0x0000940001097983 */ /* 0x000f240000300800 */
[----:B-1----:R-:W2:Y:S01]  /*299c0*/  LDL.LU R10, [R1+0x98] ;  /* 0x00009800010a7983 */ /* 0x002ea20000300800 */
[----:B------:R-:W2:Y:S04]  /*299d0*/  LDL.LU R11, [R1+0x9c] ;  /* 0x00009c00010b7983 */ /* 0x000ea80000300800 */
[----:B------:R-:W0:Y:S04]  /*299e0*/  LDSM.16.MT88.4 R4, [R0+0x9080] ;  /* 0x009080000004783b */ /* 0x000e280000004200 */
[----:B--2---:R-:W-:Y:S01]  /*299f0*/  STL.64 [R1+0x32c8], R10 ;  /* 0x0032c80a01007387 */ /* 0x004fe20000100a00 */
[----:B----4-:R1:W-:Y:S03]  /*29a00*/  STL.64 [R1+0x32c0], R8 ;  /* 0x0032c00801007387 */ /* 0x0103e60000100a00 */
[----:B-1----:R-:W2:Y:S01]  /*29a10*/  LDL.LU R8, [R1+0x50] ;  /* 0x0000500001087983 */ /* 0x002ea20000300800 */
[----:B------:R-:W2:Y:S02]  /*29a20*/  LDL.LU R9, [R1+0x54] ;  /* 0x0000540001097983 */ /* 0x000ea40000300800 */
[----:B------:R-:W4:Y:S02]  /*29a30*/  LDL.LU R10, [R1+0x58] ;  /* 0x00005800010a7983 */ /* 0x000f240000300800 */
[----:B------:R-:W4:Y:S02]  /*29a40*/  LDL.LU R11, [R1+0x5c] ;  /* 0x00005c00010b7983 */ /* 0x000f240000300800 */
[----:B----4-:R-:W-:Y:S01]  /*29a50*/  STL.64 [R1+0x32d8], R10 ;  /* 0x0032d80a01007387 */ /* 0x010fe20000100a00 */
[----:B--2---:R-:W-:Y:S02]  /*29a60*/  STL.64 [R1+0x32d0], R8 ;  /* 0x0032d00801007387 */ /* 0x004fe40000100a00 */
[----:B0-----:R0:W-:Y:S02]  /*29a70*/  STL.64 [R1+0x3288], R6 ;  /* 0x0032880601007387 */ /* 0x0011e40000100a00 */
[----:B------:R1:W-:Y:S01]  /*29a80*/  STL.64 [R1+0x3280], R4 ;  /* 0x0032800401007387 */ /* 0x0003e20000100a00 */
[----:B0-----:R-:W-:Y:S01]  /*29a90*/  MOV R6, R3 ;  /* 0x0000000300067202 */ /* 0x001fe20000000f00 */
[----:B-1----:R-:W2:Y:S01]  /*29aa0*/  LDL.LU R4, [R1+0x40] ;  /* 0x0000400001047983 */ /* 0x002ea20000300800 */
[----:B------:R-:W-:-:S02]  /*29ab0*/  MOV R5, R28 ;  /* 0x0000001c00057202 */ /* 0x000fc40000000f00 */
[----:B------:R-:W4:Y:S02]  /*29ac0*/  LDL.LU R28, [R1+0x3398] ;  /* 0x00339800011c7983 */ /* 0x000f240000300800 */
[----:B------:R-:W2:Y:S01]  /*29ad0*/  LDL.LU R3, [R1+0x3394] ;  /* 0x0033940001037983 */ /* 0x000ea20000300800 */
[----:B------:R-:W2:Y:S01]  /*29ae0*/  LDL.LU R7, [R1+0x4c] ;  /* 0x00004c0001077983 */ /* 0x000ea20000300800 */
[----:B------:R-:W-:Y:S02]  /*29af0*/  MOV R11, R16 ;  /* 0x00000010000b7202 */ /* 0x000fe40000000f00 */
[----:B------:R-:W-:Y:S01]  /*29b00*/  MOV R10, R17 ;  /* 0x00000011000a7202 */ /* 0x000fe20000000f00 */
[----:B--2---:R4:W-:Y:S01]  /*29b10*/  STL.64 [R1+0x32e8], R6 ;  /* 0x0032e80601007387 */ /* 0x0049e20000100a00 */
[----:B------:R0:W-:Y:S01]  /*29b20*/  STL.64 [R1+0x32e0], R4 ;  /* 0x0032e00401007387 */ /* 0x0001e20000100a00 */
[----:B----4-:R-:W-:Y:S02]  /*29b30*/  MOV R6, R28 ;  /* 0x0000001c00067202 */ /* 0x010fe40000000f00 */
[----:B0-----:R-:W2:Y:S01]  /*29b40*/  LDL.LU R4, [R1+0x60] ;  /* 0x0000600001047983 */ /* 0x001ea20000300800 */
[----:B------:R-:W2:Y:S02]  /*29b50*/  LDL.LU R5, [R1+0x64] ;  /* 0x0000640001057983 */ /* 0x000ea40000300800 */
[----:B------:R-:W4:Y:S01]  /*29b60*/  LDL.LU R28, [R1+0x3390] ;  /* 0x00339000011c7983 */ /* 0x000f220000300800 */
[----:B------:R-:W-:-:S02]  /*29b70*/  MOV R7, R3 ;  /* 0x0000000300077202 */ /* 0x000fc40000000f00 */
[----:B------:R-:W2:Y:S01]  /*29b80*/  LDL.LU R3, [R1+0x338c] ;  /* 0x00338c0001037983 */ /* 0x000ea20000300800 */
[----:B------:R-:W2:Y:S02]  /*29b90*/  LDL.LU R16, [R1+0x100] ;  /* 0x0001000001107983 */ /* 0x000ea40000300800 */
[----:B------:R-:W2:Y:S02]  /*29ba0*/  LDL.LU R17, [R1+0x104] ;  /* 0x0001040001117983 */ /* 0x000ea40000300800 */
[----:B------:R-:W2:Y:S01]  /*29bb0*/  LDL.LU R18, [R1+0x108] ;  /* 0x0001080001127983 */ /* 0x000ea20000300800 */
[----:B------:R-:W2:Y:S04]  /*29bc0*/  LDL.LU R19, [R1+0x10c] ;  /* 0x00010c0001137983 */ /* 0x000ea80000300800 */
        /* <DEDUP_REMOVED lines=8> */
[----:B0-----:R-:W3:Y:S01]  /*29c50*/  LDL.LU R16, [R1+0x120] ;  /* 0x0001200001107983 */ /* 0x001ee20000300800 */
[----:B------:R-:W3:Y:S02]  /*29c60*/  LDL.LU R17, [R1+0x124] ;  /* 0x0001240001117983 */ /* 0x000ee40000300800 */
[----:B------:R-:W3:Y:S02]  /*29c70*/  LDL.LU R18, [R1+0x128] ;  /* 0x0001280001127983 */ /* 0x000ee40000300800 */
[----:B------:R-:W3:Y:S01]  /*29c80*/  LDL.LU R19, [R1+0x12c] ;  /* 0x00012c0001137983 */ /* 0x000ee20000300800 */
[----:B------:R-:W2:Y:S01]  /*29c90*/  LDL.64 R26, [R1+0x28] ;  /* 0x00002800011a7983 */ /* 0x000ea20000100a00 */
[----:B------:R-:W2:Y:S02]  /*29ca0*/  LDL.LU R20, [R1+0xa0] ;  /* 0x0000a00001147983 */ /* 0x000ea40000300800 */
[----:B------:R-:W2:Y:S02]  /*29cb0*/  LDL.LU R21, [R1+0xa4] ;  /* 0x0000a40001157983 */ /* 0x000ea40000300800 */
[----:B------:R-:W2:Y:S01]  /*29cc0*/  LDL.LU R22, [R1+0xa8] ;  /* 0x0000a80001167983 */ /* 0x000ea20000300800 */
[----:B------:R-:W2:Y:S01]  /*29cd0*/  LDL.LU R23, [R1+0xac] ;  /* 0x0000ac0001177983 */ /* 0x000ea20000300800 */
[----:B------:R-:W-:Y:S02]  /*29ce0*/  STL.64 [R1+0x3308], R6 ;  /* 0x0033080601007387 */ /* 0x000fe40000100a00 */
[----:B------:R0:W-:Y:S02]  /*29cf0*/  STL.64 [R1+0x3300], R4 ;  /* 0x0033000401007387 */ /* 0x0001e40000100a00 */
        /* <DEDUP_REMOVED lines=8> */
[----:B------:R-:W-:Y:S01]  /*29d80*/  IMAD.MOV.U32 R6, RZ, RZ, R3 ;  /* 0x000000ffff067224 */ /* 0x000fe200078e0003 */
[----:B----4-:R-:W-:Y:S01]  /*29d90*/  MOV R7, R28 ;  /* 0x0000001c00077202 */ /* 0x010fe20000000f00 */
[----:B------:R-:W4:Y:S01]  /*29da0*/  LDL.LU R3, [R1+0x3388] ;  /* 0x0033880001037983 */ /* 0x000f220000300800 */
[----:B------:R-:W4:Y:S03]  /*29db0*/  LDL.LU R28, [R1+0x3384] ;  /* 0x00338400011c7983 */ /* 0x000f260000300800 */
[----:B------:R-:W-:Y:S01]  /*29dc0*/  STL.64 [R1+0x3328], R6 ;  /* 0x0033280601007387 */ /* 0x000fe20000100a00 */
[----:B---3--:R-:W-:Y:S03]  /*29dd0*/  HMMA.16816.F32.BF16 R16, R12, R10, R16 ;  /* 0x0000000a0c10723c */ /* 0x008fe60000041810 */
[----:B--2---:R0:W-:Y:S04]  /*29de0*/  STL.64 [R1+0x3320], R4 ;  /* 0x0033200401007387 */ /* 0x0041e80000100a00 */
[----:B0-----:R-:W2:Y:S01]  /*29df0*/  LDL.LU R4, [R1+0xd0] ;  /* 0x0000d00001047983 */ /* 0x001ea20000300800 */
[----:B------:R-:W2:Y:S02]  /*29e00*/  LDL.LU R5, [R1+0xd4] ;  /* 0x0000d40001057983 */ /* 0x000ea40000300800 */
[----:B------:R-:W3:Y:S02]  /*29e10*/  LDL.LU R6, [R1+0xd8] ;  /* 0x0000d80001067983 */ /* 0x000ee40000300800 */
[----:B------:R-:W3:Y:S02]  /*29e20*/  LDL.LU R7, [R1+0xdc] ;  /* 0x0000dc0001077983 */ /* 0x000ee40000300800 */
[----:B---3--:R4:W-:Y:S01]  /*29e30*/  STL.64 [R1+0x3338], R6 ;  /* 0x0033380601007387 */ /* 0x0089e20000100a00 */
[----:B--2---:R0:W-:Y:S01]  /*29e40*/  STL.64 [R1+0x3330], R4 ;  /* 0x0033300401007387 */ /* 0x0041e20000100a00 */
[----:B----4-:R-:W-:-:S02]  /*29e50*/  MOV R6, R28 ;  /* 0x0000001c00067202 */ /* 0x010fc40000000f00 */
[----:B0-----:R-:W2:Y:S01]  /*29e60*/  LDL.LU R4, [R1+0xe0] ;  /* 0x0000e00001047983 */ /* 0x001ea20000300800 */
[----:B------:R-:W2:Y:S02]  /*29e70*/  LDL.LU R5, [R1+0xe4] ;  /* 0x0000e40001057983 */ /* 0x000ea40000300800 */
[----:B------:R-:W3:Y:S02]  /*29e80*/  LDL.LU R28, [R1+0x3380] ;  /* 0x00338000011c7983 */ /* 0x000ee40000300800 */
[----:B------:R-:W-:Y:S01]  /*29e90*/  STL [R1+0x3240], R0 ;  /* 0x0032400001007387 */ /* 0x000fe20000100800 */
[----:B------:R-:W-:Y:S01]  /*29ea0*/  STL.64 [R1+0x190], R16 ;  /* 0x0001901001007387 */ /* 0x000fe20000100a00 */
[----:B------:R0:W-:Y:S03]  /*29eb0*/  STL.64 [R1+0x198], R18 ;  /* 0x0001981201007387 */ /* 0x0001e60000100a00 */
[----:B0-----:R-:W4:Y:S01]  /*29ec0*/  LDL.LU.64 R18, [R1+0x3378] ;  /* 0x0033780001127983 */ /* 0x001f220000300a00 */
[----:B------:R-:W4:Y:S01]  /*29ed0*/  LDL.LU.64 R16, [R1+0x3370] ;  /* 0x0033700001107983 */ /* 0x000f220000300a00 */
[----:B------:R-:W-:Y:S01]  /*29ee0*/  MOV R7, R3 ;  /* 0x0000000300077202 */ /* 0x000fe20000000f00 */
[----:B------:R-:W-:Y:S01]  /*29ef0*/  MOV R3, R26 ;  /* 0x0000001a00037202 */ /* 0x000fe20000000f00 */
[----:B------:R-:W-:Y:S01]  /*29f00*/  MOV R0, R27 ;  /* 0x0000001b00007202 */ /* 0x000fe20000000f00 */
[C---:B----4-:R-:W-:Y:S11]  /*29f10*/  HMMA.16816.F32.BF16 R16, R12.reuse, R26, R16 ;  /* 0x0000001a0c10723c */ /* 0x050ff60000041810 */
[----:B------:R-:W-:Y:S11]  /*29f20*/  @!UPT UIADD3 URZ, URZ, URZ, URZ ;  /* 0x0000003f3f3ff290 */ /* 0x000ff6000fffe03f */
[----:B------:R-:W-:Y:S01]  /*29f30*/  @!UPT UIADD3 URZ, URZ, URZ, URZ ;  /* 0x0000003f3f3ff290 */ /* 0x000fe2000fffe03f */
[----:B------:R-:W-:Y:S01]  /*29f40*/  STL.64 [R1+0x1b0], R16 ;  /* 0x0001b01001007387 */ /* 0x000fe20000100a00 */
[----:B------:R0:W-:Y:S03]  /*29f50*/  STL.64 [R1+0x1b8], R18 ;  /* 0x0001b81201007387 */ /* 0x0001e60000100a00 */
[----:B0-----:R-:W4:Y:S01]  /*29f60*/  LDL.LU.64 R18, [R1+0x3368] ;  /* 0x0033680001127983 */ /* 0x001f220000300a00 */
[----:B------:R-:W4:Y:S02]  /*29f70*/  LDL.LU.64 R16, [R1+0x3360] ;  /* 0x0033600001107983 */ /* 0x000f240000300a00 */
[----:B------:R-:W4:Y:S02]  /*29f80*/  LDL.LU.64 R26, [R1+0x3358] ;  /* 0x00335800011a7983 */ /* 0x000f240000300a00 */
[C---:B----4-:R-:W-:Y:S11]  /*29f90*/  HMMA.16816.F32.BF16 R16, R12.reuse, R26, R16 ;  /* 0x0000001a0c10723c */ /* 0x050ff60000041810 */
[----:B------:R-:W-:Y:S11]  /*29fa0*/  @!UPT UIADD3 URZ, URZ, URZ, URZ ;  /* 0x0000003f3f3ff290 */ /* 0x000ff6000fffe03f */
[----:B------:R-:W-:Y:S01]  /*29fb0*/  @!UPT UIADD3 URZ, URZ, URZ, URZ ;  /* 0x0000003f3f3ff290 */ /* 0x000fe2000fffe03f */
[----:B------:R-:W-:Y:S01]  /*29fc0*/  STL.64 [R1+0x2a0], R16 ;  /* 0x0002a01001007387 */ /* 0x000fe20000100a00 */
[----:B------:R0:W-:Y:S03]  /*29fd0*/  STL.64 [R1+0x2a8], R18 ;  /* 0x0002a81201007387 */ /* 0x0001e60000100a00 */
[----:B0-----:R-:W4:Y:S02]  /*29fe0*/  LDL.LU.64 R18, [R1+0x3350] ;  /* 0x0033500001127983 */ /* 0x001f240000300a00 */
[----:B----4-:R-:W-:Y:S02]  /*29ff0*/  HMMA.16816.F32.BF16 R12, R12, R18, R20 ;  /* 0x000000120c0c723c */ /* 0x010fe40000041814 */
[----:B------:R-:W2:Y:S01]  /*2a000*/  LDL.LU.64 R22, [R1+0x3348] ;  /* 0x0033480001167983 */ /* 0x000ea20000300a00 */
[----:B------:R-:W2:Y:S11]  /*2a010*/  LDL.LU.64 R20, [R1+0x3340] ;  /* 0x0033400001147983 */ /* 0x000eb60000300a00 */
[----:B------:R-:W-:Y:S09]  /*2a020*/  @!UPT UIADD3 URZ, URZ, URZ, URZ ;  /* 0x0000003f3f3ff290 */ /* 0x000ff2000fffe03f */
[----:B------:R-:W-:Y:S01]  /*2a030*/  STL.64 [R1+0x1e0], R12 ;  /* 0x0001e00c01007387 */ /* 0x000fe20000100a00 */
[----:B------:R-:W-:Y:S01]  /*2a040*/  STL.64 [R1+0x1e8], R14 ;  /* 0x0001e80e01007387 */ /* 0x000fe20000100a00 */
[----:B--2---:R-:W-:Y:S11]  /*2a050*/  HMMA.16816.F32.BF16 R4, R20, R10, R4 ;  /* 0x0000000a1404723c */ /* 0x004ff60000041804 */
[----:B------:R-:W-:Y:S11]  /*2a060*/  @!UPT UIADD3 URZ, URZ, URZ, URZ ;  /* 0x0000003f3f3ff290 */ /* 0x000ff6000fffe03f */
[----:B------:R-:W-:Y:S01]  /*2a070*/  @!UPT UIADD3 URZ, URZ, URZ, URZ ;  /* 0x0000003f3f3ff290 */ /* 0x000fe2000fffe03f */
[----:B------:R-:W-:Y:S01]  /*2a080*/  STL.64 [R1+0x250], R4 ;  /* 0x0002500401007387 */ /* 0x000fe20000100a00 */
[----:B------:R0:W-:Y:S03]  /*2a090*/  STL.64 [R1+0x258], R6 ;  /* 0x0002580601007387 */ /* 0x0001e60000100a00 */
[----:B0-----:R-:W2:Y:S01]  /*2a0a0*/  LDL.LU.64 R6, [R1+0x3338] ;  /* 0x0033380001067983 */ /* 0x001ea20000300a00 */
[----:B------:R-:W2:Y:S01]  /*2a0b0*/  LDL.LU.64 R4, [R1+0x3330] ;  /* 0x0033300001047983 */ /* 0x000ea20000300a00 */
[----:B------:R-:W-:Y:S01]  /*2a0c0*/  MOV R14, R3 ;  /* 0x00000003000e7202 */ /* 0x000fe20000000f00 */
[----:B------:R-:W-:-:S07]  /*2a0d0*/  IMAD.MOV.U32 R15, RZ, RZ, R0 ;  /* 0x000000ffff0f7224 */ /* 0x000fce00078e0000 */
        /* <DEDUP_REMOVED lines=16> */
[----:B--2---:R-:W-:Y:S01]  /*2a1e0*/  HMMA.16816.F32.BF16 R20, R20, R18, R4 ;  /* 0x000000121414723c */ /* 0x004fe20000041804 */
[----:B------:R-:W2:Y:S01]  /*2a1f0*/  LDL.LU.64 R6, [R1+0x3308] ;  /* 0x0033080001067983 */ /* 0x000ea20000300a00 */
[----:B------:R-:W2:Y:S11]  /*2a200*/  LDL.LU.64 R4, [R1+0x3300] ;  /* 0x0033000001047983 */ /* 0x000eb60000300a00 */
[----:B------:R-:W-:Y:S10]  /*2a210*/  @!UPT UIADD3 URZ, URZ, URZ, URZ ;  /* 0x0000003f3f3ff290 */ /* 0x000ff4000fffe03f */
[----:B------:R-:W-:Y:S01]  /*2a220*/  STL.64 [R1+0x200], R20 ;  /* 0x0002001401007387 */ /* 0x000fe20000100a00 */
[----:B------:R-:W-:Y:S02]  /*2a230*/  STL.64 [R1+0x208], R22 ;  /* 0x0002081601007387 */ /* 0x000fe40000100a00 */
[----:B------:R-:W2:Y:S02]  /*2a240*/  LDL.LU.64 R18, [R1+0x32f8] ;  /* 0x0032f80001127983 */ /* 0x000ea40000300a00 */
[----:B------:R-:W2:Y:S02]  /*2a250*/  LDL.LU.64 R16, [R1+0x32f0] ;  /* 0x0032f00001107983 */ /* 0x000ea40000300a00 */
[C---:B--2---:R-:W-:Y:S01]  /*2a260*/  HMMA.16816.F32.BF16 R8, R16.reuse, R10, R4 ;  /* 0x0000000a1008723c */ /* 0x044fe20000041804 */
[----:B------:R-:W2:Y:S01]  /*2a270*/  LDL.LU.64 R6, [R1+0x32e8] ;  /* 0x0032e80001067983 */ /* 0x000ea20000300a00 */
[----:B------:R-:W2:Y:S11]  /*2a280*/  LDL.LU.64 R4, [R1+0x32e0] ;  /* 0x0032e00001047983 */ /* 0x000eb60000300a00 */
[----:B------:R-:W-:Y:S10]  /*2a290*/  @!UPT UIADD3 URZ, URZ, URZ, URZ ;  /* 0x0000003f3f3ff290 */ /* 0x000ff4000fffe03f */
[----:B------:R-:W-:Y:S01]  /*2a2a0*/  STL.64 [R1+0x1d0], R8 ;  /* 0x0001d00801007387 */ /* 0x000fe20000100a00 */
[----:B------:R0:W-:Y:S03]  /*2a2b0*/  STL.64 [R1+0x1d8], R10 ;  /* 0x0001d80a01007387 */ /* 0x0001e60000100a00 */
[----:B0-----:R-:W4:Y:S01]  /*2a2c0*/  LDL.LU.64 R10, [R1+0x32d8] ;  /* 0x0032d800010a7983 */ /* 0x001f220000300a00 */
[----:B------:R-:W4:Y:S01]  /*2a2d0*/  LDL.LU.64 R8, [R1+0x32d0] ;  /* 0x0032d00001087983 */ /* 0x000f220000300a00 */
[----:B------:R-:W-:Y:S02]  /*2a2e0*/  MOV R22, R3 ;  /* 0x0000000300167202 */ /* 0x000fe40000000f00 */
[----:B------:R-:W-:Y:S01]  /*2a2f0*/  MOV R23, R0 ;  /* 0x0000000000177202 */ /* 0x000fe20000000f00 */
[----:B------:R-:W-:Y:S01]  /*2a300*/  IMAD.MOV.U32 R0, RZ, RZ, R27 ;  /* 0x000000ffff007224 */ /* 0x000fe200078e001b */
[C---:B----4-:R-:W-:Y:S01]  /*2a310*/  HMMA.16816.F32.BF16 R12, R16.reuse, R14, R8 ;  /* 0x0000000e100c723c */ /* 0x050fe20000041808 */
[----:B------:R-:W4:Y:S01]  /*2a320*/  LDL.LU.64 R10, [R1+0x32c8] ;  /* 0x0032c800010a7983 */ /* 0x000f220000300a00 */
[----:B------:R-:W4:Y:S06]  /*2a330*/  LDL.LU.64 R8, [R1+0x32c0] ;  /* 0x0032c00001087983 */ /* 0x000f2c0000300a00 */
[----:B--2---:R-:W-:Y:S11]  /*2a340*/  HMMA.16816.F32.BF16 R4, R16, R26, R4 ;  /* 0x0000001a1004723c */ /* 0x004ff60000041804 */
[----:B------:R-:W-:Y:S04]  /*2a350*/  @!UPT UIADD3 URZ, URZ, URZ, URZ ;  /* 0x0000003f3f3ff290 */ /* 0x000fe8000fffe03f */
[----:B------:R-:W-:Y:S01]  /*2a360*/  STL.64 [R1+0x1c0], R12 ;  /* 0x0001c00c01007387 */ /* 0x000fe20000100a00 */
[----:B------:R-:W-:Y:S01]  /*2a370*/  STL [R1+0x1c8], R14 ;  /* 0x0001c80e01007387 */ /* 0x000fe20000100800 */
[----:B------:R-:W-:Y:S02]  /*2a380*/  MOV R3, R15 ;  /* 0x0000000f00037202 */ /* 0x000fe40000000f00 */
[----:B------:R-:W0:Y:S04]  /*2a390*/  LDSM.16.MT88.4 R12, [R2+0xa000] ;  /* 0x00a00000020c783b */ /* 0x000e280000004200 */
[----:B------:R1:W-:Y:S01]  /*2a3a0*/  STL [R1+0x311c], R3 ;  /* 0x00311c0301007387 */ /* 0x0003e20000100800 */
[----:B------:R-:W-:Y:S02]  /*2a3b0*/  STL.64 [R1+0x1a0], R4 ;  /* 0x0001a00401007387 */ /* 0x000fe40000100a00 */
[----:B------:R-:W-:Y:S02]  /*2a3c0*/  STL.64 [R1+0x1a8], R6 ;  /* 0x0001a80601007387 */ /* 0x000fe40000100a00 */
[----:B---3--:R-:W2:Y:S01]  /*2a3d0*/  LDSM.16.M88.4 R4, [R28+0x10100] ;  /* 0x010100001c04783b */ /* 0x008ea20000000200 */
[----:B-1----:R-:W-:-:S03]  /*2a3e0*/  MOV R3, R26 ;  /* 0x0000001a00037202 */ /* 0x002fc60000000f00 */
[----:B0-----:R0:W-:Y:S01]  /*2a3f0*/  STL.64 [R1+0x3250], R14 ;  /* 0x0032500e01007387 */ /* 0x0011e20000100a00 */
[----:B------:R-:W-:Y:S01]  /*2a400*/  STL.64 [R1+0x3248], R12 ;  /* 0x0032480c01007387 */ /* 0x000fe20000100a00 */
[----:B--2---:R-:W-:Y:S02]  /*2a410*/  MOV R25, R4 ;  /* 0x0000000400197202 */ /* 0x004fe40000000f00 */
[----:B------:R-:W-:Y:S02]  /*2a420*/  MOV R24, R5 ;  /* 0x0000000500187202 */ /* 0x000fe40000000f00 */
[----:B0-----:R-:W-:Y:S02]  /*2a430*/  MOV R14, R3 ;  /* 0x00000003000e7202 */ /* 0x001fe40000000f00 */
[----:B------:R-:W-:-:S05]  /*2a440*/  MOV R15, R0 ;  /* 0x00000000000f7202 */ /* 0x000fca0000000f00 */
[----:B------:R-:W-:Y:S01]  /*2a450*/  STL.64 [R1+0x32a0], R14 ;  /* 0x0032a00e01007387 */ /* 0x000fe20000100a00 */
[----:B------:R-:W-:Y:S02]  /*2a460*/  STL.64 [R1+0xa0], R4 ;  /* 0x0000a00401007387 */ /* 0x000fe40000100a00 */
[----:B------:R4:W-:Y:S02]  /*2a470*/  STL.64 [R1+0xa8], R6 ;  /* 0x0000a80601007387 */ /* 0x0009e40000100a00 */
[----:B------:R-:W-:Y:S01]  /*2a480*/  STL.64 [R1+0x3258], R24 ;  /* 0x0032581801007387 */ /* 0x000fe20000100a00 */
[----:B------:R-:W2:Y:S01]  /*2a490*/  LDL.LU.64 R26, [R1+0x38] ;  /* 0x00003800011a7983 */ /* 0x000ea20000300a00 */
[----:B----4-:R-:W-:Y:S03]  /*2a4a0*/  HMMA.16816.F32.BF16 R4, R16, R22, R8 ;  /* 0x000000161004723c */ /* 0x010fe60000041808 */
[----:B------:R-:W3:Y:S04]  /*2a4b0*/  LDL.LU R16, [R1+0x210] ;  /* 0x0002100001107983 */ /* 0x000ee80000300800 */
[----:B------:R-:W-:Y:S11]  /*2a4c0*/  LDSM.16.M88.4 R8, [R28+0x18100] ;  /* 0x018100001c08783b */ /* 0x000ff60000000200 */
[----:B------:R-:W-:Y:S05]  /*2a4d0*/  @!UPT UIADD3 URZ, URZ, URZ, URZ ;  /* 0x0000003f3f3ff290 */ /* 0x000fea000fffe03f */
[----:B------:R-:W-:Y:S01]  /*2a4e0*/  STL.64 [R1+0x120], R4 ;  /* 0x0001200401007387 */ /* 0x000fe20000100a00 */
[----:B------:R-:W-:Y:S02]  /*2a4f0*/  STL.64 [R1+0x128], R6 ;  /* 0x0001280601007387 */ /* 0x000fe40000100a00 */
[----:B------:R-:W0:Y:S04]  /*2a500*/  LDSM.16.M88.4 R4, [R28+0x14100] ;  /* 0x014100001c04783b */ /* 0x000e280000000200 */
[----:B------:R-:W3:Y:S01]  /*2a510*/  LDL.LU R17, [R1+0x214] ;  /* 0x0002140001117983 */ /* 0x000ee20000300800 */
[----:B------:R-:W3:Y:S01]  /*2a520*/  LDL.LU R18, [R1+0x218] ;  /* 0x0002180001127983 */ /* 0x000ee20000300800 */
[----:B------:R-:W3:Y:S03]  /*2a530*/  LDL.LU R19, [R1+0x21c] ;  /* 0x00021c0001137983 */ /* 0x000ee60000300800 */
[----:B0-----:R0:W-:Y:S01]  /*2a540*/  STL.64 [R1+0x40], R4 ;  /* 0x0000400401007387 */ /* 0x0011e20000100a00 */
[----:B------:R-:W-:Y:S01]  /*2a550*/  MOV R21, R4 ;  /* 0x0000000400157202 */ /* 0x000fe20000000f00 */
[----:B------:R1:W-:Y:S01]  /*2a560*/  STL.64 [R1+0x48], R6 ;  /* 0x0000480601007387 */ /* 0x0003e20000100a00 */
[----:B------:R-:W-:Y:S01]  /*2a570*/  MOV R20, R5 ;  /* 0x0000000500147202 */ /* 0x000fe20000000f00 */
[----:B0-----:R-:W4:Y:S01]  /*2a580*/  LDL.LU R4, [R1+0x230] ;  /* 0x0002300001047983 */ /* 0x001f220000300800 */
[----:B------:R-:W4:Y:S02]  /*2a590*/  LDL.LU R5, [R1+0x234] ;  /* 0x0002340001057983 */ /* 0x000f240000300800 */
[----:B-1----:R-:W2:Y:S02]  /*2a5a0*/  LDL.LU R6, [R1+0x238] ;  /* 0x0002380001067983 */ /* 0x002ea40000300800 */
[----:B------:R-:W2:Y:S01]  /*2a5b0*/  LDL.LU R7, [R1+0x23c] ;  /* 0x00023c0001077983 */ /* 0x000ea20000300800 */
[----:B------:R-:W3:Y:S01]  /*2a5c0*/  LDL.LU R12, [R1+0x290] ;  /* 0x00029000010c7983 */ /* 0x000ee20000300800 */
[----:B------:R-:W3:Y:S02]  /*2a5d0*/  LDL.LU R13, [R1+0x294] ;  /* 0x00029400010d7983 */ /* 0x000ee40000300800 */
[----:B------:R-:W3:Y:S02]  /*2a5e0*/  LDL.LU R14, [R1+0x298] ;  /* 0x00029800010e7983 */ /* 0x000ee40000300800 */
[----:B------:R-:W3:Y:S02]  /*2a5f0*/  LDL.LU R15, [R1+0x29c] ;  /* 0x00029c00010f7983 */ /* 0x000ee40000300800 */
[----:B------:R-:W-:Y:S01]  /*2a600*/  IMAD.MOV.U32 R0, RZ, RZ, R9 ;  /* 0x000000ffff007224 */ /* 0x000fe200078e0009 */
[----:B--2---:R-:W-:Y:S01]  /*2a610*/  STL.64 [R1+0x3298], R6 ;  /* 0x0032980601007387 */ /* 0x004fe20000100a00 */
[----:B----4-:R0:W-:Y:S03]  /*2a620*/  STL.64 [R1+0x3290], R4 ;  /* 0x0032900401007387 */ /* 0x0101e60000100a00 */
[----:B0-----:R-:W2:Y:S01]  /*2a630*/  LDL.LU R4, [R1+0x280] ;  /* 0x0002800001047983 */ /* 0x001ea20000300800 */
[----:B------:R-:W2:Y:S02]  /*2a640*/  LDL.LU R5, [R1+0x284] ;  /* 0x0002840001057983 */ /* 0x000ea40000300800 */
[----:B------:R-:W2:Y:S02]  /*2a650*/  LDL.LU R6, [R1+0x288] ;  /* 0x0002880001067983 */ /* 0x000ea40000300800 */
[----:B------:R-:W2:Y:S01]  /*2a660*/  LDL.LU R7, [R1+0x28c] ;  /* 0x00028c0001077983 */ /* 0x000ea20000300800 */
[----:B------:R-:W-:Y:S01]  /*2a670*/  STL [R1+0x327c], R20 ;  /* 0x00327c1401007387 */ /* 0x000fe20000100800 */
[----:B------:R-:W-:Y:S02]  /*2a680*/  STL [R1+0x3278], R21 ;  /* 0x0032781501007387 */ /* 0x000fe40000100800 */
[----:B------:R-:W-:Y:S02]  /*2a690*/  STL.64 [R1+0x90], R8 ;  /* 0x0000900801007387 */ /* 0x000fe40000100a00 */
[----:B------:R-:W-:Y:S02]  /*2a6a0*/  STL.64 [R1+0x98], R10 ;  /* 0x0000980a01007387 */ /* 0x000fe40000100a00 */
[----:B------:R-:W0:Y:S04]  /*2a6b0*/  LDSM.16.M88.4 R8, [R28+0x1c100] ;  /* 0x01c100001c08783b */ /* 0x000e280000000200 */
[----:B0-----:R-:W-:Y:S01]  /*2a6c0*/  STL.64 [R1+0xb0], R8 ;  /* 0x0000b00801007387 */ /* 0x001fe20000100a00 */
[----:B------:R0:W-:Y:S01]  /*2a6d0*/  STL.64 [R1+0xb8], R10 ;  /* 0x0000b80a01007387 */ /* 0x0001e20000100a00 */
[----:B------:R-:W-:-:S02]  /*2a6e0*/  MOV R20, R8 ;  /* 0x0000000800147202 */ /* 0x000fc40000000f00 */
[----:B------:R-:W-:Y:S01]  /*2a6f0*/  MOV R21, R9 ;  /* 0x0000000900157202 */ /* 0x000fe20000000f00 */
[----:B0-----:R-:W3:Y:S01]  /*2a700*/  LDL.LU.64 R10, [R1+0x32b8] ;  /* 0x0032b800010a7983 */ /* 0x001ee20000300a00 */
[----:B------:R-:W3:Y:S01]  /*2a710*/  LDL.LU.64 R8, [R1+0x32b0] ;  /* 0x0032b00001087983 */ /* 0x000ee20000300a00 */
[----:B------:R-:W-:Y:S02]  /*2a720*/  MOV R29, R26 ;  /* 0x0000001a001d7202 */ /* 0x000fe40000000f00 */
[----:B------:R-:W-:Y:S01]  /*2a730*/  MOV R3, R27 ;  /* 0x0000001b00037202 */ /* 0x000fe20000000f00 */
[----:B---3--:R-:W-:Y:S11]  /*2a740*/  HMMA.16816.F32.BF16 R16, R8, R26, R16 ;  /* 0x0000001a0810723c */ /* 0x008ff60000041810 */
[----:B------:R-:W-:Y:S11]  /*2a750*/  @!UPT UIADD3 URZ, URZ, URZ, URZ ;  /* 0x0000003f3f3ff290 */ /* 0x000ff6000fffe03f */
[----:B------:R-:W-:Y:S01]  /*2a760*/  @!UPT UIADD3 URZ, URZ, URZ, URZ ;  /* 0x0000003f3f3ff290 */ /* 0x000fe2000fffe03f */
[----:B------:R-:W-:Y:S01]  /*2a770*/  STL.64 [R1+0x140], R16 ;  /* 0x0001401001007387 */ /* 0x000fe20000100a00 */
[----:B------:R-:W-:Y:S02]  /*2a780*/  STL [R1+0x148], R18 ;  /* 0x0001481201007387 */ /* 0x000fe40000100800 */
[----:B------:R-:W3:Y:S02]  /*2a790*/  LDL.LU R24, [R1+0x260] ;  /* 0x0002600001187983 */ /* 0x000ee40000300800 */
[----:B------:R-:W3:Y:S01]  /*2a7a0*/  LDL.LU R25, [R1+0x264] ;  /* 0x0002640001197983 */ /* 0x000ee20000300800 */
[----:B------:R-:W4:Y:S01]  /*2a7b0*/  LDL.LU R26, [R1+0x268] ;  /* 0x00026800011a7983 */ /* 0x000f220000300800 */
[----:B------:R-:W4:Y:S01]  /*2a7c0*/  LDL.LU R27, [R1+0x26c] ;  /* 0x00026c00011b7983 */ /* 0x000f220000300800 */
[----:B------:R-:W-:Y:S02]  /*2a7d0*/  MOV R28, R19 ;  /* 0x00000013001c7202 */ /* 0x000fe40000000f00 */
[----:B------:R-:W0:Y:S04]  /*2a7e0*/  LDSM.16.MT88.4 R16, [R2+0xa080] ;  /* 0x00a080000210783b */ /* 0x000e280000004200 */
[----:B----4-:R1:W-:Y:S01]  /*2a7f0*/  STL.64 [R1+0x3268], R26 ;  /* 0x0032681a01007387 */ /* 0x0103e20000100a00 */
[----:B---3--:R-:W-:Y:S03]  /*2a800*/  STL.64 [R1+0x3260], R24 ;  /* 0x0032601801007387 */ /* 0x008fe60000100a00 */
[----:B-1----:R-:W3:Y:S01]  /*2a810*/  LDL.LU R26, [R1+0x28] ;  /* 0x00002800011a7983 */ /* 0x002ee20000300800 */
[----:B------:R-:W3:Y:S02]  /*2a820*/  LDL.LU R27, [R1+0x2c] ;  /* 0x00002c00011b7983 */ /* 0x000ee40000300800 */
[----:B------:R-:W-:Y:S02]  /*2a830*/  STL [R1+0x3110], R28 ;  /* 0x0031101c01007387 */ /* 0x000fe40000100800 */
[----:B0-----:R0:W-:Y:S01]  /*2a840*/  STL.64 [R1+0x3210], R18 ;  /* 0x0032101201007387 */ /* 0x0011e20000100a00 */
[----:B------:R-:W-:Y:S01]  /*2a850*/  STL.64 [R1+0x3208], R16 ;  /* 0x0032081001007387 */ /* 0x000fe20000100a00 */
[----:B0-----:R-:W-:-:S03]  /*2a860*/  MOV R18, R29 ;  /* 0x0000001d00127202 */ /* 0x001fc60000000f00 */
[----:B------:R-:W4:Y:S01]  /*2a870*/  LDL.LU R29, [R1+0x32a8] ;  /* 0x0032a800011d7983 */ /* 0x000f220000300800 */
[----:B------:R-:W-:Y:S01]  /*2a880*/  STL [R1+0x3114], R2 ;  /* 0x0031140201007387 */ /* 0x000fe20000100800 */
[C---:B---3--:R-:W-:Y:S11]  /*2a890*/  HMMA.16816.F32.BF16 R12, R8.reuse, R26, R12 ;  /* 0x0000001a080c723c */ /* 0x048ff6000004180c */
[----:B------:R-:W-:Y:S11]  /*2a8a0*/  @!UPT UIADD3 URZ, URZ, URZ, URZ ;  /* 0x0000003f3f3ff290 */ /* 0x000ff6000fffe03f */
[----:B------:R-:W-:Y:S01]  /*2a8b0*/  @!UPT UIADD3 URZ, URZ, URZ, URZ ;  /* 0x0000003f3f3ff290 */ /* 0x000fe2000fffe03f */
[----:B------:R-:W-:Y:S01]  /*2a8c0*/  STL.64 [R1+0x180], R12 ;  /* 0x0001800c01007387 */ /* 0x000fe20000100a00 */
[----:B------:R0:W-:Y:S03]  /*2a8d0*/  STL.64 [R1+0x188], R14 ;  /* 0x0001880e01007387 */ /* 0x0001e60000100a00 */
[----:B0-----:R-:W2:Y:S02]  /*2a8e0*/  LDL.LU.64 R14, [R1+0x32a0] ;  /* 0x0032a000010e7983 */ /* 0x001ea40000300a00 */
[----:B--2---:R-:W-:Y:S11]  /*2a8f0*/  HMMA.16816.F32.BF16 R4, R8, R14, R4 ;  /* 0x0000000e0804723c */ /* 0x004ff60000041804 */
[----:B------:R-:W-:Y:S11]  /*2a900*/  @!UPT UIADD3 URZ, URZ, URZ, URZ ;  /* 0x0000003f3f3ff290 */ /* 0x000ff6000fffe03f */
[----:B------:R-:W-:Y:S01]  /*2a910*/  @!UPT UIADD3 URZ, URZ, URZ, URZ ;  /* 0x0000003f3f3ff290 */ /* 0x000fe2000fffe03f */
[----:B------:R-:W-:Y:S01]  /*2a920*/  STL.64 [R1+0x170], R4 ;  /* 0x0001700401007387 */ /* 0x000fe20000100a00 */
[----:B------:R0:W-:Y:S01]  /*2a930*/  STL [R1+0x178], R6 ;  /* 0x0001780601007387 */ /* 0x0001e20000100800 */
[----:B------:R-:W-:Y:S02]  /*2a940*/  MOV R2, R7 ;  /* 0x0000000700027202 */ /* 0x000fe40000000f00 */
[----:B0-----:R-:W2:Y:S01]  /*2a950*/  LDL.LU.64 R6, [R1+0x3298] ;  /* 0x0032980001067983 */ /* 0x001ea20000300a00 */
[----:B------:R-:W2:Y:S02]  /*2a960*/  LDL.LU.64 R4, [R1+0x3290] ;  /* 0x0032900001047983 */ /* 0x000ea40000300a00 */
[----:B------:R0:W-:Y:S02]  /*2a970*/  STL.64 [R1+0x3270], R14 ;  /* 0x0032700e01007387 */ /* 0x0001e40000100a00 */
[----:B------:R-:W3:Y:S01]  /*2a980*/  LDL.LU R12, [R1+0x270] ;  /* 0x00027000010c7983 */ /* 0x000ee20000300800 */
[----:B------:R-:W3:Y:S01]  /*2a990*/  LDL.LU R13, [R1+0x274] ;  /* 0x00027400010d7983 */ /* 0x000ee20000300800 */
[----:B------:R-:W-:-:S03]  /*2a9a0*/  IMAD.MOV.U32 R19, RZ, RZ, R3 ;  /* 0x000000ffff137224 */ /* 0x000fc600078e0003 */
[----:B0-----:R-:W3:Y:S01]  /*2a9b0*/  LDL.LU R14, [R1+0x278] ;  /* 0x00027800010e7983 */ /* 0x001ee20000300800 */
[----:B------:R-:W3:Y:S02]  /*2a9c0*/  LDL.LU R15, [R1+0x27c] ;  /* 0x00027c00010f7983 */ /* 0x000ee40000300800 */
[----:B------:R-:W-:Y:S01]  /*2a9d0*/  STL [R1+0x3118], R2 ;  /* 0x0031180201007387 */ /* 0x000fe20000100800 */
[----:B--2---:R-:W-:Y:S01]  /*2a9e0*/  HMMA.16816.F32.BF16 R8, R8, R22, R4 ;  /* 0x000000160808723c */ /* 0x004fe20000041804 */
[----:B------:R-:W2:Y:S01]  /*2a9f0*/  LDL.LU.64 R6, [R1+0x3288] ;  /* 0x0032880001067983 */ /* 0x000ea20000300a00 */
[----:B------:R-:W2:Y:S11]  /*2aa00*/  LDL.LU.64 R4, [R1+0x3280] ;  /* 0x0032800001047983 */ /* 0x000eb60000300a00 */
[----:B------:R-:W-:Y:S10]  /*2aa10*/  @!UPT UIADD3 URZ, URZ, URZ, URZ ;  /* 0x0000003f3f3ff290 */ /* 0x000ff4000fffe03f */
[----:B------:R0:W-:Y:S01]  /*2aa20*/  STL.64 [R1+0x130], R8 ;  /* 0x0001300801007387 */ /* 0x0001e20000100a00 */
[----:B------:R1:W-:Y:S01]  /*2aa30*/  STL [R1+0x138], R10 ;  /* 0x0001380a01007387 */ /* 0x0003e20000100800 */
[----:B------:R-:W-:Y:S02]  /*2aa40*/  MOV R3, R11 ;  /* 0x0000000b00037202 */ /* 0x000fe40000000f00 */
[----:B0-----:R-:W2:Y:S01]  /*2aa50*/  LDL.LU R8, [R1+0x1f0] ;  /* 0x0001f00001087983 */ /* 0x001ea20000300800 */
[----:B------:R-:W2:Y:S02]  /*2aa60*/  LDL.LU R9, [R1+0x1f4] ;  /* 0x0001f40001097983 */ /* 0x000ea40000300800 */
[----:B-1----:R-:W2:Y:S02]  /*2aa70*/  LDL.LU R10, [R1+0x1f8] ;  /* 0x0001f800010a7983 */ /* 0x002ea40000300800 */
[----:B------:R-:W2:Y:S02]  /*2aa80*/  LDL.LU R11, [R1+0x1fc] ;  /* 0x0001fc00010b7983 */ /* 0x000ea40000300800 */
[C---:B--2---:R-:W-:Y:S11]  /*2aa90*/  HMMA.16816.F32.BF16 R8, R4.reuse, R18, R8 ;  /* 0x000000120408723c */ /* 0x044ff60000041808 */
[----:B------:R-:W-:Y:S11]  /*2aaa0*/  @!UPT UIADD3 URZ, URZ, URZ, URZ ;  /* 0x0000003f3f3ff290 */ /* 0x000ff6000fffe03f */
[----:B------:R-:W-:Y:S01]  /*2aab0*/  @!UPT UIADD3 URZ, URZ, URZ, URZ ;  /* 0x0000003f3f3ff290 */ /* 0x000fe2000fffe03f */
[----:B------:R-:W-:Y:S01]  /*2aac0*/  STL.64 [R1+0xf0], R8 ;  /* 0x0000f00801007387 */ /* 0x000fe20000100a00 */
[----:B------:R-:W-:Y:S01]  /*2aad0*/  STL [R1+0xfc], R11 ;  /* 0x0000fc0b01007387 */ /* 0x000fe20000100800 */
[----:B------:R-:W-:Y:S01]  /*2aae0*/  MOV R2, R10 ;  /* 0x0000000a00027202 */ /* 0x000fe20000000f00 */
[----:B------:R-:W2:Y:S01]  /*2aaf0*/  LDL R28, [R1+0x14c0] ;  /* 0x0014c000011c7983 */ /* 0x000ea20000100800 */
[----:B----4-:R-:W0:Y:S04]  /*2ab00*/  LDSM.16.MT88.4 R8, [R29+0xa000] ;  /* 0x00a000001d08783b */ /* 0x010e280000004200 */
[----:B0-----:R-:W-:Y:S01]  /*2ab10*/  STL.64 [R1+0x31e0], R10 ;  /* 0x0031e00a01007387 */ /* 0x001fe20000100a00 */
[----:B------:R0:W-:Y:S03]  /*2ab20*/  STL.64 [R1+0x31d8], R8 ;  /* 0x0031d80801007387 */ /* 0x0001e60000100a00 */
[----:B0-----:R-:W4:Y:S01]  /*2ab30*/  LDL.LU R8, [R1+0x300] ;  /* 0x0003000001087983 */ /* 0x001f220000300800 */
[----:B------:R-:W4:Y:S02]  /*2ab40*/  LDL.LU R9, [R1+0x304] ;  /* 0x0003040001097983 */ /* 0x000f240000300800 */
[----:B------:R-:W2:Y:S02]  /*2ab50*/  LDL.LU R10, [R1+0x308] ;  /* 0x00030800010a7983 */ /* 0x000ea40000300800 */
[----:B------:R-:W2:Y:S01]  /*2ab60*/  LDL.LU R11, [R1+0x30c] ;  /* 0x00030c00010b7983 */ /* 0x000ea20000300800 */
[----:B---3--:R-:W-:Y:S01]  /*2ab70*/  HMMA.16816.F32.BF16 R24, R4, R26, R12 ;  /* 0x0000001a0418723c */ /* 0x008fe2000004180c */
[----:B------:R-:W-:-:S02]  /*2ab80*/  MOV R16, R20 ;  /* 0x0000001400107202 */ /* 0x000fc40000000f00 */
[----:B------:R-:W-:Y:S01]  /*2ab90*/  MOV R17, R21 ;  /* 0x0000001500117202 */ /* 0x000fe20000000f00 */
[----:B------:R-:W3:Y:S01]  /*2aba0*/  LDL.LU R20, [R1+0x327c] ;  /* 0x00327c0001147983 */ /* 0x000ee20000300800 */
[----:B------:R-:W3:Y:S03]  /*2abb0*/  LDL.LU R21, [R1+0x3278] ;  /* 0x0032780001157983 */ /* 0x000ee60000300800 */
[----:B------:R0:W-:Y:S04]  /*2abc0*/  STL.64 [R1+0x3228], R16 ;  /* 0x0032281001007387 */ /* 0x0001e80000100a00 */
[----:B0-----:R-:W3:Y:S01]  /*2abd0*/  LDL.LU R16, [R1+0x80] ;  /* 0x0000800001107983 */ /* 0x001ee20000300800 */
[----:B------:R-:W3:Y:S02]  /*2abe0*/  LDL.LU R17, [R1+0x84] ;  /* 0x0000840001117983 */ /* 0x000ee40000300800 */
[----:B------:R-:W3:Y:S02]  /*2abf0*/  LDL.LU R18, [R1+0x88] ;  /* 0x0000880001127983 */ /* 0x000ee40000300800 */
[----:B------:R-:W3:Y:S01]  /*2ac00*/  LDL.LU R19, [R1+0x8c] ;  /* 0x00008c0001137983 */ /* 0x000ee20000300800 */
[----:B--2---:R-:W-:Y:S01]  /*2ac10*/  STL.64 [R1+0x31f0], R10 ;  /* 0x0031f00a01007387 */ /* 0x004fe20000100a00 */
[----:B----4-:R-:W-:Y:S02]  /*2ac20*/  STL.64 [R1+0x31e8], R8 ;  /* 0x0031e80801007387 */ /* 0x010fe40000100a00 */
[----:B------:R-:W2:Y:S02]  /*2ac30*/  LDL.LU.64 R14, [R1+0x3270] ;  /* 0x00327000010e7983 */ /* 0x000ea40000300a00 */
[----:B------:R-:W-:Y:S01]  /*2ac40*/  STL.64 [R1+0x110], R24 ;  /* 0x0001101801007387 */ /* 0x000fe20000100a00 */
[----:B------:R0:W-:Y:S04]  /*2ac50*/  STL.64 [R1+0x118], R26 ;  /* 0x0001181a01007387 */ /* 0x0001e80000100a00 */
[----:B0-----:R-:W2:Y:S01]  /*2ac60*/  LDL.LU.64 R26, [R1+0x3268] ;  /* 0x00326800011a7983 */ /* 0x001ea20000300a00 */
[----:B------:R-:W2:Y:S01]  /*2ac70*/  LDL.LU.64 R24, [R1+0x3260] ;  /* 0x0032600001187983 */ /* 0x000ea20000300a00 */
[----:B---3--:R-:W-:Y:S01]  /*2ac80*/  MOV R8, R21 ;  /* 0x0000001500087202 */ /* 0x008fe20000000f00 */
[----:B------:R-:W-:Y:S01]  /*2ac90*/  IMAD.MOV.U32 R9, RZ, RZ, R20 ;  /* 0x000000ffff097224 */ /* 0x000fe200078e0014 */
[C---:B--2---:R-:W-:Y:S08]  /*2aca0*/  HMMA.16816.F32.BF16 R12, R4.reuse, R14, R24 ;  /* 0x0000000e040c723c */ /* 0x044ff00000041818 */
[----:B------:R-:W-:Y:S01]  /*2acb0*/  HMMA.16816.F32.BF16 R4, R4, R22, R16 ;  /* 0x000000160404723c */ /* 0x000fe20000041810 */
[----:B------:R-:W2:Y:S04]  /*2acc0*/  LDL.LU.64 R24, [R1+0x3258] ;  /* 0x0032580001187983 */ /* 0x000ea80000300a00 */
[----:B------:R-:W0:Y:S10]  /*2acd0*/  LDSM.16.MT88.4 R20, [R29+0xa080] ;  /* 0x00a080001d14783b */ /* 0x000e340000004200 */
[----:B------:R-:W-:Y:S01]  /*2ace0*/  STL.64 [R1+0x100], R12 ;  /* 0x0001000c01007387 */ /* 0x000fe20000100a00 */
[----:B------:R1:W-:Y:S03]  /*2acf0*/  STL.64 [R1+0x108], R14 ;  /* 0x0001080e01007387 */ /* 0x0003e60000100a00 */
[----:B-1----:R-:W3:Y:S01]  /*2ad00*/  LDL.LU.64 R14, [R1+0x3250] ;  /* 0x00325000010e7983 */ /* 0x002ee20000300a00 */
[----:B------:R-:W3:Y:S02]  /*2ad10*/  LDL.LU.64 R12, [R1+0x3248] ;  /* 0x00324800010c7983 */ /* 0x000ee40000300a00 */
[----:B------:R-:W4:Y:S02]  /*2ad20*/  LDL.LU R16, [R1+0x330] ;  /* 0x0003300001107983 */ /* 0x000f240000300800 */
[----:B------:R1:W-:Y:S01]  /*2ad30*/  STL.64 [R1+0x80], R4 ;  /* 0x0000800401007387 */ /* 0x0003e20000100a00 */
[----:B------:R0:W-:Y:S01]  /*2ad40*/  STL.64 [R1+0x88], R6 ;  /* 0x0000880601007387 */ /* 0x0001e20000100a00 */
[----:B------:R-:W4:Y:S02]  /*2ad50*/  LDL.LU R17, [R1+0x334] ;  /* 0x0003340001117983 */ /* 0x000f240000300800 */
[----:B------:R-:W2:Y:S02]  /*2ad60*/  LDL.LU R18, [R1+0x338] ;  /* 0x0003380001127983 */ /* 0x000ea40000300800 */
[----:B------:R-:W2:Y:S01]  /*2ad70*/  LDL.LU R19, [R1+0x33c] ;  /* 0x00033c0001137983 */ /* 0x000ea20000300800 */
[----:B-1----:R-:W3:Y:S01]  /*2ad80*/  LDL.LU R4, [R1+0x2f0] ;  /* 0x0002f00001047983 */ /* 0x002ee20000300800 */
[----:B------:R-:W3:Y:S02]  /*2ad90*/  LDL.LU R5, [R1+0x2f4] ;  /* 0x0002f40001057983 */ /* 0x000ee40000300800 */
[----:B0-----:R-:W3:Y:S02]  /*2ada0*/  LDL.LU R6, [R1+0x2f8] ;  /* 0x0002f80001067983 */ /* 0x001ee40000300800 */
[----:B------:R-:W3:Y:S01]  /*2adb0*/  LDL.LU R7, [R1+0x2fc] ;  /* 0x0002fc0001077983 */ /* 0x000ee20000300800 */
[----:B--2---:R-:W-:Y:S01]  /*2adc0*/  STL.64 [R1+0x3238], R18 ;  /* 0x0032381201007387 */ /* 0x004fe20000100a00 */
[----:B----4-:R0:W-:Y:S03]  /*2add0*/  STL.64 [R1+0x3230], R16 ;  /* 0x0032301001007387 */ /* 0x0101e60000100a00 */
[----:B0-----:R-:W2:Y:S01]  /*2ade0*/  LDL.LU R16, [R1+0x340] ;  /* 0x0003400001107983 */ /* 0x001ea20000300800 */
[----:B------:R-:W2:Y:S02]  /*2adf0*/  LDL.LU R17, [R1+0x344] ;  /* 0x0003440001117983 */ /* 0x000ea40000300800 */
[----:B------:R-:W2:Y:S02]  /*2ae00*/  LDL.LU R18, [R1+0x348] ;  /* 0x0003480001127983 */ /* 0x000ea40000300800 */
[----:B------:R-:W2:Y:S01]  /*2ae10*/  LDL.LU R19, [R1+0x34c] ;  /* 0x00034c0001137983 */ /* 0x000ea20000300800 */
[----:B------:R-:W-:Y:S01]  /*2ae20*/  STL.64 [R1+0x31c0], R22 ;  /* 0x0031c01601007387 */ /* 0x000fe20000100a00 */
[----:B------:R0:W-:Y:S02]  /*2ae30*/  STL.64 [R1+0x31b8], R20 ;  /* 0x0031b81401007387 */ /* 0x0001e40000100a00 */
[----:B0-----:R-:W-:-:S02]  /*2ae40*/  MOV R20, R25 ;  /* 0x0000001900147202 */ /* 0x001fc40000000f00 */
[----:B------:R-:W-:Y:S02]  /*2ae50*/  MOV R21, R24 ;  /* 0x0000001800157202 */ /* 0x000fe40000000f00 */
[----:B------:R-:W0:Y:S04]  /*2ae60*/  LDSM.16.MT88.4 R24, [R28+0xa000] ;  /* 0x00a000001c18783b */ /* 0x000e280000004200 */
[----:B0-----:R-:W-:Y:S01]  /*2ae70*/  STL.64 [R1+0x3178], R26 ;  /* 0x0031781a01007387 */ /* 0x001fe20000100a00 */
[----:B------:R0:W-:Y:S03]  /*2ae80*/  STL.64 [R1+0x3170], R24 ;  /* 0x0031701801007387 */ /* 0x0001e60000100a00 */
[----:B0-----:R-:W4:Y:S01]  /*2ae90*/  LDL.LU R24, [R1+0x2d0] ;  /* 0x0002d00001187983 */ /* 0x001f220000300800 */
[----:B------:R-:W4:Y:S02]  /*2aea0*/  LDL.LU R25, [R1+0x2d4] ;  /* 0x0002d40001197983 */ /* 0x000f240000300800 */
[----:B------:R-:W2:Y:S02]  /*2aeb0*/  LDL.LU R26, [R1+0x2d8] ;  /* 0x0002d800011a7983 */ /* 0x000ea40000300800 */
[----:B------:R-:W2:Y:S01]  /*2aec0*/  LDL.LU R27, [R1+0x2dc] ;  /* 0x0002dc00011b7983 */ /* 0x000ea20000300800 */
[C---:B---3--:R-:W-:Y:S01]  /*2aed0*/  HMMA.16816.F32.BF16 R4, R12.reuse, R20, R4 ;  /* 0x000000140c04723c */ /* 0x048fe20000041804 */
[----:B--2---:R-:W-:Y:S01]  /*2aee0*/  STL.64 [R1+0x3200], R26 ;  /* 0x0032001a01007387 */ /* 0x004fe20000100a00 */
[----:B----4-:R0:W-:Y:S03]  /*2aef0*/  STL.64 [R1+0x31f8], R24 ;  /* 0x0031f81801007387 */ /* 0x0101e60000100a00 */
[----:B0-----:R-:W2:Y:S01]  /*2af00*/  LDL.LU R24, [R1+0x310] ;  /* 0x0003100001187983 */ /* 0x001ea20000300800 */
[----:B------:R-:W2:Y:S02]  /*2af10*/  LDL.LU R25, [R1+0x314] ;  /* 0x0003140001197983 */ /* 0x000ea40000300800 */
[----:B------:R-:W3:Y:S02]  /*2af20*/  LDL.LU R26, [R1+0x318] ;  /* 0x00031800011a7983 */ /* 0x000ee40000300800 */
[----:B------:R-:W3:Y:S01]  /*2af30*/  LDL.LU R27, [R1+0x31c] ;  /* 0x00031c00011b7983 */ /* 0x000ee20000300800 */
[----:B------:R-:W-:Y:S01]  /*2af40*/  HMMA.16816.F32.BF16 R16, R12, R8, R16 ;  /* 0x000000080c10723c */ /* 0x000fe20000041810 */
[----:B---3--:R-:W-:Y:S01]  /*2af50*/  STL.64 [R1+0x3220], R26 ;  /* 0x0032201a01007387 */ /* 0x008fe20000100a00 */
[----:B--2---:R0:W-:Y:S03]  /*2af60*/  STL.64 [R1+0x3218], R24 ;  /* 0x0032181801007387 */ /* 0x0041e60000100a00 */
[----:B0-----:R-:W2:Y:S01]  /*2af70*/  LDL.LU R24, [R1+0x2e0] ;  /* 0x0002e00001187983 */ /* 0x001ea20000300800 */
[----:B------:R-:W2:Y:S02]  /*2af80*/  LDL.LU R25, [R1+0x2e4] ;  /* 0x0002e40001197983 */ /* 0x000ea40000300800 */
[----:B------:R-:W2:Y:S02]  /*2af90*/  LDL.LU R26, [R1+0x2e8] ;  /* 0x0002e800011a7983 */ /* 0x000ea40000300800 */
[----:B------:R-:W2:Y:S02]  /*2afa0*/  LDL.LU R27, [R1+0x2ec] ;  /* 0x0002ec00011b7983 */ /* 0x000ea40000300800 */
[----:B------:R-:W-:Y:S01]  /*2afb0*/  STL.64 [R1+0x70], R4 ;  /* 0x0000700401007387 */ /* 0x000fe20000100a00 */
[----:B------:R-:W-:Y:S02]  /*2afc0*/  STL.64 [R1+0x78], R6 ;  /* 0x0000780601007387 */ /* 0x000fe40000100a00 */
[----:B------:R-:W0:Y:S02]  /*2afd0*/  LDSM.16.MT88.4 R4, [R28+0xa080] ;  /* 0x00a080001c04783b */ /* 0x000e240000004200 */
[----:B0-----:R-:W-:Y:S02]  /*2afe0*/  STL.64 [R1+0x3128], R6 ;  /* 0x0031280601007387 */ /* 0x001fe40000100a00 */
[----:B------:R0:W-:Y:S02]  /*2aff0*/  STL.64 [R1+0x3120], R4 ;  /* 0x0031200401007387 */ /* 0x0001e40000100a00 */
[----:B0-----:R-:W3:Y:S01]  /*2b000*/  LDL R4, [R1+0x90] ;  /* 0x0000900001047983 */ /* 0x001ee20000100800 */
[----:B------:R-:W-:-:S02]  /*2b010*/  MOV R5, R0 ;  /* 0x0000000000057202 */ /* 0x000fc40000000f00 */
[----:B------:R-:W4:Y:S02]  /*2b020*/  LDL.LU R0, [R1+0x3240] ;  /* 0x0032400001007983 */ /* 0x000f240000300800 */
[----:B------:R-:W-:Y:S01]  /*2b030*/  STL.64 [R1+0xe0], R16 ;  /* 0x0000e01001007387 */ /* 0x000fe20000100a00 */
[----:B------:R0:W-:Y:S04]  /*2b040*/  STL.64 [R1+0xe8], R18 ;  /* 0x0000e81201007387 */ /* 0x0001e80000100a00 */
[----:B0-----:R-:W3:Y:S01]  /*2b050*/  LDL.LU.64 R18, [R1+0x3238] ;  /* 0x0032380001127983 */ /* 0x001ee20000300a00 */
[----:B------:R-:W3:Y:S02]  /*2b060*/  LDL.LU.64 R16, [R1+0x3230] ;  /* 0x0032300001107983 */ /* 0x000ee40000300a00 */
[C---:B---3--:R-:W-:Y:S11]  /*2b070*/  HMMA.16816.F32.BF16 R16, R12.reuse, R4, R16 ;  /* 0x000000040c10723c */ /* 0x048ff60000041810 */
[----:B------:R-:W-:Y:S11]  /*2b080*/  @!UPT UIADD3 URZ, URZ, URZ, URZ ;  /* 0x0000003f3f3ff290 */ /* 0x000ff6000fffe03f */
[----:B------:R-:W-:Y:S01]  /*2b090*/  @!UPT UIADD3 URZ, URZ, URZ, URZ ;  /* 0x0000003f3f3ff290 */ /* 0x000fe2000fffe03f */
[----:B------:R0:W-:Y:S01]  /*2b0a0*/  STL.64 [R1+0xd0], R16 ;  /* 0x0000d01001007387 */ /* 0x0001e20000100a00 */
[----:B------:R1:W-:Y:S03]  /*2b0b0*/  STL.64 [R1+0xd8], R18 ;  /* 0x0000d81201007387 */ /* 0x0003e60000100a00 */
[----:B0-----:R-:W2:Y:S02]  /*2b0c0*/  LDL.LU.64 R16, [R1+0x3228] ;  /* 0x0032280001107983 */ /* 0x001ea40000300a00 */
[----:B--2---:R-:W-:Y:S02]  /*2b0d0*/  HMMA.16816.F32.BF16 R12, R12, R16, R24 ;  /* 0x000000100c0c723c */ /* 0x004fe40000041818 */
[----:B------:R-:W2:Y:S01]  /*2b0e0*/  LDL.LU.64 R26, [R1+0x3220] ;  /* 0x00322000011a7983 */ /* 0x000ea20000300a00 */
[----:B------:R-:W2:Y:S02]  /*2b0f0*/  LDL.LU.64 R24, [R1+0x3218] ;  /* 0x0032180001187983 */ /* 0x000ea40000300a00 */
[----:B-1----:R-:W3:Y:S02]  /*2b100*/  LDL.LU.64 R18, [R1+0x3210] ;  /* 0x0032100001127983 */ /* 0x002ee40000300a00 */
[----:B------:R-:W3:Y:S11]  /*2b110*/  LDL.LU.64 R16, [R1+0x3208] ;  /* 0x0032080001107983 */ /* 0x000ef60000300a00 */
[----:B------:R-:W-:Y:S05]  /*2b120*/  @!UPT UIADD3 URZ, URZ, URZ, URZ ;  /* 0x0000003f3f3ff290 */ /* 0x000fea000fffe03f */
[----:B------:R0:W-:Y:S01]  /*2b130*/  STL.64 [R1+0x60], R12 ;  /* 0x0000600c01007387 */ /* 0x0001e20000100a00 */
[----:B------:R1:W-:Y:S03]  /*2b140*/  STL.64 [R1+0x68], R14 ;  /* 0x0000680e01007387 */ /* 0x0003e60000100a00 */
[----:B0-----:R-:W3:Y:S01]  /*2b150*/  LDL.LU R12, [R1+0x2b0] ;  /* 0x0002b000010c7983 */ /* 0x001ee20000300800 */
[----:B------:R-:W3:Y:S02]  /*2b160*/  LDL.LU R13, [R1+0x2b4] ;  /* 0x0002b400010d7983 */ /* 0x000ee40000300800 */
[----:B-1----:R-:W3:Y:S02]  /*2b170*/  LDL.LU R14, [R1+0x2b8] ;  /* 0x0002b800010e7983 */ /* 0x002ee40000300800 */
[----:B------:R-:W3:Y:S02]  /*2b180*/  LDL.LU R15, [R1+0x2bc] ;  /* 0x0002bc00010f7983 */ /* 0x000ee40000300800 */
[C---:B---3--:R-:W-:Y:S11]  /*2b190*/  HMMA.16816.F32.BF16 R12, R16.reuse, R20, R12 ;  /* 0x00000014100c723c */ /* 0x048ff6000004180c */
[----:B------:R-:W-:Y:S11]  /*2b1a0*/  @!UPT UIADD3 URZ, URZ, URZ, URZ ;  /* 0x0000003f3f3ff290 */ /* 0x000ff6000fffe03f */
[----:B------:R-:W-:Y:S01]  /*2b1b0*/  @!UPT UIADD3 URZ, URZ, URZ, URZ ;  /* 0x0000003f3f3ff290 */ /* 0x000fe2000fffe03f */
[----:B------:R-:W-:Y:S01]  /*2b1c0*/  STL.64 [R1+0x20], R12 ;  /* 0x0000200c01007387 */ /* 0x000fe20000100a00 */
[----:B------:R-:W-:Y:S02]  /*2b1d0*/  STL.64 [R1+0x28], R14 ;  /* 0x0000280e01007387 */ /* 0x000fe40000100a00 */
[----:B----4-:R-:W0:Y:S01]  /*2b1e0*/  LDSM.16.MT88.4 R12, [R0+0xa000] ;  /* 0x00a00000000c783b */ /* 0x010e220000004200 */
[C---:B--2---:R-:W-:Y:S01]  /*2b1f0*/  HMMA.16816.F32.BF16 R8, R16.reuse, R8, R24 ;  /* 0x000000081008723c */ /* 0x044fe20000041818 */
[----:B0-----:R-:W-:Y:S02]  /*2b200*/  STL.64 [R1+0x30e8], R14 ;  /* 0x0030e80e01007387 */ /* 0x001fe40000100a00 */
[----:B------:R0:W-:Y:S02]  /*2b210*/  STL.64 [R1+0x30e0], R12 ;  /* 0x0030e00c01007387 */ /* 0x0001e40000100a00 */
[----:B0-----:R-:W2:Y:S01]  /*2b220*/  LDL.LU.64 R12, [R1+0xb0] ;  /* 0x0000b000010c7983 */ /* 0x001ea20000300a00 */
[----:B------:R-:W3:Y:S02]  /*2b230*/  LDL.LU.64 R26, [R1+0x3200] ;  /* 0x00320000011a7983 */ /* 0x000ee40000300a00 */
[----:B------:R-:W3:Y:S11]  /*2b240*/  LDL.LU.64 R24, [R1+0x31f8] ;  /* 0x0031f80001187983 */ /* 0x000ef60000300a00 */
[----:B------:R-:W-:Y:S04]  /*2b250*/  @!UPT UIADD3 URZ, URZ, URZ, URZ ;  /* 0x0000003f3f3ff290 */ /* 0x000fe8000fffe03f */
[----:B------:R-:W-:Y:S01]  /*2b260*/  STL.64 [R1+0x10], R8 ;  /* 0x0000100801007387 */ /* 0x000fe20000100a00 */
[----:B------:R0:W-:Y:S04]  /*2b270*/  STL.64 [R1+0x18], R10 ;  /* 0x0000180a01007387 */ /* 0x0001e80000100a00 */
[----:B0-----:R-:W4:Y:S01]  /*2b280*/  LDL.LU.64 R10, [R1+0x31f0] ;  /* 0x0031f000010a7983 */ /* 0x001f220000300a00 */
[----:B------:R-:W4:Y:S02]  /*2b290*/  LDL.LU.64 R8, [R1+0x31e8] ;  /* 0x0031e80001087983 */ /* 0x000f240000300a00 */
[C---:B----4-:R-:W-:Y:S11]  /*2b2a0*/  HMMA.16816.F32.BF16 R8, R16.reuse, R4, R8 ;  /* 0x000000041008723c */ /* 0x050ff60000041808 */
[----:B------:R-:W-:Y:S11]  /*2b2b0*/  @!UPT UIADD3 URZ, URZ, URZ, URZ ;  /* 0x0000003f3f3ff290 */ /* 0x000ff6000fffe03f */
[----:B------:R-:W-:Y:S01]  /*2b2c0*/  @!UPT UIADD3 URZ, URZ, URZ, URZ ;  /* 0x0000003f3f3ff290 */ /* 0x000fe2000fffe03f */
[----:B------:R-:W-:Y:S01]  /*2b2d0*/  STL.64 [R1+0xc0], R8 ;  /* 0x0000c00801007387 */ /* 0x000fe20000100a00 */
[----:B------:R0:W-:Y:S03]  /*2b2e0*/  STL.64 [R1+0xc8], R10 ;  /* 0x0000c80a01007387 */ /* 0x0001e60000100a00 */
[----:B0-----:R-:W3:Y:S01]  /*2b2f0*/  LDL.LU.64 R10, [R1+0x31e0] ;  /* 0x0031e000010a7983 */ /* 0x001ee20000300a00 */
[----:B------:R-:W3:Y:S02]  /*2b300*/  LDL.LU.64 R8, [R1+0x31d8] ;  /* 0x0031d80001087983 */ /* 0x000ee40000300a00 */
[----:B------:R0:W-:Y:S02]  /*2b310*/  STL.64 [R1+0x31d0], R4 ;  /* 0x0031d00401007387 */ /* 0x0001e40000100a00 */
[----:B0-----:R-:W4:Y:S01]  /*2b320*/  LDL.LU R4, [R1+0x150] ;  /* 0x0001500001047983 */ /* 0x001f220000300800 */
[----:B------:R-:W4:Y:S02]  /*2b330*/  LDL.LU R5, [R1+0x154] ;  /* 0x0001540001057983 */ /* 0x000f240000300800 */
[----:B------:R-:W4:Y:S02]  /*2b340*/  LDL.LU R6, [R1+0x158] ;  /* 0x0001580001067983 */ /* 0x000f240000300800 */
[----:B------:R-:W4:Y:S01]  /*2b350*/  LDL.LU R7, [R1+0x15c] ;  /* 0x00015c0001077983 */ /* 0x000f220000300800 */
[----:B--2---:R-:W-:Y:S01]  /*2b360*/  STL.64 [R1+0x31c8], R12 ;  /* 0x0031c80c01007387 */ /* 0x004fe20000100a00 */
[----:B----4-:R-:W-:Y:S08]  /*2b370*/  HMMA.16816.F32.BF16 R16, R16, R12, R4 ;  /* 0x0000000c1010723c */ /* 0x010ff00000041804 */
[C---:B---3--:R-:W-:Y:S11]  /*2b380*/  HMMA.16816.F32.BF16 R4, R8.reuse, R20, R24 ;  /* 0x000000140804723c */ /* 0x048ff60000041818 */
[----:B------:R-:W-:Y:S04]  /*2b390*/  @!UPT UIADD3 URZ, URZ, URZ, URZ ;  /* 0x0000003f3f3ff290 */ /* 0x000fe8000fffe03f */
[----:B------:R-:W-:Y:S01]  /*2b3a0*/  STL.64 [R1], R16 ;  /* 0x0000001001007387 */ /* 0x000fe20000100a00 */
[----:B------:R-:W-:Y:S02]  /*2b3b0*/  STL.64 [R1+0x8], R18 ;  /* 0x0000081201007387 */ /* 0x000fe40000100a00 */
[----:B------:R-:W0:Y:S02]  /*2b3c0*/  LDSM.16.MT88.4 R16, [R0+0xa080] ;  /* 0x00a080000010783b */ /* 0x000e240000004200 */
[----:B0-----:R-:W-:Y:S03]  /*2b3d0*/  STL.64 [R1+0x30a8], R18 ;  /* 0x0030a81201007387 */ /* 0x001fe60000100a00 */
[----:B------:R-:W-:Y:S02]  /*2b3e0*/  STL.64 [R1+0x50], R4 ;  /* 0x0000500401007387 */ /* 0x000fe40000100a00 */
[----:B------:R-:W-:Y:S02]  /*2b3f0*/  STL.64 [R1+0x58], R6 ;  /* 0x0000580601007387 */ /* 0x000fe40000100a00 */
[----:B------:R0:W-:Y:S02]  /*2b400*/  STL.64 [R1+0x30a0], R16 ;  /* 0x0030a01001007387 */ /* 0x0001e40000100a00 */
        /* <DEDUP_REMOVED lines=8> */
[----:B------:R-:W3:Y:S02]  /*2b490*/  LDL.LU R18, [R1+0x228] ;  /* 0x0002280001127983 */ /* 0x000ee40000300800 */
[----:B------:R-:W3:Y:S01]  /*2b4a0*/  LDL.LU R19, [R1+0x22c] ;  /* 0x00022c0001137983 */ /* 0x000ee20000300800 */
[----:B------:R-:W4:Y:S01]  /*2b4b0*/  LDL.LU R4, [R1+0x320] ;  /* 0x0003200001047983 */ /* 0x000f220000300800 */
[----:B------:R-:W4:Y:S02]  /*2b4c0*/  LDL.LU R5, [R1+0x324] ;  /* 0x0003240001057983 */ /* 0x000f240000300800 */
[----:B------:R-:W4:Y:S02]  /*2b4d0*/  LDL.LU R6, [R1+0x328] ;  /* 0x0003280001067983 */ /* 0x000f240000300800 */
[----:B------:R-:W4:Y:S01]  /*2b4e0*/  LDL.LU R7, [R1+0x32c] ;  /* 0x00032c0001077983 */ /* 0x000f220000300800 */
[----:B------:R-:W2:Y:S01]  /*2b4f0*/  LDL.LU R12, [R1+0x160] ;  /* 0x00016000010c7983 */ /* 0x000ea20000300800 */
[----:B------:R-:W2:Y:S02]  /*2b500*/  LDL.LU R13, [R1+0x164] ;  /* 0x00016400010d7983 */ /* 0x000ea40000300800 */
[----:B------:R-:W2:Y:S02]  /*2b510*/  LDL.LU R14, [R1+0x168] ;  /* 0x00016800010e7983 */ /* 0x000ea40000300800 */
[----:B------:R-:W2:Y:S01]  /*2b520*/  LDL.LU R15, [R1+0x16c] ;  /* 0x00016c00010f7983 */ /* 0x000ea20000300800 */
[----:B------:R-:W2:Y:S01]  /*2b530*/  LDL.LU R20, [R1+0x2c0] ;  /* 0x0002c00001147983 */ /* 0x000ea20000300800 */
[----:B------:R-:W2:Y:S02]  /*2b540*/  LDL.LU R21, [R1+0x2c4] ;  /* 0x0002c40001157983 */ /* 0x000ea40000300800 */
        /* <DEDUP_REMOVED lines=21> */
[----:B---3--:R-:W-:Y:S02]  /*2b6a0*/  STL.64 [R1+0x3148], R18 ;  /* 0x0031481201007387 */ /* 0x008fe40000100a00 */
[----:B------:R0:W-:Y:S02]  /*2b6b0*/  STL.64 [R1+0x3140], R16 ;  /* 0x0031401001007387 */ /* 0x0001e40000100a00 */
[----:B0-----:R-:W4:Y:S01]  /*2b6c0*/  LDL.LU.64 R16, [R1+0x40] ;  /* 0x0000400001107983 */ /* 0x001f220000300a00 */
[----:B------:R-:W-:Y:S01]  /*2b6d0*/  STL [R1+0x3090], R0 ;  /* 0x0030900001007387 */ /* 0x000fe20000100800 */
[C---:B----4-:R-:W-:Y:S11]  /*2b6e0*/  HMMA.16816.F32.BF16 R4, R8.reuse, R16, R4 ;  /* 0x000000100804723c */ /* 0x050ff60000041804 */
[----:B------:R-:W-:Y:S11]  /*2b6f0*/  @!UPT UIADD3 URZ, URZ, URZ, URZ ;  /* 0x0000003f3f3ff290 */ /* 0x000ff6000fffe03f */
[----:B------:R-:W-:Y:S01]  /*2b700*/  @!UPT UIADD3 URZ, URZ, URZ, URZ ;  /* 0x0000003f3f3ff290 */ /* 0x000fe2000fffe03f */
[----:B------:R0:W-:Y:S01]  /*2b710*/  STL.64 [R1+0x30], R4 ;  /* 0x0000300401007387 */ /* 0x0001e20000100a00 */
[----:B------:R-:W-:Y:S03]  /*2b720*/  STL.64 [R1+0x38], R6 ;  /* 0x0000380601007387 */ /* 0x000fe60000100a00 */
[----:B0-----:R-:W3:Y:S01]  /*2b730*/  LDL.LU.64 R4, [R1+0x31d0] ;  /* 0x0031d00001047983 */ /* 0x001ee20000300a00 */
[----:B------:R0:W-:Y:S03]  /*2b740*/  STL.64 [R1+0x31b0], R16 ;  /* 0x0031b01001007387 */ /* 0x0001e60000100a00 */
[----:B0-----:R-:W2:Y:S01]  /*2b750*/  LDL.LU R16, [R1+0x190] ;  /* 0x0001900001107983 */ /* 0x001ea20000300800 */
[----:B------:R-:W2:Y:S02]  /*2b760*/  LDL.LU R17, [R1+0x194] ;  /* 0x0001940001117983 */ /* 0x000ea40000300800 */
[----:B------:R-:W2:Y:S02]  /*2b770*/  LDL.LU R18, [R1+0x198] ;  /* 0x0001980001127983 */ /* 0x000ea40000300800 */
[----:B------:R-:W2:Y:S01]  /*2b780*/  LDL.LU R19, [R1+0x19c] ;  /* 0x00019c0001137983 */ /* 0x000ea20000300800 */
[C---:B---3--:R-:W-:Y:S11]  /*2b790*/  HMMA.16816.F32.BF16 R12, R8.reuse, R4, R12 ;  /* 0x00000004080c723c */ /* 0x048ff6000004180c */
[----:B------:R-:W-:Y:S11]  /*2b7a0*/  @!UPT UIADD3 URZ, URZ, URZ, URZ ;  /* 0x0000003f3f3ff290 */ /* 0x000ff6000fffe03f */
[----:B------:R-:W-:Y:S01]  /*2b7b0*/  @!UPT UIADD3 URZ, URZ, URZ, URZ ;  /* 0x0000003f3f3ff290 */ /* 0x000fe2000fffe03f */
[----:B------:R0:W-:Y:S01]  /*2b7c0*/  STL.64 [R1+0x160], R12 ;  /* 0x0001600c01007387 */ /* 0x0001e20000100a00 */
[----:B------:R-:W-:Y:S03]  /*2b7d0*/  STL.64 [R1+0x168], R14 ;  /* 0x0001680e01007387 */ /* 0x000fe60000100a00 */
[----:B0-----:R-:W3:Y:S02]  /*2b7e0*/  LDL.LU.64 R12, [R1+0x31c8] ;  /* 0x0031c800010c7983 */ /* 0x001ee40000300a00 */
[----:B---3--:R-:W-:Y:S02]  /*2b7f0*/  HMMA.16816.F32.BF16 R8, R8, R12, R20 ;  /* 0x0000000c0808723c */ /* 0x008fe40000041814 */
[----:B------:R-:W2:Y:S01]  /*2b800*/  LDL.LU.64 R22, [R1+0x31c0] ;  /* 0x0031c00001167983 */ /* 0x000ea20000300a00 */
[----:B------:R-:W2:Y:S11]  /*2b810*/  LDL.LU.64 R20, [R1+0x31b8] ;  /* 0x0031b80001147983 */ /* 0x000eb60000300a00 */
[----:B------:R-:W-:Y:S09]  /*2b820*/  @!UPT UIADD3 URZ, URZ, URZ, URZ ;  /* 0x0000003f3f3ff290 */ /* 0x000ff2000fffe03f */
[----:B------:R0:W-:Y:S01]  /*2b830*/  STL.64 [R1+0x150], R8 ;  /* 0x0001500801007387 */ /* 0x0001e20000100a00 */
[----:B------:R1:W-:Y:S01]  /*2b840*/  STL [R1+0x158], R10 ;  /* 0x0001580a01007387 */ /* 0x0003e20000100800 */
[----:B------:R-:W-:Y:S02]  /*2b850*/  MOV R0, R11 ;  /* 0x0000000b00007202 */ /* 0x000fe40000000f00 */
[----:B0-----:R-:W3:Y:S01]  /*2b860*/  LDL.LU R8, [R1+0x1d0] ;  /* 0x0001d00001087983 */ /* 0x001ee20000300800 */
[----:B------:R-:W3:Y:S02]  /*2b870*/  LDL.LU R9, [R1+0x1d4] ;  /* 0x0001d40001097983 */ /* 0x000ee40000300800 */
[----:B-1----:R-:W4:Y:S02]  /*2b880*/  LDL.LU R10, [R1+0x1d8] ;  /* 0x0001d800010a7983 */ /* 0x002f240000300800 */
[----:B------:R-:W4:Y:S02]  /*2b890*/  LDL.LU R11, [R1+0x1dc] ;  /* 0x0001dc00010b7983 */ /* 0x000f240000300800 */
[----:B----4-:R-:W-:Y:S01]  /*2b8a0*/  STL.64 [R1+0x3158], R10 ;  /* 0x0031580a01007387 */ /* 0x010fe20000100a00 */
[----:B---3--:R0:W-:Y:S03]  /*2b8b0*/  STL.64 [R1+0x3150], R8 ;  /* 0x0031500801007387 */ /* 0x0081e60000100a00 */
[----:B0-----:R-:W3:Y:S01]  /*2b8c0*/  LDL.LU R8, [R1+0x240] ;  /* 0x0002400001087983 */ /* 0x001ee20000300800 */
[----:B------:R-:W3:Y:S02]  /*2b8d0*/  LDL.LU R9, [R1+0x244] ;  /* 0x0002440001097983 */ /* 0x000ee40000300800 */
[----:B------:R-:W4:Y:S02]  /*2b8e0*/  LDL.LU R10, [R1+0x248] ;  /* 0x00024800010a7983 */ /* 0x000f240000300800 */
[----:B------:R-:W4:Y:S01]  /*2b8f0*/  LDL.LU R11, [R1+0x24c] ;  /* 0x00024c00010b7983 */ /* 0x000f220000300800 */
[C---:B--2---:R-:W-:Y:S01]  /*2b900*/  HMMA.16816.F32.BF16 R16, R20.reuse, R24, R16 ;  /* 0x000000181410723c */ /* 0x044fe20000041810 */
[----:B------:R-:W-:Y:S01]  /*2b910*/  MOV R6, R24 ;  /* 0x0000001800067202 */ /* 0x000fe20000000f00 */
[----:B----4-:R-:W-:Y:S01]  /*2b920*/  STL.64 [R1+0x3168], R10 ;  /* 0x0031680a01007387 */ /* 0x010fe20000100a00 */
[----:B---3--:R0:W-:Y:S03]  /*2b930*/  STL.64 [R1+0x3160], R8 ;  /* 0x0031600801007387 */ /* 0x0081e60000100a00 */
[----:B0-----:R-:W2:Y:S01]  /*2b940*/  LDL.LU R8, [R1+0x250] ;  /* 0x0002500001087983 */ /* 0x001ea20000300800 */
[----:B------:R-:W2:Y:S02]  /*2b950*/  LDL.LU R9, [R1+0x254] ;  /* 0x0002540001097983 */ /* 0x000ea40000300800 */
[----:B------:R-:W2:Y:S02]  /*2b960*/  LDL.LU R10, [R1+0x258] ;  /* 0x00025800010a7983 */ /* 0x000ea40000300800 */
[----:B------:R-:W2:Y:S01]  /*2b970*/  LDL.LU R11, [R1+0x25c] ;  /* 0x00025c00010b7983 */ /* 0x000ea20000300800 */
[----:B------:R0:W-:Y:S11]  /*2b980*/  STL [R1+0x3094], R0 ;  /* 0x0030940001007387 */ /* 0x0001f60000100800 */
[----:B------:R1:W-:Y:S02]  /*2b990*/  STL.64 [R1+0x190], R16 ;  /* 0x0001901001007387 */ /* 0x0003e40000100a00 */
[----:B------:R-:W-:Y:S01]  /*2b9a0*/  STL.64 [R1+0x198], R18 ;  /* 0x0001981201007387 */ /* 0x000fe20000100a00 */
[----:B0-----:R-:W-:Y:S01]  /*2b9b0*/  MOV R0, R25 ;  /* 0x0000001900007202 */ /* 0x001fe20000000f00 */
[----:B-1----:R-:W3:Y:S01]  /*2b9c0*/  LDL.LU.64 R16, [R1+0x31b0] ;  /* 0x0031b00001107983 */ /* 0x002ee20000300a00 */
[----:B------:R-:W3:Y:S02]  /*2b9d0*/  LDL.LU.64 R26, [R1+0x31a8] ;  /* 0x0031a800011a7983 */ /* 0x000ee40000300a00 */
[----:B------:R-:W3:Y:S02]  /*2b9e0*/  LDL.LU.64 R24, [R1+0x31a0] ;  /* 0x0031a00001187983 */ /* 0x000ee40000300a00 */
[C---:B---3--:R-:W-:Y:S11]  /*2b9f0*/  HMMA.16816.F32.BF16 R24, R20.reuse, R16, R24 ;  /* 0x000000101418723c */ /* 0x048ff60000041818 */
[----:B------:R-:W-:Y:S11]  /*2ba00*/  @!UPT UIADD3 URZ, URZ, URZ, URZ ;  /* 0x0000003f3f3ff290 */ /* 0x000ff6000fffe03f */
[----:B------:R-:W-:Y:S01]  /*2ba10*/  @!UPT UIADD3 URZ, URZ, URZ, URZ ;  /* 0x0000003f3f3ff290 */ /* 0x000fe2000fffe03f */
        /* <DEDUP_REMOVED lines=11> */
[----:B---3--:R-:W-:Y:S01]  /*2bad0*/  HMMA.16816.F32.BF16 R20, R20, R12, R24 ;  /* 0x0000000c1414723c */ /* 0x008fe20000041818 */
[----:B------:R-:W2:Y:S01]  /*2bae0*/  LDL.LU.64 R26, [R1+0x3178] ;  /* 0x00317800011a7983 */ /* 0x000ea20000300a00 */
[----:B------:R-:W2:Y:S11]  /*2baf0*/  LDL.LU.64 R24, [R1+0x3170] ;  /* 0x0031700001187983 */ /* 0x000eb60000300a00 */
[----:B------:R-:W-:Y:S10]  /*2bb00*/  @!UPT UIADD3 URZ, URZ, URZ, URZ ;  /* 0x0000003f3f3ff290 */ /* 0x000ff4000fffe03f */
[----:B------:R0:W-:Y:S02]  /*2bb10*/  STL.64 [R1+0x1e0], R20 ;  /* 0x0001e01401007387 */ /* 0x0001e40000100a00 */
[----:B0-----:R-:W-:Y:S01]  /*2bb20*/  IMAD.MOV.U32 R20, RZ, RZ, R6 ;  /* 0x000000ffff147224 */ /* 0x001fe200078e0006 */
[----:B------:R-:W-:Y:S01]  /*2bb30*/  MOV R21, R0 ;  /* 0x0000000000157202 */ /* 0x000fe20000000f00 */
[----:B------:R-:W-:Y:S06]  /*2bb40*/  STL.64 [R1+0x1e8], R22 ;  /* 0x0001e81601007387 */ /* 0x000fec0000100a00 */
        /* <DEDUP_REMOVED lines=9> */
[C---:B--2---:R-:W-:Y:S11]  /*2bbe0*/  HMMA.16816.F32.BF16 R8, R24.reuse, R16, R8 ;  /* 0x000000101808723c */ /* 0x044ff60000041808 */
[----:B------:R-:W-:Y:S11]  /*2bbf0*/  @!UPT UIADD3 URZ, URZ, URZ, URZ ;  /* 0x0000003f3f3ff290 */ /* 0x000ff6000fffe03f */
[----:B------:R-:W-:Y:S01]  /*2bc00*/  @!UPT UIADD3 URZ, URZ, URZ, URZ ;  /* 0x0000003f3f3ff290 */ /* 0x000fe2000fffe03f */
[----:B------:R-:W-:Y:S01]  /*2bc10*/  STL.64 [R1+0x250], R8 ;  /* 0x0002500801007387 */ /* 0x000fe20000100a00 */
[----:B------:R0:W-:Y:S03]  /*2bc20*/  STL.64 [R1+0x258], R10 ;  /* 0x0002580a01007387 */ /* 0x0001e60000100a00 */
[----:B0-----:R-:W2:Y:S01]  /*2bc30*/  LDL.LU.64 R10, [R1+0x3158] ;  /* 0x00315800010a7983 */ /* 0x001ea20000300a00 */
[----:B------:R-:W2:Y:S02]  /*2bc40*/  LDL.LU.64 R8, [R1+0x3150] ;  /* 0x0031500001087983 */ /* 0x000ea40000300a00 */
[----:B------:R-:W3:Y:S02]  /*2bc50*/  LDL.LU.64 R18, [R1+0x3148] ;  /* 0x0031480001127983 */ /* 0x000ee40000300a00 */
[----:B------:R-:W3:Y:S02]  /*2bc60*/  LDL.LU.64 R16, [R1+0x3140] ;  /* 0x0031400001107983 */ /* 0x000ee40000300a00 */
[C---:B---3--:R-:W-:Y:S01]  /*2bc70*/  HMMA.16816.F32.BF16 R4, R24.reuse, R4, R16 ;  /* 0x000000041804723c */ /* 0x048fe20000041810 */
[----:B------:R-:W3:Y:S01]  /*2bc80*/  LDL.LU.64 R18, [R1+0x3138] ;  /* 0x0031380001127983 */ /* 0x000ee20000300a00 */
[----:B------:R-:W3:Y:S11]  /*2bc90*/  LDL.LU.64 R16, [R1+0x3130] ;  /* 0x0031300001107983 */ /* 0x000ef60000300a00 */
[----:B------:R-:W-:Y:S10]  /*2bca0*/  @!UPT UIADD3 URZ, URZ, URZ, URZ ;  /* 0x0000003f3f3ff290 */ /* 0x000ff4000fffe03f */
[----:B------:R-:W-:Y:S01]  /*2bcb0*/  STL.64 [R1+0x240], R4 ;  /* 0x0002400401007387 */ /* 0x000fe20000100a00 */
[----:B------:R0:W-:Y:S03]  /*2bcc0*/  STL.64 [R1+0x248], R6 ;  /* 0x0002480601007387 */ /* 0x0001e60000100a00 */
[----:B0-----:R-:W2:Y:S01]  /*2bcd0*/  LDL.LU.64 R6, [R1+0x3128] ;  /* 0x0031280001067983 */ /* 0x001ea20000300a00 */
[----:B------:R-:W2:Y:S02]  /*2bce0*/  LDL.LU.64 R4, [R1+0x3120] ;  /* 0x0031200001047983 */ /* 0x000ea40000300a00 */
[----:B------:R0:W-:Y:S01]  /*2bcf0*/  STL.64 [R1+0x30f8], R12 ;  /* 0x0030f80c01007387 */ /* 0x0001e20000100a00 */
[----:B---3--:R-:W-:Y:S01]  /*2bd00*/  HMMA.16816.F32.BF16 R24, R24, R12, R16 ;  /* 0x0000000c1818723c */ /* 0x008fe20000041810 */
[----:B------:R-:W3:Y:S06]  /*2bd10*/  LDL.LU R16, [R1+0x130] ;  /* 0x0001300001107983 */ /* 0x000eec0000300800 */
[----:B------:R-:W-:Y:S11]  /*2bd20*/  MOV R19, R3 ;  /* 0x0000000300137202 */ /* 0x000ff60000000f00 */
[----:B------:R-:W-:Y:S05]  /*2bd30*/  @!UPT UIADD3 URZ, URZ, URZ, URZ ;  /* 0x0000003f3f3ff290 */ /* 0x000fea000fffe03f */
[----:B------:R-:W-:Y:S01]  /*2bd40*/  STL.64 [R1+0x230], R24 ;  /* 0x0002301801007387 */ /* 0x000fe20000100a00 */
[----:B------:R1:W-:Y:S02]  /*2bd50*/  STL.64 [R1+0x238], R26 ;  /* 0x0002381a01007387 */ /* 0x0003e40000100a00 */
[----:B------:R-:W3:Y:S02]  /*2bd60*/  LDL.LU R17, [R1+0x134] ;  /* 0x0001340001117983 */ /* 0x000ee40000300800 */
[----:B------:R-:W4:Y:S01]  /*2bd70*/  LDL.LU R18, [R1+0x138] ;  /* 0x0001380001127983 */ /* 0x000f220000300800 */
[----:B------:R-:W3:Y:S01]  /*2bd80*/  LDL.LU R3, [R1+0x311c] ;  /* 0x00311c0001037983 */ /* 0x000ee20000300800 */
[----:B0-----:R-:W3:Y:S02]  /*2bd90*/  LDL.LU R12, [R1+0x1a0] ;  /* 0x0001a000010c7983 */ /* 0x001ee40000300800 */
[----:B------:R-:W3:Y:S02]  /*2bda0*/  LDL.LU R13, [R1+0x1a4] ;  /* 0x0001a400010d7983 */ /* 0x000ee40000300800 */
[----:B------:R-:W3:Y:S01]  /*2bdb0*/  LDL.LU R14, [R1+0x1a8] ;  /* 0x0001a800010e7983 */ /* 0x000ee20000300800 */
[----:B------:R-:W3:Y:S01]  /*2bdc0*/  LDL.LU R15, [R1+0x1ac] ;  /* 0x0001ac00010f7983 */ /* 0x000ee20000300800 */
[----:B--2---:R-:W-:Y:S01]  /*2bdd0*/  HMMA.16816.F32.BF16 R8, R4, R20, R8 ;  /* 0x000000140408723c */ /* 0x004fe20000041808 */
[----:B-1----:R-:W-:-:S02]  /*2bde0*/  IMAD.MOV.U32 R26, RZ, RZ, R2 ;  /* 0x000000ffff1a7224 */ /* 0x002fc400078e0002 */
[----:B---3--:R-:W-:Y:S01]  /*2bdf0*/  STL.64 [R1+0x3108], R14 ;  /* 0x0031080e01007387 */ /* 0x008fe20000100a00 */
[----:B------:R0:W-:Y:S03]  /*2be00*/  STL.64 [R1+0x3100], R12 ;  /* 0x0031000c01007387 */ /* 0x0001e60000100a00 */
[----:B0-----:R-:W2:Y:S01]  /*2be10*/  LDL.LU R12, [R1+0x1c0] ;  /* 0x0001c000010c7983 */ /* 0x001ea20000300800 */
[----:B------:R-:W2:Y:S02]  /*2be20*/  LDL.LU R13, [R1+0x1c4] ;  /* 0x0001c400010d7983 */ /* 0x000ea40000300800 */
[----:B------:R-:W2:Y:S02]  /*2be30*/  LDL.LU R14, [R1+0x1c8] ;  /* 0x0001c800010e7983 */ /* 0x000ea40000300800 */
[----:B----4-:R-:W-:Y:S01]  /*2be40*/  STL.64 [R1+0x30b8], R18 ;  /* 0x0030b81201007387 */ /* 0x010fe20000100a00 */
[----:B------:R0:W-:Y:S04]  /*2be50*/  STL.64 [R1+0x30b0], R16 ;  /* 0x0030b01001007387 */ /* 0x0001e80000100a00 */
[----:B0-----:R-:W3:Y:S06]  /*2be60*/  LDL.LU.64 R16, [R1+0x90] ;  /* 0x0000900001107983 */ /* 0x001eec0000300a00 */
[----:B------:R-:W-:Y:S02]  /*2be70*/  STL.64 [R1+0x220], R8 ;  /* 0x0002200801007387 */ /* 0x000fe40000100a00 */
[----:B------:R-:W-:Y:S02]  /*2be80*/  STL [R1+0x228], R10 ;  /* 0x0002280a01007387 */ /* 0x000fe40000100800 */
[----:B------:R0:W-:Y:S02]  /*2be90*/  STL.64 [R1+0x30f0], R20 ;  /* 0x0030f01401007387 */ /* 0x0001e40000100a00 */
[----:B0-----:R-:W4:Y:S01]  /*2bea0*/  LDL.LU R20, [R1+0x120] ;  /* 0x0001200001147983 */ /* 0x001f220000300800 */
[----:B------:R-:W4:Y:S02]  /*2beb0*/  LDL.LU R21, [R1+0x124] ;  /* 0x0001240001157983 */ /* 0x000f240000300800 */
[----:B------:R-:W4:Y:S02]  /*2bec0*/  LDL.LU R22, [R1+0x128] ;  /* 0x0001280001167983 */ /* 0x000f240000300800 */
[----:B------:R-:W4:Y:S01]  /*2bed0*/  LDL.LU R23, [R1+0x12c] ;  /* 0x00012c0001177983 */ /* 0x000f220000300800 */
        /* <DEDUP_REMOVED lines=9> */
[----:B------:R-:W-:-:S02]  /*2bf70*/  MOV R27, R2 ;  /* 0x00000002001b7202 */ /* 0x000fc40000000f00 */
[----:B------:R-:W2:Y:S01]  /*2bf80*/  LDL.LU R2, [R1+0x3114] ;  /* 0x0031140001027983 */ /* 0x000ea20000300800 */
[----:B------:R-:W-:Y:S01]  /*2bf90*/  MOV R15, R3 ;  /* 0x00000003000f7202 */ /* 0x000fe20000000f00 */
[----:B------:R-:W-:Y:S02]  /*2bfa0*/  MOV R3, R11 ;  /* 0x0000000b00037202 */ /* 0x000fe40000000f00 */
[----:B--2---:R-:W0:Y:S04]  /*2bfb0*/  LDSM.16.MT88.4 R8, [R2+0xb000] ;  /* 0x00b000000208783b */ /* 0x004e280000004200 */
[----:B------:R-:W-:Y:S01]  /*2bfc0*/  STL.64 [R1+0x30d8], R26 ;  /* 0x0030d81a01007387 */ /* 0x000fe20000100a00 */
[----:B------:R1:W-:Y:S03]  /*2bfd0*/  STL.64 [R1+0x30d0], R24 ;  /* 0x0030d01801007387 */ /* 0x0003e60000100a00 */
[----:B-1----:R-:W2:Y:S01]  /*2bfe0*/  LDL.LU R24, [R1+0x180] ;  /* 0x0001800001187983 */ /* 0x002ea20000300800 */
[----:B------:R-:W2:Y:S02]  /*2bff0*/  LDL.LU R25, [R1+0x184] ;  /* 0x0001840001197983 */ /* 0x000ea40000300800 */
[----:B------:R-:W2:Y:S02]  /*2c000*/  LDL.LU R26, [R1+0x188] ;  /* 0x00018800011a7983 */ /* 0x000ea40000300800 */
[----:B------:R-:W2:Y:S01]  /*2c010*/  LDL.LU R27, [R1+0x18c] ;  /* 0x00018c00011b7983 */ /* 0x000ea20000300800 */
[----:B------:R-:W-:Y:S04]  /*2c020*/  STL [R1+0x2fb0], R3 ;  /* 0x002fb00301007387 */ /* 0x000fe80000100800 */
[----:B0-----:R-:W-:Y:S01]  /*2c030*/  STL.64 [R1+0x3068], R10 ;  /* 0x0030680a01007387 */ /* 0x001fe20000100a00 */
[----:B------:R0:W-:Y:S02]  /*2c040*/  STL.64 [R1+0x3060], R8 ;  /* 0x0030600801007387 */ /* 0x0001e40000100a00 */
[----:B0-----:R-:W-:-:S02]  /*2c050*/  MOV R8, R28 ;  /* 0x0000001c00087202 */ /* 0x001fc40000000f00 */
[----:B------:R-:W-:Y:S01]  /*2c060*/  MOV R9, R0 ;  /* 0x0000000000097202 */ /* 0x000fe20000000f00 */
[----:B------:R-:W2:Y:S06]  /*2c070*/  LDL.LU R28, [R1+0x3110] ;  /* 0x00311000011c7983 */ /* 0x000eac0000300800 */
[C---:B------:R-:W-:Y:S11]  /*2c080*/  HMMA.16816.F32.BF16 R12, R4.reuse, R8, R12 ;  /* 0x00000008040c723c */ /* 0x040ff6000004180c */
[----:B------:R-:W-:Y:S11]  /*2c090*/  @!UPT UIADD3 URZ, URZ, URZ, URZ ;  /* 0x0000003f3f3ff290 */ /* 0x000ff6000fffe03f */
[----:B------:R-:W-:Y:S01]  /*2c0a0*/  @!UPT UIADD3 URZ, URZ, URZ, URZ ;  /* 0x0000003f3f3ff290 */ /* 0x000fe2000fffe03f */
[----:B------:R-:W-:Y:S01]  /*2c0b0*/  STL.64 [R1+0x1c0], R12 ;  /* 0x0001c00c01007387 */ /* 0x000fe20000100a00 */
[----:B------:R0:W-:Y:S03]  /*2c0c0*/  STL.64 [R1+0x1c8], R14 ;  /* 0x0001c80e01007387 */ /* 0x0001e60000100a00 */
[----:B0-----:R-:W3:Y:S01]  /*2c0d0*/  LDL.LU.64 R14, [R1+0x3108] ;  /* 0x00310800010e7983 */ /* 0x001ee20000300a00 */
[----:B------:R-:W3:Y:S02]  /*2c0e0*/  LDL.LU.64 R12, [R1+0x3100] ;  /* 0x00310000010c7983 */ /* 0x000ee40000300a00 */
[----:B---3--:R-:W-:Y:S11]  /*2c0f0*/  HMMA.16816.F32.BF16 R12, R4, R16, R12 ;  /* 0x00000010040c723c */ /* 0x008ff6000004180c */
[----:B------:R-:W-:Y:S11]  /*2c100*/  @!UPT UIADD3 URZ, URZ, URZ, URZ ;  /* 0x0000003f3f3ff290 */ /* 0x000ff6000fffe03f */
[----:B------:R-:W-:Y:S01]  /*2c110*/  @!UPT UIADD3 URZ, URZ, URZ, URZ ;  /* 0x0000003f3f3ff290 */ /* 0x000fe2000fffe03f */
[----:B------:R0:W-:Y:S01]  /*2c120*/  STL.64 [R1+0x200], R12 ;  /* 0x0002000c01007387 */ /* 0x0001e20000100a00 */
[----:B------:R-:W-:Y:S03]  /*2c130*/  STL [R1+0x208], R14 ;  /* 0x0002080e01007387 */ /* 0x000fe60000100800 */
[----:B0-----:R-:W4:Y:S01]  /*2c140*/  LDL.LU.64 R12, [R1+0x30f8] ;  /* 0x0030f800010c7983 */ /* 0x001f220000300a00 */
[----:B------:R-:W-:-:S05]  /*2c150*/  MOV R3, R15 ;  /* 0x0000000f00037202 */ /* 0x000fca0000000f00 */
[----:B------:R0:W-:Y:S01]  /*2c160*/  STL [R1+0x3098], R3 ;  /* 0x0030980301007387 */ /* 0x0001e20000100800 */
[----:B----4-:R-:W-:Y:S03]  /*2c170*/  HMMA.16816.F32.BF16 R4, R4, R12, R20 ;  /* 0x0000000c0404723c */ /* 0x010fe60000041814 */
[----:B------:R-:W3:Y:S01]  /*2c180*/  LDL.LU.64 R20, [R1+0x30f0] ;  /* 0x0030f00001147983 */ /* 0x000ee20000300a00 */
[----:B0-----:R-:W-:Y:S02]  /*2c190*/  MOV R3, R12 ;  /* 0x0000000c00037202 */ /* 0x001fe40000000f00 */
[----:B------:R-:W-:Y:S11]  /*2c1a0*/  MOV R0, R13 ;  /* 0x0000000d00007202 */ /* 0x000ff60000000f00 */
[----:B------:R-:W-:Y:S06]  /*2c1b0*/  @!UPT UIADD3 URZ, URZ, URZ, URZ ;  /* 0x0000003f3f3ff290 */ /* 0x000fec000fffe03f */
[----:B------:R0:W-:Y:S01]  /*2c1c0*/  STL.64 [R1+0x1d0], R4 ;  /* 0x0001d00401007387 */ /* 0x0001e20000100a00 */
[----:B------:R1:W-:Y:S02]  /*2c1d0*/  STL.64 [R1+0x1d8], R6 ;  /* 0x0001d80601007387 */ /* 0x0003e40000100a00 */
[----:B------:R-:W3:Y:S02]  /*2c1e0*/  LDL.LU.64 R14, [R1+0x30e8] ;  /* 0x0030e800010e7983 */ /* 0x000ee40000300a00 */
[----:B------:R-:W3:Y:S01]  /*2c1f0*/  LDL.LU.64 R12, [R1+0x30e0] ;  /* 0x0030e000010c7983 */ /* 0x000ee20000300a00 */
[----:B0-----:R-:W3:Y:S01]  /*2c200*/  LDL.LU R4, [R1+0x140] ;  /* 0x0001400001047983 */ /* 0x001ee20000300800 */
[----:B------:R-:W3:Y:S02]  /*2c210*/  LDL.LU R5, [R1+0x144] ;  /* 0x0001440001057983 */ /* 0x000ee40000300800 */
[----:B-1----:R-:W3:Y:S02]  /*2c220*/  LDL.LU R6, [R1+0x148] ;  /* 0x0001480001067983 */ /* 0x002ee40000300800 */
[----:B--2---:R-:W-:-:S07]  /*2c230*/  IMAD.MOV.U32 R7, RZ, RZ, R28 ;  /* 0x000000ffff077224 */ /* 0x004fce00078e001c */
[C---:B---3--:R-:W-:Y:S08]  /*2c240*/  HMMA.16816.F32.BF16 R4, R12.reuse, R20, R4 ;  /* 0x000000140c04723c */ /* 0x048ff00000041804 */
[----:B------:R-:W-:Y:S11]  /*2c250*/  HMMA.16816.F32.BF16 R24, R12, R8, R24 ;  /* 0x000000080c18723c */ /* 0x000ff60000041818 */
[----:B------:R-:W-:Y:S04]  /*2c260*/  @!UPT UIADD3 URZ, URZ, URZ, URZ ;  /* 0x0000003f3f3ff290 */ /* 0x000fe8000fffe03f */
[----:B------:R-:W-:Y:S01]  /*2c270*/  STL.64 [R1+0x280], R4 ;  /* 0x0002800401007387 */ /* 0x000fe20000100a00 */
[----:B------:R-:W-:Y:S01]  /*2c280*/  STL [R1+0x288], R6 ;  /* 0x0002880601007387 */ /* 0x000fe20000100800 */
[----:B------:R-:W-:Y:S02]  /*2c290*/  MOV R28, R7 ;  /* 0x00000007001c7202 */ /* 0x000fe40000000f00 */
[----:B------:R-:W0:Y:S04]  /*2c2a0*/  LDSM.16.MT88.4 R4, [R2+0xb080] ;  /* 0x00b080000204783b */ /* 0x000e280000004200 */
[----:B0-----:R0:W-:Y:S01]  /*2c2b0*/  STL.64 [R1+0x3028], R6 ;  /* 0x0030280601007387 */ /* 0x0011e20000100a00 */
[----:B------:R-:W-:Y:S03]  /*2c2c0*/  STL.64 [R1+0x3020], R4 ;  /* 0x0030200401007387 */ /* 0x000fe60000100a00 */
[----:B0-----:R-:W2:Y:S04]  /*2c2d0*/  LDL R6, [R1+0xb8] ;  /* 0x0000b80001067983 */ /* 0x001ea80000100800 */
[----:B------:R-:W2:Y:S01]  /*2c2e0*/  LDL R7, [R1+0xbc] ;  /* 0x0000bc0001077983 */ /* 0x000ea20000100800 */
[----:B------:R-:W-:Y:S02]  /*2c2f0*/  STL.64 [R1+0x2c0], R24 ;  /* 0x0002c01801007387 */ /* 0x000fe40000100a00 */
[----:B------:R0:W-:Y:S02]  /*2c300*/  STL.64 [R1+0x2c8], R26 ;  /* 0x0002c81a01007387 */ /* 0x0001e40000100a00 */
[----:B0-----:R-:W3:Y:S01]  /*2c310*/  LDL.LU.64 R26, [R1+0x30d8] ;  /* 0x0030d800011a7983 */ /* 0x001ee20000300a00 */
[----:B------:R-:W3:Y:S01]  /*2c320*/  LDL.LU.64 R24, [R1+0x30d0] ;  /* 0x0030d00001187983 */ /* 0x000ee20000300a00 */
[----:B------:R-:W-:-:S02]  /*2c330*/  MOV R4, R3 ;  /* 0x0000000300047202 */ /* 0x000fc40000000f00 */
        /* <DEDUP_REMOVED lines=12> */
[----:B----4-:R-:W-:Y:S01]  /*2c400*/  HMMA.16816.F32.BF16 R12, R12, R4, R16 ;  /* 0x000000040c0c723c */ /* 0x010fe20000041810 */
[----:B------:R-:W3:Y:S01]  /*2c410*/  LDL.LU.64 R18, [R1+0x30a8] ;  /* 0x0030a80001127983 */ /* 0x000ee20000300a00 */
[----:B------:R-:W3:Y:S11]  /*2c420*/  LDL.LU.64 R16, [R1+0x30a0] ;  /* 0x0030a00001107983 */ /* 0x000ef60000300a00 */
[----:B------:R-:W-:Y:S10]  /*2c430*/  @!UPT UIADD3 URZ, URZ, URZ, URZ ;  /* 0x0000003f3f3ff290 */ /* 0x000ff4000fffe03f */
[----:B------:R0:W-:Y:S01]  /*2c440*/  STL.64 [R1+0x2b0], R12 ;  /* 0x0002b00c01007387 */ /* 0x0001e20000100a00 */
[----:B------:R1:W-:Y:S03]  /*2c450*/  STL.64 [R1+0x2b8], R14 ;  /* 0x0002b80e01007387 */ /* 0x0003e60000100a00 */
[----:B0-----:R-:W4:Y:S01]  /*2c460*/  LDL.LU R12, [R1+0x110] ;  /* 0x00011000010c7983 */ /* 0x001f220000300800 */
[----:B------:R-:W4:Y:S02]  /*2c470*/  LDL.LU R13, [R1+0x114] ;  /* 0x00011400010d7983 */ /* 0x000f240000300800 */
[----:B-1----:R-:W4:Y:S02]  /*2c480*/  LDL.LU R14, [R1+0x118] ;  /* 0x00011800010e7983 */ /* 0x002f240000300800 */
[----:B------:R-:W4:Y:S01]  /*2c490*/  LDL.LU R15, [R1+0x11c] ;  /* 0x00011c00010f7983 */ /* 0x000f220000300800 */
[----:B--2---:R-:W-:Y:S01]  /*2c4a0*/  STL.64 [R1+0x3078], R6 ;  /* 0x0030780601007387 */ /* 0x004fe20000100a00 */
[----:B------:R3:W-:Y:S02]  /*2c4b0*/  STL.64 [R1+0x3070], R4 ;  /* 0x0030700401007387 */ /* 0x0007e40000100a00 */
[C---:B---3--:R-:W-:Y:S01]  /*2c4c0*/  HMMA.16816.F32.BF16 R4, R16.reuse, R20, R24 ;  /* 0x000000141004723c */ /* 0x048fe20000041818 */
[----:B------:R-:W0:Y:S04]  /*2c4d0*/  LDSM.16.MT88.4 R20, [R29+0xb000] ;  /* 0x00b000001d14783b */ /* 0x000e280000004200 */
[----:B------:R-:W1:Y:S04]  /*2c4e0*/  LDSM.16.MT88.4 R24, [R29+0xb080] ;  /* 0x00b080001d18783b */ /* 0x000e680000004200 */
[----:B0-----:R-:W-:Y:S11]  /*2c4f0*/  STL.64 [R1+0x2ff8], R22 ;  /* 0x002ff81601007387 */ /* 0x001ff60000100a00 */
[----:B------:R-:W-:Y:S03]  /*2c500*/  @!UPT UIADD3 URZ, URZ, URZ, URZ ;  /* 0x0000003f3f3ff290 */ /* 0x000fe6000fffe03f */
[----:B------:R-:W-:Y:S02]  /*2c510*/  STL.64 [R1+0x270], R4 ;  /* 0x0002700401007387 */ /* 0x000fe40000100a00 */
[----:B------:R4:W-:Y:S02]  /*2c520*/  STL.64 [R1+0x278], R6 ;  /* 0x0002780601007387 */ /* 0x0009e40000100a00 */
[C---:B----4-:R-:W-:Y:S01]  /*2c530*/  HMMA.16816.F32.BF16 R4, R16.reuse, R8, R12 ;  /* 0x000000081004723c */ /* 0x050fe2000004180c */
[----:B------:R-:W-:Y:S01]  /*2c540*/  STL.64 [R1+0x2ff0], R20 ;  /* 0x002ff01401007387 */ /* 0x000fe20000100a00 */
[----:B-1----:R-:W-:Y:S02]  /*2c550*/  STL.64 [R1+0x2fc0], R26 ;  /* 0x002fc01a01007387 */ /* 0x002fe40000100a00 */
[----:B------:R0:W-:Y:S02]  /*2c560*/  STL.64 [R1+0x2fb8], R24 ;  /* 0x002fb81801007387 */ /* 0x0001e40000100a00 */
[----:B0-----:R-:W2:Y:S11]  /*2c570*/  LDL.LU R24, [R1+0x160] ;  /* 0x0001600001187983 */ /* 0x001eb60000300800 */
[----:B------:R-:W-:Y:S06]  /*2c580*/  @!UPT UIADD3 URZ, URZ, URZ, URZ ;  /* 0x0000003f3f3ff290 */ /* 0x000fec000fffe03f */
[----:B------:R-:W-:Y:S01]  /*2c590*/  STL.64 [R1+0x260], R4 ;  /* 0x0002600401007387 */ /* 0x000fe20000100a00 */
[----:B------:R-:W-:Y:S02]  /*2c5a0*/  STL.64 [R1+0x268], R6 ;  /* 0x0002680601007387 */ /* 0x000fe40000100a00 */
[----:B------:R-:W2:Y:S02]  /*2c5b0*/  LDL.LU R25, [R1+0x164] ;  /* 0x0001640001197983 */ /* 0x000ea40000300800 */
[----:B------:R-:W3:Y:S01]  /*2c5c0*/  LDL.LU R26, [R1+0x168] ;  /* 0x00016800011a7983 */ /* 0x000ee20000300800 */
[----:B------:R-:W3:Y:S01]  /*2c5d0*/  LDL.LU R27, [R1+0x16c] ;  /* 0x00016c00011b7983 */ /* 0x000ee20000300800 */
[----:B------:R-:W4:Y:S02]  /*2c5e0*/  LDL.LU R20, [R1] ;  /* 0x0000000001147983 */ /* 0x000f240000300800 */
        /* <DEDUP_REMOVED lines=15> */
[----:B------:R-:W2:Y:S01]  /*2c6e0*/  LDL.LU R8, [R1+0x80] ;  /* 0x0000800001087983 */ /* 0x000ea20000300800 */
[----:B------:R-:W2:Y:S02]  /*2c6f0*/  LDL.LU R9, [R1+0x84] ;  /* 0x0000840001097983 */ /* 0x000ea40000300800 */
[----:B------:R-:W2:Y:S02]  /*2c700*/  LDL.LU R10, [R1+0x88] ;  /* 0x00008800010a7983 */ /* 0x000ea40000300800 */
[----:B------:R-:W2:Y:S01]  /*2c710*/  LDL.LU R11, [R1+0x8c] ;  /* 0x00008c00010b7983 */ /* 0x000ea20000300800 */
[----:B------:R-:W-:Y:S01]  /*2c720*/  MOV R4, R3 ;  /* 0x0000000300047202 */ /* 0x000fe20000000f00 */
[----:B------:R-:W-:Y:S01]  /*2c730*/  IMAD.MOV.U32 R5, RZ, RZ, R0 ;  /* 0x000000ffff057224 */ /* 0x000fe200078e0000 */
[----:B--2---:R-:W-:Y:S01]  /*2c740*/  STL.64 [R1+0x3088], R10 ;  /* 0x0030880a01007387 */ /* 0x004fe20000100a00 */
[----:B------:R0:W-:Y:S02]  /*2c750*/  STL.64 [R1+0x3080], R8 ;  /* 0x0030800801007387 */ /* 0x0001e40000100a00 */
[----:B------:R-:W2:Y:S02]  /*2c760*/  LDL.LU R3, [R1+0x3098] ;  /* 0x0030980001037983 */ /* 0x000ea40000300800 */
[----:B------:R-:W2:Y:S01]  /*2c770*/  LDL.LU R0, [R1+0x3094] ;  /* 0x0030940001007983 */ /* 0x000ea20000300800 */
[----:B0-----:R-:W2:Y:S01]  /*2c780*/  LDL.LU R8, [R1+0x100] ;  /* 0x0001000001087983 */ /* 0x001ea20000300800 */
[----:B------:R-:W2:Y:S02]  /*2c790*/  LDL.LU R9, [R1+0x104] ;  /* 0x0001040001097983 */ /* 0x000ea40000300800 */
[----:B------:R-:W2:Y:S02]  /*2c7a0*/  LDL.LU R10, [R1+0x108] ;  /* 0x00010800010a7983 */ /* 0x000ea40000300800 */
[----:B------:R-:W2:Y:S01]  /*2c7b0*/  LDL.LU R11, [R1+0x10c] ;  /* 0x00010c00010b7983 */ /* 0x000ea20000300800 */
[----:B----4-:R-:W-:Y:S01]  /*2c7c0*/  STL.64 [R1+0x3038], R22 ;  /* 0x0030381601007387 */ /* 0x010fe20000100a00 */
[----:B------:R0:W-:Y:S03]  /*2c7d0*/  STL.64 [R1+0x3030], R20 ;  /* 0x0030301401007387 */ /* 0x0001e60000100a00 */
[----:B0-----:R-:W4:Y:S01]  /*2c7e0*/  LDL.LU R20, [R1+0x60] ;  /* 0x0000600001147983 */ /* 0x001f220000300800 */
[----:B------:R-:W4:Y:S02]  /*2c7f0*/  LDL.LU R21, [R1+0x64] ;  /* 0x0000640001157983 */ /* 0x000f240000300800 */
[----:B------:R-:W2:Y:S02]  /*2c800*/  LDL.LU R22, [R1+0x68] ;  /* 0x0000680001167983 */ /* 0x000ea40000300800 */
[----:B------:R-:W2:Y:S02]  /*2c810*/  LDL.LU R23, [R1+0x6c] ;  /* 0x00006c0001177983 */ /* 0x000ea40000300800 */
        /* <DEDUP_REMOVED lines=10> */
[----:B------:R-:W2:Y:S02]  /*2c8c0*/  LDL.LU R22, [R1+0xe8] ;  /* 0x0000e80001167983 */ /* 0x000ea40000300800 */
[----:B------:R-:W2:Y:S01]  /*2c8d0*/  LDL.LU R23, [R1+0xec] ;  /* 0x0000ec0001177983 */ /* 0x000ea20000300800 */
[----:B---3--:R0:W-:Y:S01]  /*2c8e0*/  STL.64 [R1+0x2fd0], R26 ;  /* 0x002fd01a01007387 */ /* 0x0081e20000100a00 */
[----:B------:R1:W-:Y:S03]  /*2c8f0*/  STL.64 [R1+0x2fc8], R24 ;  /* 0x002fc81801007387 */ /* 0x0003e60000100a00 */
[----:B0-----:R-:W2:Y:S04]  /*2c900*/  LDL.64 R26, [R1+0x48] ;  /* 0x00004800011a7983 */ /* 0x001ea80000100a00 */
[----:B-1----:R-:W3:Y:S04]  /*2c910*/  LDL R25, [R1+0x14c0] ;  /* 0x0014c00001197983 */ /* 0x002ee80000100800 */
[----:B---3--:R-:W0:Y:S04]  /*2c920*/  LDSM.16.MT88.4 R12, [R25+0xb000] ;  /* 0x00b00000190c783b */ /* 0x008e280000004200 */
[----:B0-----:R-:W-:Y:S01]  /*2c930*/  STL.64 [R1+0x2f78], R14 ;  /* 0x002f780e01007387 */ /* 0x001fe20000100a00 */
[----:B------:R0:W-:Y:S03]  /*2c940*/  STL.64 [R1+0x2f70], R12 ;  /* 0x002f700c01007387 */ /* 0x0001e60000100a00 */
[----:B0-----:R-:W3:Y:S01]  /*2c950*/  LDL.LU R12, [R1+0x150] ;  /* 0x00015000010c7983 */ /* 0x001ee20000300800 */
[----:B------:R-:W3:Y:S02]  /*2c960*/  LDL.LU R13, [R1+0x154] ;  /* 0x00015400010d7983 */ /* 0x000ee40000300800 */
[----:B------:R-:W4:Y:S01]  /*2c970*/  LDL.LU R14, [R1+0x158] ;  /* 0x00015800010e7983 */ /* 0x000f220000300800 */
[----:B------:R-:W-:Y:S01]  /*2c980*/  HMMA.16816.F32.BF16 R4, R16, R4, R8 ;  /* 0x000000041004723c */ /* 0x000fe20000041808 */
[----:B------:R-:W-:-:S02]  /*2c990*/  MOV R15, R0 ;  /* 0x00000000000f7202 */ /* 0x000fc40000000f00 */
[----:B------:R-:W2:Y:S04]  /*2c9a0*/  LDL.LU R0, [R1+0x3090] ;  /* 0x0030900001007983 */ /* 0x000ea80000300800 */
[----:B----4-:R0:W-:Y:S01]  /*2c9b0*/  STL.64 [R1+0x2fe0], R14 ;  /* 0x002fe00e01007387 */ /* 0x0101e20000100a00 */
[----:B---3--:R-:W-:Y:S03]  /*2c9c0*/  STL.64 [R1+0x2fd8], R12 ;  /* 0x002fd80c01007387 */ /* 0x008fe60000100a00 */
[----:B0-----:R-:W3:Y:S04]  /*2c9d0*/  LDL R14, [R1+0xa8] ;  /* 0x0000a800010e7983 */ /* 0x001ee80000100800 */
[----:B------:R-:W3:Y:S01]  /*2c9e0*/  LDL R15, [R1+0xac] ;  /* 0x0000ac00010f7983 */ /* 0x000ee20000100800 */
[----:B------:R-:W4:Y:S02]  /*2c9f0*/  LDL.LU.64 R10, [R1+0x3088] ;  /* 0x00308800010a7983 */ /* 0x000f240000300a00 */
[----:B------:R-:W4:Y:S05]  /*2ca00*/  LDL.LU.64 R8, [R1+0x3080] ;  /* 0x0030800001087983 */ /* 0x000f2a0000300a00 */
[----:B------:R-:W-:Y:S01]  /*2ca10*/  STL.64 [R1+0x330], R4 ;  /* 0x0003300401007387 */ /* 0x000fe20000100a00 */
[----:B------:R0:W-:Y:S04]  /*2ca20*/  STL.64 [R1+0x338], R6 ;  /* 0x0003380601007387 */ /* 0x0001e80000100a00 */
[----:B0-----:R-:W2:Y:S01]  /*2ca30*/  LDL.LU.64 R6, [R1+0x3078] ;  /* 0x0030780001067983 */ /* 0x001ea20000300a00 */
[----:B------:R-:W4:Y:S02]  /*2ca40*/  LDL.LU.64 R4, [R1+0x3070] ;  /* 0x0030700001047983 */ /* 0x000f240000300a00 */
[----:B----4-:R-:W-:Y:S01]  /*2ca50*/  HMMA.16816.F32.BF16 R16, R16, R4, R8 ;  /* 0x000000041010723c */ /* 0x010fe20000041808 */
[----:B------:R-:W3:Y:S01]  /*2ca60*/  LDL.LU.64 R10, [R1+0x3068] ;  /* 0x00306800010a7983 */ /* 0x000ee20000300a00 */
[----:B------:R-:W3:Y:S11]  /*2ca70*/  LDL.LU.64 R8, [R1+0x3060] ;  /* 0x0030600001087983 */ /* 0x000ef60000300a00 */
[----:B------:R-:W-:Y:S10]  /*2ca80*/  @!UPT UIADD3 URZ, URZ, URZ, URZ ;  /* 0x0000003f3f3ff290 */ /* 0x000ff4000fffe03f */
[----:B------:R0:W-:Y:S01]  /*2ca90*/  STL.64 [R1+0x320], R16 ;  /* 0x0003201001007387 */ /* 0x0001e20000100a00 */
[----:B------:R1:W-:Y:S03]  /*2caa0*/  STL.64 [R1+0x328], R18 ;  /* 0x0003281201007387 */ /* 0x0003e60000100a00 */
[----:B0-----:R-:W3:Y:S01]  /*2cab0*/  LDL.LU R16, [R1+0x70] ;  /* 0x0000700001107983 */ /* 0x001ee20000300800 */
[----:B------:R-:W3:Y:S02]  /*2cac0*/  LDL.LU R17, [R1+0x74] ;  /* 0x0000740001117983 */ /* 0x000ee40000300800 */
[----:B-1----:R-:W3:Y:S02]  /*2cad0*/  LDL.LU R18, [R1+0x78] ;  /* 0x0000780001127983 */ /* 0x002ee40000300800 */
[----:B------:R-:W3:Y:S02]  /*2cae0*/  LDL.LU R19, [R1+0x7c] ;  /* 0x00007c0001137983 */ /* 0x000ee40000300800 */
[C---:B---3--:R-:W-:Y:S08]  /*2caf0*/  HMMA.16816.F32.BF16 R16, R8.reuse, R14, R16 ;  /* 0x0000000e0810723c */ /* 0x048ff00000041810 */
[C---:B--2---:R-:W-:Y:S11]  /*2cb00*/  HMMA.16816.F32.BF16 R20, R8.reuse, R26, R20 ;  /* 0x0000001a0814723c */ /* 0x044ff60000041814 */
[----:B------:R-:W-:Y:S04]  /*2cb10*/  @!UPT UIADD3 URZ, URZ, URZ, URZ ;  /* 0x0000003f3f3ff290 */ /* 0x000fe8000fffe03f */
[----:B------:R-:W-:Y:S01]  /*2cb20*/  STL.64 [R1+0x310], R16 ;  /* 0x0003101001007387 */ /* 0x000fe20000100a00 */
[----:B------:R-:W-:Y:S02]  /*2cb30*/  STL.64 [R1+0x318], R18 ;  /* 0x0003181201007387 */ /* 0x000fe40000100a00 */
[----:B------:R-:W0:Y:S02]  /*2cb40*/  LDSM.16.MT88.4 R16, [R25+0xb080] ;  /* 0x00b080001910783b */ /* 0x000e240000004200 */
[----:B0-----:R0:W-:Y:S02]  /*2cb50*/  STL.64 [R1+0x2f48], R18 ;  /* 0x002f481201007387 */ /* 0x0011e40000100a00 */
[----:B------:R-:W-:Y:S02]  /*2cb60*/  STL.64 [R1+0x2f40], R16 ;  /* 0x002f401001007387 */ /* 0x000fe40000100a00 */
[----:B0-----:R-:W2:Y:S04]  /*2cb70*/  LDL R18, [R1+0x98] ;  /* 0x0000980001127983 */ /* 0x001ea80000100800 */
[----:B------:R-:W2:Y:S01]  /*2cb80*/  LDL R19, [R1+0x9c] ;  /* 0x00009c0001137983 */ /* 0x000ea20000100800 */
[----:B------:R-:W-:Y:S02]  /*2cb90*/  STL.64 [R1+0x300], R20 ;  /* 0x0003001401007387 */ /* 0x000fe40000100a00 */
[----:B------:R0:W-:Y:S02]  /*2cba0*/  STL.64 [R1+0x308], R22 ;  /* 0x0003081601007387 */ /* 0x0001e40000100a00 */
        /* <DEDUP_REMOVED lines=11> */
[----:B------:R-:W2:Y:S02]  /*2cc60*/  LDL.LU.64 R20, [R1+0x3030] ;  /* 0x0030300001147983 */ /* 0x000ea40000300a00 */
[----:B------:R-:W2:Y:S02]  /*2cc70*/  LDL.LU.64 R6, [R1+0x3028] ;  /* 0x0030280001067983 */ /* 0x000ea40000300a00 */
[----:B------:R-:W2:Y:S11]  /*2cc80*/  LDL.LU.64 R4, [R1+0x3020] ;  /* 0x0030200001047983 */ /* 0x000eb60000300a00 */
[----:B------:R-:W-:Y:S06]  /*2cc90*/  @!UPT UIADD3 URZ, URZ, URZ, URZ ;  /* 0x0000003f3f3ff290 */ /* 0x000fec000fffe03f */
[----:B------:R0:W-:Y:S01]  /*2cca0*/  STL.64 [R1+0x2a0], R8 ;  /* 0x0002a00801007387 */ /* 0x0001e20000100a00 */
[----:B------:R1:W-:Y:S03]  /*2ccb0*/  STL.64 [R1+0x2a8], R10 ;  /* 0x0002a80a01007387 */ /* 0x0003e60000100a00 */
[----:B0-----:R-:W3:Y:S01]  /*2ccc0*/  LDL.LU R8, [R1+0x10] ;  /* 0x0000100001087983 */ /* 0x001ee20000300800 */
[----:B------:R-:W3:Y:S02]  /*2ccd0*/  LDL.LU R9, [R1+0x14] ;  /* 0x0000140001097983 */ /* 0x000ee40000300800 */
[----:B-1----:R-:W3:Y:S02]  /*2cce0*/  LDL.LU R10, [R1+0x18] ;  /* 0x00001800010a7983 */ /* 0x002ee40000300800 */
[----:B------:R-:W3:Y:S01]  /*2ccf0*/  LDL.LU R11, [R1+0x1c] ;  /* 0x00001c00010b7983 */ /* 0x000ee20000300800 */
[C---:B--2---:R-:W-:Y:S11]  /*2cd00*/  HMMA.16816.F32.BF16 R20, R4.reuse, R14, R20 ;  /* 0x0000000e0414723c */ /* 0x044ff60000041814 */
[----:B------:R-:W-:Y:S11]  /*2cd10*/  @!UPT UIADD3 URZ, URZ, URZ, URZ ;  /* 0x0000003f3f3ff290 */ /* 0x000ff6000fffe03f */
[----:B------:R-:W-:Y:S01]  /*2cd20*/  @!UPT UIADD3 URZ, URZ, URZ, URZ ;  /* 0x0000003f3f3ff290 */ /* 0x000fe2000fffe03f */
[----:B------:R-:W-:Y:S01]  /*2cd30*/  STL.64 [R1+0x290], R20 ;  /* 0x0002901401007387 */ /* 0x000fe20000100a00 */
[----:B------:R0:W-:Y:S03]  /*2cd40*/  STL.64 [R1+0x298], R22 ;  /* 0x0002981601007387 */ /* 0x0001e60000100a00 */
[----:B0-----:R-:W2:Y:S01]  /*2cd50*/  LDL.LU.64 R22, [R1+0x3018] ;  /* 0x0030180001167983 */ /* 0x001ea20000300a00 */
[----:B------:R-:W2:Y:S01]  /*2cd60*/  LDL.LU.64 R20, [R1+0x3010] ;  /* 0x0030100001147983 */ /* 0x000ea20000300a00 */
[C---:B---3--:R-:W-:Y:S01]  /*2cd70*/  HMMA.16816.F32.BF16 R8, R4.reuse, R26, R8 ;  /* 0x0000001a0408723c */ /* 0x048fe20000041808 */
[----:B------:R0:W-:Y:S01]  /*2cd80*/  STL.64 [R1+0x2fe8], R26 ;  /* 0x002fe81a01007387 */ /* 0x0001e20000100a00 */
[----:B------:R-:W3:Y:S11]  /*2cd90*/  LDL.LU R24, [R1+0x50] ;  /* 0x0000500001187983 */ /* 0x000ef60000300800 */
[----:B------:R-:W-:Y:S10]  /*2cda0*/  @!UPT UIADD3 URZ, URZ, URZ, URZ ;  /* 0x0000003f3f3ff290 */ /* 0x000ff4000fffe03f */
[----:B------:R-:W-:Y:S01]  /*2cdb0*/  STL.64 [R1+0x180], R8 ;  /* 0x0001800801007387 */ /* 0x000fe20000100a00 */
[----:B------:R-:W-:Y:S02]  /*2cdc0*/  STL.64 [R1+0x188], R10 ;  /* 0x0001880a01007387 */ /* 0x000fe40000100a00 */
[----:B------:R-:W1:Y:S04]  /*2cdd0*/  LDSM.16.MT88.4 R8, [R0+0xb000] ;  /* 0x00b000000008783b */ /* 0x000e680000004200 */
[----:B------:R-:W3:Y:S01]  /*2cde0*/  LDL.LU R25, [R1+0x54] ;  /* 0x0000540001197983 */ /* 0x000ee20000300800 */
[----:B0-----:R-:W3:Y:S01]  /*2cdf0*/  LDL.LU R26, [R1+0x58] ;  /* 0x00005800011a7983 */ /* 0x001ee20000300800 */
[----:B------:R-:W3:Y:S03]  /*2ce00*/  LDL.LU R27, [R1+0x5c] ;  /* 0x00005c00011b7983 */ /* 0x000ee60000300800 */
[----:B-1----:R0:W-:Y:S01]  /*2ce10*/  STL.64 [R1+0x2f00], R10 ;  /* 0x002f000a01007387 */ /* 0x0021e20000100a00 */
[----:B------:R-:W-:Y:S03]  /*2ce20*/  STL.64 [R1+0x2ef8], R8 ;  /* 0x002ef80801007387 */ /* 0x000fe60000100a00 */
[----:B0-----:R-:W4:Y:S01]  /*2ce30*/  LDL.LU.64 R10, [R1+0xb8] ;  /* 0x0000b800010a7983 */ /* 0x001f220000300a00 */
[C---:B--2---:R-:W-:Y:S11]  /*2ce40*/  HMMA.16816.F32.BF16 R20, R4.reuse, R18, R20 ;  /* 0x000000120414723c */ /* 0x044ff60000041814 */
[----:B------:R-:W-:Y:S11]  /*2ce50*/  @!UPT UIADD3 URZ, URZ, URZ, URZ ;  /* 0x0000003f3f3ff290 */ /* 0x000ff6000fffe03f */
[----:B------:R-:W-:Y:S01]  /*2ce60*/  @!UPT UIADD3 URZ, URZ, URZ, URZ ;  /* 0x0000003f3f3ff290 */ /* 0x000fe2000fffe03f */
[----:B------:R-:W-:Y:S01]  /*2ce70*/  STL.64 [R1+0x140], R20 ;  /* 0x0001401401007387 */ /* 0x000fe20000100a00 */
[----:B------:R0:W-:Y:S03]  /*2ce80*/  STL.64 [R1+0x148], R22 ;  /* 0x0001481601007387 */ /* 0x0001e60000100a00 */
[----:B0-----:R-:W4:Y:S01]  /*2ce90*/  LDL.LU.64 R22, [R1+0x3008] ;  /* 0x0030080001167983 */ /* 0x001f220000300a00 */
[----:B------:R-:W4:Y:S02]  /*2cea0*/  LDL.LU.64 R20, [R1+0x3000] ;  /* 0x0030000001147983 */ /* 0x000f240000300a00 */
[----:B----4-:R-:W-:Y:S01]  /*2ceb0*/  HMMA.16816.F32.BF16 R4, R4, R10, R20 ;  /* 0x0000000a0404723c */ /* 0x010fe20000041814 */
[----:B------:R-:W3:Y:S01]  /*2cec0*/  LDL.LU.64 R22, [R1+0x2ff8] ;  /* 0x002ff80001167983 */ /* 0x000ee20000300a00 */
[----:B------:R-:W3:Y:S11]  /*2ced0*/  LDL.LU.64 R20, [R1+0x2ff0] ;  /* 0x002ff00001147983 */ /* 0x000ef60000300a00 */
[----:B------:R-:W-:Y:S10]  /*2cee0*/  @!UPT UIADD3 URZ, URZ, URZ, URZ ;  /* 0x0000003f3f3ff290 */ /* 0x000ff4000fffe03f */
[----:B------:R0:W-:Y:S01]  /*2cef0*/  STL.64 [R1+0x120], R4 ;  /* 0x0001200401007387 */ /* 0x0001e20000100a00 */
[----:B------:R1:W-:Y:S03]  /*2cf00*/  STL.64 [R1+0x128], R6 ;  /* 0x0001280601007387 */ /* 0x0003e60000100a00 */
[----:B0-----:R-:W2:Y:S01]  /*2cf10*/  LDL.LU R4, [R1+0x30] ;  /* 0x0000300001047983 */ /* 0x001ea20000300800 */
[----:B------:R-:W2:Y:S02]  /*2cf20*/  LDL.LU R5, [R1+0x34] ;  /* 0x0000340001057983 */ /* 0x000ea40000300800 */
[----:B-1----:R-:W2:Y:S02]  /*2cf30*/  LDL.LU R6, [R1+0x38] ;  /* 0x0000380001067983 */ /* 0x002ea40000300800 */
[----:B------:R-:W2:Y:S01]  /*2cf40*/  LDL.LU R7, [R1+0x3c] ;  /* 0x00003c0001077983 */ /* 0x000ea20000300800 */
[C---:B---3--:R-:W-:Y:S01]  /*2cf50*/  HMMA.16816.F32.BF16 R12, R20.reuse, R14, R24 ;  /* 0x0000000e140c723c */ /* 0x048fe20000041818 */
[----:B------:R-:W2:Y:S11]  /*2cf60*/  LDL.LU.64 R26, [R1+0x2fe8] ;  /* 0x002fe800011a7983 */ /* 0x000eb60000300a00 */
[----:B------:R-:W-:Y:S11]  /*2cf70*/  @!UPT UIADD3 URZ, URZ, URZ, URZ ;  /* 0x0000003f3f3ff290 */ /* 0x000ff6000fffe03f */
[----:B------:R-:W-:Y:S01]  /*2cf80*/  STL.64 [R1+0x110], R12 ;  /* 0x0001100c01007387 */ /* 0x000fe20000100a00 */
[----:B------:R0:W-:Y:S03]  /*2cf90*/  STL.64 [R1+0x118], R14 ;  /* 0x0001180e01007387 */ /* 0x0001e60000100a00 */
[----:B0-----:R-:W3:Y:S01]  /*2cfa0*/  LDL.LU.64 R14, [R1+0x2fe0] ;  /* 0x002fe000010e7983 */ /* 0x001ee20000300a00 */
[----:B------:R-:W3:Y:S01]  /*2cfb0*/  LDL.LU.64 R12, [R1+0x2fd8] ;  /* 0x002fd800010c7983 */ /* 0x000ee20000300a00 */
[C---:B--2---:R-:W-:Y:S11]  /*2cfc0*/  HMMA.16816.F32.BF16 R4, R20.reuse, R26, R4 ;  /* 0x0000001a1404723c */ /* 0x044ff60000041804 */
[----:B------:R-:W-:Y:S11]  /*2cfd0*/  @!UPT UIADD3 URZ, URZ, URZ, URZ ;  /* 0x0000003f3f3ff290 */ /* 0x000ff6000fffe03f */
[----:B------:R-:W-:Y:S01]  /*2cfe0*/  @!UPT UIADD3 URZ, URZ, URZ, URZ ;  /* 0x0000003f3f3ff290 */ /* 0x000fe2000fffe03f */
[----:B------:R0:W-:Y:S01]  /*2cff0*/  STL.64 [R1+0x100], R4 ;  /* 0x0001000401007387 */ /* 0x0001e20000100a00 */
[----:B------:R-:W-:Y:S01]  /*2d000*/  STL.64 [R1+0x108], R6 ;  /* 0x0001080601007387 */ /* 0x000fe20000100a00 */
[----:B0-----:R-:W-:Y:S02]  /*2d010*/  MOV R5, R26 ;  /* 0x0000001a00057202 */ /* 0x001fe40000000f00 */
[----:B------:R-:W-:Y:S02]  /*2d020*/  MOV R4, R27 ;  /* 0x0000001b00047202 */ /* 0x000fe40000000f00 */
[----:B------:R-:W2:Y:S01]  /*2d030*/  LDL.LU.64 R26, [R1+0x2fd0] ;  /* 0x002fd000011a7983 */ /* 0x000ea20000300a00 */
[----:B------:R-:W2:Y:S01]  /*2d040*/  LDL.LU.64 R24, [R1+0x2fc8] ;  /* 0x002fc80001187983 */ /* 0x000ea20000300a00 */
[C---:B---3--:R-:W-:Y:S08]  /*2d050*/  HMMA.16816.F32.BF16 R12, R20.reuse, R10, R12 ;  /* 0x0000000a140c723c */ /* 0x048ff0000004180c */
[----:B--2---:R-:W-:Y:S01]  /*2d060*/  HMMA.16816.F32.BF16 R16, R20, R18, R24 ;  /* 0x000000121410723c */ /* 0x004fe20000041818 */
[----:B------:R-:W2:Y:S01]  /*2d070*/  LDL.LU.64 R26, [R1+0x2fc0] ;  /* 0x002fc000011a7983 */ /* 0x000ea20000300a00 */
[----:B------:R-:W2:Y:S02]  /*2d080*/  LDL.LU.64 R24, [R1+0x2fb8] ;  /* 0x002fb80001187983 */ /* 0x000ea40000300a00 */
[----:B------:R0:W-:Y:S11]  /*2d090*/  STL.64 [R1+0x2f80], R10 ;  /* 0x002f800a01007387 */ /* 0x0001f60000100a00 */
[----:B------:R-:W-:Y:S08]  /*2d0a0*/  @!UPT UIADD3 URZ, URZ, URZ, URZ ;  /* 0x0000003f3f3ff290 */ /* 0x000ff0000fffe03f */
[----:B------:R-:W-:Y:S01]  /*2d0b0*/  STL.64 [R1+0xf0], R16 ;  /* 0x0000f01001007387 */ /* 0x000fe20000100a00 */
[----:B------:R-:W-:Y:S02]  /*2d0c0*/  STL.64 [R1+0xf8], R18 ;  /* 0x0000f81201007387 */ /* 0x000fe40000100a00 */
[----:B------:R-:W3:Y:S02]  /*2d0d0*/  LDL.LU R20, [R1+0x1d0] ;  /* 0x0001d00001147983 */ /* 0x000ee40000300800 */
[----:B------:R-:W-:Y:S01]  /*2d0e0*/  STL.64 [R1+0xe0], R12 ;  /* 0x0000e00c01007387 */ /* 0x000fe20000100a00 */
[----:B------:R-:W-:Y:S01]  /*2d0f0*/  STL.64 [R1+0xe8], R14 ;  /* 0x0000e80e01007387 */ /* 0x000fe20000100a00 */
[----:B------:R-:W3:Y:S02]  /*2d100*/  LDL.LU R21, [R1+0x1d4] ;  /* 0x0001d40001157983 */ /* 0x000ee40000300800 */
[----:B------:R-:W4:Y:S02]  /*2d110*/  LDL.LU R22, [R1+0x1d8] ;  /* 0x0001d80001167983 */ /* 0x000f240000300800 */
[----:B------:R-:W4:Y:S01]  /*2d120*/  LDL.LU R23, [R1+0x1dc] ;  /* 0x0001dc0001177983 */ /* 0x000f220000300800 */
[----:B------:R-:W2:Y:S01]  /*2d130*/  LDL.LU R8, [R1+0x1f0] ;  /* 0x0001f00001087983 */ /* 0x000ea20000300800 */
[----:B------:R-:W2:Y:S02]  /*2d140*/  LDL.LU R9, [R1+0x1f4] ;  /* 0x0001f40001097983 */ /* 0x000ea40000300800 */
[----:B0-----:R-:W2:Y:S02]  /*2d150*/  LDL.LU R10, [R1+0x1f8] ;  /* 0x0001f800010a7983 */ /* 0x001ea40000300800 */
[----:B------:R-:W2:Y:S02]  /*2d160*/  LDL.LU R11, [R1+0x1fc] ;  /* 0x0001fc00010b7983 */ /* 0x000ea40000300800 */
[----:B--2---:R0:W-:Y:S01]  /*2d170*/  STL.64 [R1+0x2f90], R10 ;  /* 0x002f900a01007387 */ /* 0x0041e20000100a00 */
[----:B------:R1:W-:Y:S01]  /*2d180*/  STL.64 [R1+0x2f88], R8 ;  /* 0x002f880801007387 */ /* 0x0003e20000100a00 */
[----:B0-----:R-:W-:-:S02]  /*2d190*/  MOV R10, R5 ;  /* 0x00000005000a7202 */ /* 0x001fc40000000f00 */
[----:B------:R-:W-:-:S05]  /*2d1a0*/  MOV R11, R4 ;  /* 0x00000004000b7202 */ /* 0x000fca0000000f00 */
[----:B------:R0:W-:Y:S01]  /*2d1b0*/  STL.64 [R1+0x2fa8], R10 ;  /* 0x002fa80a01007387 */ /* 0x0001e20000100a00 */
[----:B------:R-:W2:Y:S02]  /*2d1c0*/  LDL.LU R16, [R1+0x230] ;  /* 0x0002300001107983 */ /* 0x000ea40000300800 */
[----:B------:R-:W2:Y:S02]  /*2d1d0*/  LDL.LU R17, [R1+0x234] ;  /* 0x0002340001117983 */ /* 0x000ea40000300800 */
[----:B------:R-:W2:Y:S01]  /*2d1e0*/  LDL.LU R18, [R1+0x238] ;  /* 0x0002380001127983 */ /* 0x000ea20000300800 */
[----:B------:R-:W2:Y:S01]  /*2d1f0*/  LDL.LU R19, [R1+0x23c] ;  /* 0x00023c0001137983 */ /* 0x000ea20000300800 */
[----:B-1----:R-:W2:Y:S02]  /*2d200*/  LDL.LU R8, [R1+0x190] ;  /* 0x0001900001087983 */ /* 0x002ea40000300800 */
[----:B------:R-:W2:Y:S01]  /*2d210*/  LDL.LU R9, [R1+0x194] ;  /* 0x0001940001097983 */ /* 0x000ea20000300800 */
[----:B0-----:R-:W2:Y:S01]  /*2d220*/  LDL.LU R10, [R1+0x198] ;  /* 0x00019800010a7983 */ /* 0x001ea20000300800 */
[----:B------:R-:W2:Y:S02]  /*2d230*/  LDL.LU R11, [R1+0x19c] ;  /* 0x00019c00010b7983 */ /* 0x000ea40000300800 */
        /* <DEDUP_REMOVED lines=14> */
[----:B------:R0:W-:Y:S01]  /*2d320*/  STL.64 [R1+0x2f58], R18 ;  /* 0x002f581201007387 */ /* 0x0001e20000100a00 */
[----:B------:R-:W-:Y:S03]  /*2d330*/  STL.64 [R1+0x2f50], R16 ;  /* 0x002f501001007387 */ /* 0x000fe60000100a00 */
[----:B0-----:R-:W2:Y:S01]  /*2d340*/  LDL.64 R18, [R1+0x98] ;  /* 0x0000980001127983 */ /* 0x001ea20000100a00 */
[----:B----4-:R-:W-:Y:S02]  /*2d350*/  STL.64 [R1+0x2f10], R22 ;  /* 0x002f101601007387 */ /* 0x010fe40000100a00 */
[----:B---3--:R0:W-:Y:S02]  /*2d360*/  STL.64 [R1+0x2f08], R20 ;  /* 0x002f081401007387 */ /* 0x0081e40000100a00 */
[----:B0-----:R-:W3:Y:S01]  /*2d370*/  LDL.LU R20, [R1+0x200] ;  /* 0x0002000001147983 */ /* 0x001ee20000300800 */
[----:B------:R-:W3:Y:S02]  /*2d380*/  LDL.LU R21, [R1+0x204] ;  /* 0x0002040001157983 */ /* 0x000ee40000300800 */
[----:B------:R-:W4:Y:S01]  /*2d390*/  LDL.LU R22, [R1+0x208] ;  /* 0x0002080001167983 */ /* 0x000f220000300800 */
[----:B------:R-:W-:-:S02]  /*2d3a0*/  MOV R23, R3 ;  /* 0x0000000300177202 */ /* 0x000fc40000000f00 */
[----:B------:R-:W2:Y:S04]  /*2d3b0*/  LDL.LU R3, [R1+0x2fb0] ;  /* 0x002fb00001037983 */ /* 0x000ea80000300800 */
[----:B----4-:R-:W-:Y:S01]  /*2d3c0*/  STL.64 [R1+0x2f20], R22 ;  /* 0x002f201601007387 */ /* 0x010fe20000100a00 */
[----:B---3--:R0:W-:Y:S03]  /*2d3d0*/  STL.64 [R1+0x2f18], R20 ;  /* 0x002f181401007387 */ /* 0x0081e60000100a00 */
[----:B0-----:R-:W3:Y:S01]  /*2d3e0*/  LDL.LU R20, [R1+0x1c0] ;  /* 0x0001c00001147983 */ /* 0x001ee20000300800 */
[----:B------:R-:W3:Y:S02]  /*2d3f0*/  LDL.LU R21, [R1+0x1c4] ;  /* 0x0001c40001157983 */ /* 0x000ee40000300800 */
[----:B------:R-:W4:Y:S02]  /*2d400*/  LDL.LU R22, [R1+0x1c8] ;  /* 0x0001c80001167983 */ /* 0x000f240000300800 */
[----:B------:R-:W4:Y:S02]  /*2d410*/  LDL.LU R23, [R1+0x1cc] ;  /* 0x0001cc0001177983 */ /* 0x000f240000300800 */
[----:B----4-:R0:W-:Y:S01]  /*2d420*/  STL.64 [R1+0x2f30], R22 ;  /* 0x002f301601007387 */ /* 0x0101e20000100a00 */
[----:B---3--:R-:W-:Y:S03]  /*2d430*/  STL.64 [R1+0x2f28], R20 ;  /* 0x002f281401007387 */ /* 0x008fe60000100a00 */
[----:B0-----:R-:W3:Y:S02]  /*2d440*/  LDL.64 R22, [R1+0xa8] ;  /* 0x0000a80001167983 */ /* 0x001ee40000100a00 */
[C---:B---3--:R-:W-:Y:S11]  /*2d450*/  HMMA.16816.F32.BF16 R8, R24.reuse, R22, R8 ;  /* 0x000000161808723c */ /* 0x048ff60000041808 */
[----:B------:R-:W-:Y:S11]  /*2d460*/  @!UPT UIADD3 URZ, URZ, URZ, URZ ;  /* 0x0000003f3f3ff290 */ /* 0x000ff6000fffe03f */
[----:B------:R-:W-:Y:S01]  /*2d470*/  @!UPT UIADD3 URZ, URZ, URZ, URZ ;  /* 0x0000003f3f3ff290 */ /* 0x000fe2000fffe03f */
[----:B------:R-:W-:Y:S01]  /*2d480*/  STL.64 [R1+0xd0], R8 ;  /* 0x0000d00801007387 */ /* 0x000fe20000100a00 */
[----:B------:R0:W-:Y:S03]  /*2d490*/  STL.64 [R1+0xd8], R10 ;  /* 0x0000d80a01007387 */ /* 0x0001e60000100a00 */
[----:B0-----:R-:W2:Y:S02]  /*2d4a0*/  LDL.LU.64 R10, [R1+0x2fa8] ;  /* 0x002fa800010a7983 */ /* 0x001ea40000300a00 */
[C---:B--2---:R-:W-:Y:S02]  /*2d4b0*/  HMMA.16816.F32.BF16 R8, R24.reuse, R10, R12 ;  /* 0x0000000a1808723c */ /* 0x044fe4000004180c */
[----:B------:R-:W2:Y:S01]  /*2d4c0*/  LDL.LU.64 R14, [R1+0x2fa0] ;  /* 0x002fa000010e7983 */ /* 0x000ea20000300a00 */
[----:B------:R-:W2:Y:S11]  /*2d4d0*/  LDL.LU.64 R12, [R1+0x2f98] ;  /* 0x002f9800010c7983 */ /* 0x000eb60000300a00 */
[----:B------:R-:W-:Y:S09]  /*2d4e0*/  @!UPT UIADD3 URZ, URZ, URZ, URZ ;  /* 0x0000003f3f3ff290 */ /* 0x000ff2000fffe03f */
        /* <DEDUP_REMOVED lines=16> */
[----:B------:R-:W2:Y:S01]  /*2d5f0*/  LDL.LU.64 R14, [R1+0x2f78] ;  /* 0x002f7800010e7983 */ /* 0x000ea20000300a00 */
[----:B------:R-:W2:Y:S02]  /*2d600*/  LDL.LU.64 R12, [R1+0x2f70] ;  /* 0x002f7000010c7983 */ /* 0x000ea40000300a00 */
[----:B------:R0:W-:Y:S02]  /*2d610*/  STL.64 [R1+0x2f60], R10 ;  /* 0x002f600a01007387 */ /* 0x0001e40000100a00 */
[----:B------:R-:W4:Y:S11]  /*2d620*/  LDL.LU R8, [R1+0x240] ;  /* 0x0002400001087983 */ /* 0x000f360000300800 */
[----:B------:R-:W-:Y:S05]  /*2d630*/  @!UPT UIADD3 URZ, URZ, URZ, URZ ;  /* 0x0000003f3f3ff290 */ /* 0x000fea000fffe03f */
[----:B------:R-:W-:Y:S01]  /*2d640*/  STL.64 [R1+0x20], R24 ;  /* 0x0000201801007387 */ /* 0x000fe20000100a00 */
[----:B------:R1:W-:Y:S02]  /*2d650*/  STL.64 [R1+0x28], R26 ;  /* 0x0000281a01007387 */ /* 0x0003e40000100a00 */
[----:B------:R-:W4:Y:S02]  /*2d660*/  LDL.LU R9, [R1+0x244] ;  /* 0x0002440001097983 */ /* 0x000f240000300800 */
[----:B0-----:R-:W4:Y:S01]  /*2d670*/  LDL.LU R10, [R1+0x248] ;  /* 0x00024800010a7983 */ /* 0x001f220000300800 */
[----:B------:R-:W4:Y:S04]  /*2d680*/  LDL.LU R11, [R1+0x24c] ;  /* 0x00024c00010b7983 */ /* 0x000f280000300800 */
[----:B-1----:R-:W3:Y:S01]  /*2d690*/  LDL.LU.64 R26, [R1+0x48] ;  /* 0x00004800011a7983 */ /* 0x002ee20000300a00 */
[C---:B--2---:R-:W-:Y:S11]  /*2d6a0*/  HMMA.16816.F32.BF16 R4, R12.reuse, R22, R4 ;  /* 0x000000160c04723c */ /* 0x044ff60000041804 */
[----:B------:R-:W-:Y:S11]  /*2d6b0*/  @!UPT UIADD3 URZ, URZ, URZ, URZ ;  /* 0x0000003f3f3ff290 */ /* 0x000ff6000fffe03f */
[----:B------:R-:W-:Y:S01]  /*2d6c0*/  @!UPT UIADD3 URZ, URZ, URZ, URZ ;  /* 0x0000003f3f3ff290 */ /* 0x000fe2000fffe03f */
[----:B------:R-:W-:Y:S01]  /*2d6d0*/  STL.64 [R1+0x130], R4 ;  /* 0x0001300401007387 */ /* 0x000fe20000100a00 */
[----:B------:R-:W-:Y:S02]  /*2d6e0*/  STL.64 [R1+0x138], R6 ;  /* 0x0001380601007387 */ /* 0x000fe40000100a00 */
[----:B------:R-:W0:Y:S02]  /*2d6f0*/  LDSM.16.MT88.4 R4, [R0+0xb080] ;  /* 0x00b080000004783b */ /* 0x000e240000004200 */
[----:B0-----:R0:W-:Y:S04]  /*2d700*/  STL.64 [R1+0x2ee0], R6 ;  /* 0x002ee00601007387 */ /* 0x0011e80000100a00 */
[----:B0-----:R-:W2:Y:S01]  /*2d710*/  LDL R7, [R1+0x980] ;  /* 0x0009800001077983 */ /* 0x001ea20000100800 */
[C---:B---3--:R-:W-:Y:S01]  /*2d720*/  HMMA.16816.F32.BF16 R16, R12.reuse, R26, R16 ;  /* 0x0000001a0c10723c */ /* 0x048fe20000041810 */
[----:B------:R0:W-:Y:S02]  /*2d730*/  STL.64 [R1+0x2ed8], R4 ;  /* 0x002ed80401007387 */ /* 0x0001e40000100a00 */
[----:B--2---:R-:W-:Y:S01]  /*2d740*/  STL [R1+0x2f38], R7 ;  /* 0x002f380701007387 */ /* 0x004fe20000100800 */
[----:B0-----:R-:W2:Y:S02]  /*2d750*/  LDL.LU R4, [R1+0x220] ;  /* 0x0002200001047983 */ /* 0x001ea40000300800 */
[----:B------:R-:W2:Y:S02]  /*2d760*/  LDL.LU R5, [R1+0x224] ;  /* 0x0002240001057983 */ /* 0x000ea40000300800 */
[----:B------:R-:W2:Y:S01]  /*2d770*/  LDL.LU R6, [R1+0x228] ;  /* 0x0002280001067983 */ /* 0x000ea20000300800 */
[----:B------:R-:W-:Y:S11]  /*2d780*/  STL [R1+0x2ed0], R0 ;  /* 0x002ed00001007387 */ /* 0x000ff60000100800 */
[----:B------:R-:W-:Y:S03]  /*2d790*/  @!UPT UIADD3 URZ, URZ, URZ, URZ ;  /* 0x0000003f3f3ff290 */ /* 0x000fe6000fffe03f */
[----:B------:R-:W-:Y:S02]  /*2d7a0*/  STL.64 [R1+0x150], R16 ;  /* 0x0001501001007387 */ /* 0x000fe40000100a00 */
[----:B------:R0:W-:Y:S02]  /*2d7b0*/  STL.64 [R1+0x158], R18 ;  /* 0x0001581201007387 */ /* 0x0001e40000100a00 */
[----:B0-----:R-:W4:Y:S01]  /*2d7c0*/  LDL.LU.64 R18, [R1+0x2f68] ;  /* 0x002f680001127983 */ /* 0x001f220000300a00 */
[----:B------:R-:W-:Y:S01]  /*2d7d0*/  IMAD.MOV.U32 R7, RZ, RZ, R3 ;  /* 0x000000ffff077224 */ /* 0x000fe200078e0003 */
[C---:B----4-:R-:W-:Y:S01]  /*2d7e0*/  HMMA.16816.F32.BF16 R8, R12.reuse, R18, R8 ;  /* 0x000000120c08723c */ /* 0x050fe20000041808 */
[----:B------:R-:W-:Y:S02]  /*2d7f0*/  MOV R3, R18 ;  /* 0x0000001200037202 */ /* 0x000fe40000000f00 */
[----:B------:R-:W-:Y:S11]  /*2d800*/  MOV R0, R19 ;  /* 0x0000001300007202 */ /* 0x000ff60000000f00 */
[----:B------:R-:W-:Y:S09]  /*2d810*/  @!UPT UIADD3 URZ, URZ, URZ, URZ ;  /* 0x0000003f3f3ff290 */ /* 0x000ff2000fffe03f */
[----:B------:R-:W-:Y:S01]  /*2d820*/  STL.64 [R1+0x170], R8 ;  /* 0x0001700801007387 */ /* 0x000fe20000100a00 */
[----:B------:R0:W-:Y:S03]  /*2d830*/  STL.64 [R1+0x178], R10 ;  /* 0x0001780a01007387 */ /* 0x0001e60000100a00 */
[----:B0-----:R-:W3:Y:S01]  /*2d840*/  LDL.LU.64 R10, [R1+0x2f60] ;  /* 0x002f6000010a7983 */ /* 0x001ee20000300a00 */
[----:B------:R-:W3:Y:S02]  /*2d850*/  LDL.LU.64 R18, [R1+0x2f58] ;  /* 0x002f580001127983 */ /* 0x000ee40000300a00 */
[----:B------:R-:W3:Y:S02]  /*2d860*/  LDL.LU.64 R16, [R1+0x2f50] ;  /* 0x002f500001107983 */ /* 0x000ee40000300a00 */
[----:B---3--:R-:W-:Y:S01]  /*2d870*/  HMMA.16816.F32.BF16 R12, R12, R10, R16 ;  /* 0x0000000a0c0c723c */ /* 0x008fe20000041810 */
[----:B------:R-:W2:Y:S01]  /*2d880*/  LDL.LU.64 R18, [R1+0x2f48] ;  /* 0x002f480001127983 */ /* 0x000ea20000300a00 */
[----:B------:R-:W2:Y:S11]  /*2d890*/  LDL.LU.64 R16, [R1+0x2f40] ;  /* 0x002f400001107983 */ /* 0x000eb60000300a00 */
[----:B------:R-:W-:Y:S10]  /*2d8a0*/  @!UPT UIADD3 URZ, URZ, URZ, URZ ;  /* 0x0000003f3f3ff290 */ /* 0x000ff4000fffe03f */
[----:B------:R-:W-:Y:S01]  /*2d8b0*/  STL.64 [R1+0x160], R12 ;  /* 0x0001600c01007387 */ /* 0x000fe20000100a00 */
[----:B------:R0:W-:Y:S02]  /*2d8c0*/  STL.64 [R1+0x168], R14 ;  /* 0x0001680e01007387 */ /* 0x0001e40000100a00 */
[----:B0-----:R-:W-:Y:S01]  /*2d8d0*/  MOV R14, R3 ;  /* 0x00000003000e7202 */ /* 0x001fe20000000f00 */
[----:B------:R-:W-:Y:S01]  /*2d8e0*/  MOV R3, R23 ;  /* 0x0000001700037202 */ /* 0x000fe20000000f00 */
[C---:B--2---:R-:W-:Y:S11]  /*2d8f0*/  HMMA.16816.F32.BF16 R4, R16.reuse, R22, R4 ;  /* 0x000000161004723c */ /* 0x044ff60000041804 */
[----:B------:R-:W-:Y:S11]  /*2d900*/  @!UPT UIADD3 URZ, URZ, URZ, URZ ;  /* 0x0000003f3f3ff290 */ /* 0x000ff6000fffe03f */
[----:B------:R-:W-:Y:S01]  /*2d910*/  @!UPT UIADD3 URZ, URZ, URZ, URZ ;  /* 0x0000003f3f3ff290 */ /* 0x000fe2000fffe03f */
[----:B------:R0:W-:Y:S01]  /*2d920*/  STL.64 [R1+0x1a0], R4 ;  /* 0x0001a00401007387 */ /* 0x0001e20000100a00 */
[----:B------:R1:W-:Y:S01]  /*2d930*/  STL.64 [R1+0x1a8], R6 ;  /* 0x0001a80601007387 */ /* 0x0003e20000100a00 */
[----:B0-----:R-:W-:Y:S02]  /*2d940*/  MOV R4, R22 ;  /* 0x0000001600047202 */ /* 0x001fe40000000f00 */
[----:B-1----:R-:W2:Y:S01]  /*2d950*/  LDL.LU R7, [R1+0x2f38] ;  /* 0x002f380001077983 */ /* 0x002ea20000300800 */
[----:B------:R-:W3:Y:S02]  /*2d960*/  LDL.LU.64 R22, [R1+0x2f30] ;  /* 0x002f300001167983 */ /* 0x000ee40000300a00 */
[----:B------:R-:W3:Y:S02]  /*2d970*/  LDL.LU.64 R20, [R1+0x2f28] ;  /* 0x002f280001147983 */ /* 0x000ee40000300a00 */
[----:B---3--:R-:W-:Y:S11]  /*2d980*/  HMMA.16816.F32.BF16 R20, R16, R26, R20 ;  /* 0x0000001a1014723c */ /* 0x008ff60000041814 */
[----:B------:R-:W-:Y:S11]  /*2d990*/  @!UPT UIADD3 URZ, URZ, URZ, URZ ;  /* 0x0000003f3f3ff290 */ /* 0x000ff6000fffe03f */
[----:B------:R-:W-:Y:S01]  /*2d9a0*/  @!UPT UIADD3 URZ, URZ, URZ, URZ ;  /* 0x0000003f3f3ff290 */ /* 0x000fe2000fffe03f */
[----:B------:R-:W-:Y:S01]  /*2d9b0*/  STL.64 [R1+0x1c0], R20 ;  /* 0x0001c01401007387 */ /* 0x000fe20000100a00 */
[----:B------:R0:W-:Y:S03]  /*2d9c0*/  STL.64 [R1+0x1c8], R22 ;  /* 0x0001c81601007387 */ /* 0x0001e60000100a00 */
[----:B0-----:R-:W3:Y:S01]  /*2d9d0*/  LDL.LU.64 R22, [R1+0x2f20] ;  /* 0x002f200001167983 */ /* 0x001ee20000300a00 */
[----:B------:R-:W3:Y:S01]  /*2d9e0*/  LDL.LU.64 R20, [R1+0x2f18] ;  /* 0x002f180001147983 */ /* 0x000ee20000300a00 */
[----:B------:R-:W-:-:S07]  /*2d9f0*/  MOV R15, R0 ;  /* 0x00000000000f7202 */ /* 0x000fce0000000f00 */
[C---:B---3--:R-:W-:Y:S01]  /*2da00*/  HMMA.16816.F32.BF16 R12, R16.reuse, R14, R20 ;  /* 0x0000000e100c723c */ /* 0x048fe20000041814 */
[----:B------:R-:W3:Y:S01]  /*2da10*/  LDL.LU.64 R22, [R1+0x2f10] ;  /* 0x002f100001167983 */ /* 0x000ee20000300a00 */
[----:B------:R-:W3:Y:S11]  /*2da20*/  LDL.LU.64 R20, [R1+0x2f08] ;  /* 0x002f080001147983 */ /* 0x000ef60000300a00 */
[----:B------:R-:W-:Y:S10]  /*2da30*/  @!UPT UIADD3 URZ, URZ, URZ, URZ ;  /* 0x0000003f3f3ff290 */ /* 0x000ff4000fffe03f */
[----:B------:R-:W-:Y:S01]  /*2da40*/  STL.64 [R1+0x1f0], R12 ;  /* 0x0001f00c01007387 */ /* 0x000fe20000100a00 */
[----:B------:R3:W-:Y:S02]  /*2da50*/  STL.64 [R1+0x1f8], R14 ;  /* 0x0001f80e01007387 */ /* 0x0007e40000100a00 */
[----:B------:R-:W-:Y:S01]  /*2da60*/  IMAD.MOV.U32 R24, RZ, RZ, R10 ;  /* 0x000000ffff187224 */ /* 0x000fe200078e000a */
[----:B------:R-:W-:Y:S01]  /*2da70*/  MOV R0, R11 ;  /* 0x0000000b00007202 */ /* 0x000fe20000000f00 */
[----:B---3--:R-:W-:Y:S11]  /*2da80*/  HMMA.16816.F32.BF16 R12, R16, R10, R20 ;  /* 0x0000000a100c723c */ /* 0x008ff60000041814 */
[----:B------:R-:W-:Y:S11]  /*2da90*/  @!UPT UIADD3 URZ, URZ, URZ, URZ ;  /* 0x0000003f3f3ff290 */ /* 0x000ff6000fffe03f */
[----:B------:R-:W-:Y:S01]  /*2daa0*/  @!UPT UIADD3 URZ, URZ, URZ, URZ ;  /* 0x0000003f3f3ff290 */ /* 0x000fe2000fffe03f */
[----:B------:R-:W-:Y:S01]  /*2dab0*/  STL.64 [R1+0x1e0], R12 ;  /* 0x0001e00c01007387 */ /* 0x000fe20000100a00 */
[----:B------:R-:W-:Y:S02]  /*2dac0*/  STL.64 [R1+0x1e8], R14 ;  /* 0x0001e80e01007387 */ /* 0x000fe40000100a00 */
[----:B------:R-:W3:Y:S02]  /*2dad0*/  LDL.LU.64 R10, [R1+0x2f00] ;  /* 0x002f0000010a7983 */ /* 0x000ee40000300a00 */
[----:B------:R-:W3:Y:S01]  /*2dae0*/  LDL.LU.64 R8, [R1+0x2ef8] ;  /* 0x002ef80001087983 */ /* 0x000ee20000300a00 */
[----:B------:R-:W-:Y:S01]  /*2daf0*/  STL.64 [R1+0x2ef0], R26 ;  /* 0x002ef01a01007387 */ /* 0x000fe20000100a00 */
[----:B------:R0:W-:Y:S03]  /*2db00*/  STL [R1+0x2ee8], R24 ;  /* 0x002ee81801007387 */ /* 0x0001e60000100800 */
[----:B------:R-:W1:Y:S04]  /*2db10*/  LDSM.16.MT88.4 R12, [R2+0xc000] ;  /* 0x00c00000020c783b */ /* 0x000e680000004200 */
[----:B0-----:R-:W3:Y:S01]  /*2db20*/  LDL.LU R24, [R1+0x280] ;  /* 0x0002800001187983 */ /* 0x001ee20000300800 */
[----:B------:R-:W3:Y:S02]  /*2db30*/  LDL.LU R25, [R1+0x284] ;  /* 0x0002840001197983 */ /* 0x000ee40000300800 */
[----:B------:R-:W3:Y:S01]  /*2db40*/  LDL.LU R26, [R1+0x288] ;  /* 0x00028800011a7983 */ /* 0x000ee20000300800 */
[----:B-1----:R-:W-:-:S02]  /*2db50*/  MOV R23, R12 ;  /* 0x0000000c00177202 */ /* 0x002fc40000000f00 */
[----:B------:R-:W-:Y:S01]  /*2db60*/  MOV R22, R13 ;  /* 0x0000000d00167202 */ /* 0x000fe20000000f00 */
[----:B------:R-:W-:Y:S01]  /*2db70*/  IMAD.MOV.U32 R21, RZ, RZ, R14 ;  /* 0x000000ffff157224 */ /* 0x000fe200078e000e */
[----:B------:R-:W-:Y:S02]  /*2db80*/  MOV R20, R15 ;  /* 0x0000000f00147202 */ /* 0x000fe40000000f00 */
[----:B--2---:R-:W0:Y:S04]  /*2db90*/  LDSM.16.M88.4 R12, [R7+0x10180] ;  /* 0x01018000070c783b */ /* 0x004e280000000200 */
[----:B0-----:R-:W-:Y:S01]  /*2dba0*/  STL.64 [R1+0x80], R12 ;  /* 0x0000800c01007387 */ /* 0x001fe20000100a00 */
[----:B------:R-:W-:Y:S02]  /*2dbb0*/  STL.64 [R1+0x88], R14 ;  /* 0x0000880e01007387 */ /* 0x000fe40000100a00 */
[----:B------:R-:W0:Y:S01]  /*2dbc0*/  LDSM.16.M88.4 R12, [R7+0x14180] ;  /* 0x01418000070c783b */ /* 0x000e220000000200 */
[----:B------:R-:W-:Y:S01]  /*2dbd0*/  MOV R18, R4 ;  /* 0x0000000400127202 */ /* 0x000fe20000000f00 */
[----:B0-----:R-:W-:Y:S02]  /*2dbe0*/  STL.64 [R1+0x70], R12 ;  /* 0x0000700c01007387 */ /* 0x001fe40000100a00 */
[----:B------:R-:W-:Y:S02]  /*2dbf0*/  STL.64 [R1+0x78], R14 ;  /* 0x0000780e01007387 */ /* 0x000fe40000100a00 */
[----:B------:R-:W0:Y:S02]  /*2dc00*/  LDSM.16.M88.4 R12, [R7+0x18180] ;  /* 0x01818000070c783b */ /* 0x000e240000000200 */
[----:B------:R-:W1:Y:S01]  /*2dc10*/  LDSM.16.M88.4 R4, [R7+0x1c180] ;  /* 0x01c180000704783b */ /* 0x000e620000000200 */
[----:B------:R-:W-:-:S02]  /*2dc20*/  MOV R27, R28 ;  /* 0x0000001c001b7202 */ /* 0x000fc40000000f00 */
[----:B------:R-:W-:Y:S01]  /*2dc30*/  MOV R19, R3 ;  /* 0x0000000300137202 */ /* 0x000fe20000000f00 */
[----:B0-----:R-:W-:Y:S01]  /*2dc40*/  STL.64 [R1+0x60], R12 ;  /* 0x0000600c01007387 */ /* 0x001fe20000100a00 */
[----:B------:R-:W-:Y:S01]  /*2dc50*/  MOV R28, R14 ;  /* 0x0000000e001c7202 */ /* 0x000fe20000000f00 */
[----:B------:R-:W-:Y:S01]  /*2dc60*/  STL.64 [R1+0x68], R14 ;  /* 0x0000680e01007387 */ /* 0x000fe20000100a00 */
[----:B------:R-:W-:Y:S02]  /*2dc70*/  MOV R3, R15 ;  /* 0x0000000f00037202 */ /* 0x000fe40000000f00 */
[----:B------:R-:W0:Y:S04]  /*2dc80*/  LDSM.16.MT88.4 R12, [R2+0xc080] ;  /* 0x00c08000020c783b */ /* 0x000e280000004200 */
[----:B------:R2:W-:Y:S01]  /*2dc90*/  STL [R1+0x2cd8], R3 ;  /* 0x002cd80301007387 */ /* 0x0005e20000100800 */
[----:B------:R4:W-:Y:S02]  /*2dca0*/  STL [R1+0x2cd4], R28 ;  /* 0x002cd41c01007387 */ /* 0x0009e40000100800 */
[----:B-1----:R1:W-:Y:S02]  /*2dcb0*/  STL.64 [R1+0x50], R4 ;  /* 0x0000500401007387 */ /* 0x0023e40000100a00 */
[----:B------:R1:W-:Y:S01]  /*2dcc0*/  STL.64 [R1+0x58], R6 ;  /* 0x0000580601007387 */ /* 0x0003e20000100a00 */
[----:B--2---:R-:W-:-:S02]  /*2dcd0*/  MOV R3, R5 ;  /* 0x0000000500037202 */ /* 0x004fc40000000f00 */
[----:B----4-:R-:W-:Y:S02]  /*2dce0*/  MOV R28, R4 ;  /* 0x00000004001c7202 */ /* 0x010fe40000000f00 */
[----:B-1----:R-:W2:Y:S01]  /*2dcf0*/  LDL.LU R4, [R1+0x2d0] ;  /* 0x0002d00001047983 */ /* 0x002ea20000300800 */
[----:B------:R-:W2:Y:S02]  /*2dd00*/  LDL.LU R5, [R1+0x2d4] ;  /* 0x0002d40001057983 */ /* 0x000ea40000300800 */
[----:B------:R-:W2:Y:S02]  /*2dd10*/  LDL.LU R6, [R1+0x2d8] ;  /* 0x0002d80001067983 */ /* 0x000ea40000300800 */
[----:B------:R-:W2:Y:S01]  /*2dd20*/  LDL.LU R7, [R1+0x2dc] ;  /* 0x0002dc0001077983 */ /* 0x000ea20000300800 */
[----:B0-----:R-:W-:Y:S01]  /*2dd30*/  STL [R1+0x2e3c], R14 ;  /* 0x002e3c0e01007387 */ /* 0x001fe20000100800 */
[----:B------:R-:W-:Y:S02]  /*2dd40*/  STL [R1+0x2e38], R15 ;  /* 0x002e380f01007387 */ /* 0x000fe40000100800 */
[----:B------:R0:W-:Y:S02]  /*2dd50*/  STL.64 [R1+0x2e50], R12 ;  /* 0x002e500c01007387 */ /* 0x0001e40000100a00 */
[----:B0-----:R-:W4:Y:S01]  /*2dd60*/  LDL.LU R12, [R1+0x2c0] ;  /* 0x0002c000010c7983 */ /* 0x001f220000300800 */
[----:B------:R-:W4:Y:S02]  /*2dd70*/  LDL.LU R13, [R1+0x2c4] ;  /* 0x0002c400010d7983 */ /* 0x000f240000300800 */
[----:B------:R-:W4:Y:S02]  /*2dd80*/  LDL.LU R14, [R1+0x2c8] ;  /* 0x0002c800010e7983 */ /* 0x000f240000300800 */
[----:B------:R-:W4:Y:S01]  /*2dd90*/  LDL.LU R15, [R1+0x2cc] ;  /* 0x0002cc00010f7983 */ /* 0x000f220000300800 */
[----:B------:R-:W-:Y:S01]  /*2dda0*/  STL [R1+0x2d00], R2 ;  /* 0x002d000201007387 */ /* 0x000fe20000100800 */
[----:B---3--:R-:W-:Y:S03]  /*2ddb0*/  HMMA.16816.F32.BF16 R16, R8, R18, R24 ;  /* 0x000000120810723c */ /* 0x008fe60000041818 */
[----:B------:R-:W4:Y:S01]  /*2ddc0*/  LDL.LU.64 R26, [R1+0x2ef0] ;  /* 0x002ef000011a7983 */ /* 0x000f220000300a00 */
[----:B------:R-:W3:Y:S11]  /*2ddd0*/  LDL.LU R24, [R1+0x2ee8] ;  /* 0x002ee80001187983 */ /* 0x000ef60000300800 */
[----:B------:R-:W-:Y:S08]  /*2dde0*/  @!UPT UIADD3 URZ, URZ, URZ, URZ ;  /* 0x0000003f3f3ff290 */ /* 0x000ff0000fffe03f */
[----:B------:R-:W-:Y:S01]  /*2ddf0*/  STL.64 [R1+0x200], R16 ;  /* 0x0002001001007387 */ /* 0x000fe20000100a00 */
[----:B------:R-:W-:Y:S02]  /*2de00*/  STL.64 [R1+0x208], R18 ;  /* 0x0002081201007387 */ /* 0x000fe40000100a00 */
[----:B------:R-:W0:Y:S02]  /*2de10*/  LDSM.16.MT88.4 R16, [R29+0xc000] ;  /* 0x00c000001d10783b */ /* 0x000e240000004200 */
[----:B0-----:R0:W-:Y:S02]  /*2de20*/  STL.64 [R1+0x2e00], R18 ;  /* 0x002e001201007387 */ /* 0x0011e40000100a00 */
[----:B------:R1:W-:Y:S01]  /*2de30*/  STL.64 [R1+0x2df8], R16 ;  /* 0x002df81001007387 */ /* 0x0003e20000100a00 */
[----:B0-----:R-:W-:Y:S02]  /*2de40*/  MOV R18, R21 ;  /* 0x0000001500127202 */ /* 0x001fe40000000f00 */
[----:B------:R-:W-:-:S02]  /*2de50*/  MOV R19, R20 ;  /* 0x0000001400137202 */ /* 0x000fc40000000f00 */
[----:B-1----:R-:W-:Y:S01]  /*2de60*/  MOV R16, R23 ;  /* 0x0000001700107202 */ /* 0x002fe20000000f00 */
[----:B------:R-:W-:Y:S02]  /*2de70*/  IMAD.MOV.U32 R17, RZ, RZ, R22 ;  /* 0x000000ffff117224 */ /* 0x000fe400078e0016 */
[----:B------:R-:W0:Y:S04]  /*2de80*/  LDSM.16.MT88.4 R20, [R29+0xc080] ;  /* 0x00c080001d14783b */ /* 0x000e280000004200 */
[----:B------:R-:W-:Y:S01]  /*2de90*/  STL.64 [R1+0x2e78], R18 ;  /* 0x002e781201007387 */ /* 0x000fe20000100a00 */
[----:B------:R1:W-:Y:S03]  /*2dea0*/  STL.64 [R1+0x2e70], R16 ;  /* 0x002e701001007387 */ /* 0x0003e60000100a00 */
[----:B-1----:R-:W2:Y:S01]  /*2deb0*/  LDL R17, [R1+0x14c0] ;  /* 0x0014c00001117983 */ /* 0x002ea20000100800 */
[----:B------:R-:W-:-:S03]  /*2dec0*/  MOV R19, R0 ;  /* 0x0000000000137202 */ /* 0x000fc60000000f00 */
[----:B0-----:R0:W-:Y:S01]  /*2ded0*/  STL.64 [R1+0x2dc0], R22 ;  /* 0x002dc01601007387 */ /* 0x0011e20000100a00 */
[----:B------:R-:W-:Y:S03]  /*2dee0*/  STL.64 [R1+0x2db8], R20 ;  /* 0x002db81401007387 */ /* 0x000fe60000100a00 */
[----:B0-----:R-:W2:Y:S01]  /*2def0*/  LDL.LU.64 R22, [R1+0x98] ;  /* 0x0000980001167983 */ /* 0x001ea20000300a00 */
[C---:B----4-:R-:W-:Y:S01]  /*2df00*/  HMMA.16816.F32.BF16 R12, R8.reuse, R26, R12 ;  /* 0x0000001a080c723c */ /* 0x050fe2000004180c */
[----:B---3--:R-:W-:Y:S02]  /*2df10*/  MOV R18, R24 ;  /* 0x0000001800127202 */ /* 0x008fe40000000f00 */
[----:B------:R-:W-:Y:S02]  /*2df20*/  MOV R0, R26 ;  /* 0x0000001a00007202 */ /* 0x000fe40000000f00 */
[----:B------:R-:W-:Y:S11]  /*2df30*/  MOV R16, R27 ;  /* 0x0000001b00107202 */ /* 0x000ff60000000f00 */
[----:B------:R-:W-:Y:S08]  /*2df40*/  @!UPT UIADD3 URZ, URZ, URZ, URZ ;  /* 0x0000003f3f3ff290 */ /* 0x000ff0000fffe03f */
[----:B------:R-:W-:Y:S01]  /*2df50*/  IMAD.MOV.U32 R2, RZ, RZ, R12 ;  /* 0x000000ffff027224 */ /* 0x000fe200078e000c */
[----:B------:R-:W-:Y:S01]  /*2df60*/  STL [R1+0x284], R13 ;  /* 0x0002840d01007387 */ /* 0x000fe20000100800 */
[----:B------:R-:W-:Y:S03]  /*2df70*/  STL.64 [R1+0x288], R14 ;  /* 0x0002880e01007387 */ /* 0x000fe60000100a00 */
[----:B------:R-:W-:Y:S04]  /*2df80*/  STL [R1+0x2d40], R2 ;  /* 0x002d400201007387 */ /* 0x000fe80000100800 */
[----:B--2---:R-:W0:Y:S04]  /*2df90*/  LDSM.16.MT88.4 R24, [R17+0xc000] ;  /* 0x00c000001118783b */ /* 0x004e280000004200 */
[----:B0-----:R-:W-:Y:S01]  /*2dfa0*/  STL.64 [R1+0x2d78], R26 ;  /* 0x002d781a01007387 */ /* 0x001fe20000100a00 */
[----:B------:R0:W-:Y:S03]  /*2dfb0*/  STL.64 [R1+0x2d70], R24 ;  /* 0x002d701801007387 */ /* 0x0001e60000100a00 */
[----:B0-----:R-:W2:Y:S01]  /*2dfc0*/  LDL.64 R24, [R1+0x60] ;  /* 0x0000600001187983 */ /* 0x001ea20000100a00 */
[----:B------:R-:W-:Y:S11]  /*2dfd0*/  HMMA.16816.F32.BF16 R12, R8, R22, R4 ;  /* 0x00000016080c723c */ /* 0x000ff60000041804 */
[----:B------:R-:W-:Y:S11]  /*2dfe0*/  @!UPT UIADD3 URZ, URZ, URZ, URZ ;  /* 0x0000003f3f3ff290 */ /* 0x000ff6000fffe03f */
[----:B------:R-:W-:Y:S02]  /*2dff0*/  @!UPT UIADD3 URZ, URZ, URZ, URZ ;  /* 0x0000003f3f3ff290 */ /* 0x000fe4000fffe03f */
[----:B------:R-:W-:Y:S01]  /*2e000*/  MOV R29, R15 ;  /* 0x0000000f001d7202 */ /* 0x000fe20000000f00 */
[----:B--2---:R-:W-:Y:S01]  /*2e010*/  STL.64 [R1+0x2e80], R24 ;  /* 0x002e801801007387 */ /* 0x004fe20000100a00 */
[----:B------:R0:W-:Y:S02]  /*2e020*/  STL.64 [R1+0x2e0], R12 ;  /* 0x0002e00c01007387 */ /* 0x0001e40000100a00 */
[----:B------:R1:W-:Y:S01]  /*2e030*/  STL [R1+0x2e8], R14 ;  /* 0x0002e80e01007387 */ /* 0x0003e20000100800 */
[----:B0-----:R-:W2:Y:S01]  /*2e040*/  LDL.LU R12, [R1+0x300] ;  /* 0x00030000010c7983 */ /* 0x001ea20000300800 */
[----:B------:R-:W2:Y:S02]  /*2e050*/  LDL.LU R13, [R1+0x304] ;  /* 0x00030400010d7983 */ /* 0x000ea40000300800 */
[----:B-1----:R-:W3:Y:S02]  /*2e060*/  LDL.LU R14, [R1+0x308] ;  /* 0x00030800010e7983 */ /* 0x002ee40000300800 */
[----:B------:R-:W3:Y:S01]  /*2e070*/  LDL.LU R15, [R1+0x30c] ;  /* 0x00030c00010f7983 */ /* 0x000ee20000300800 */
[----:B------:R-:W4:Y:S01]  /*2e080*/  LDL.LU R24, [R1+0x320] ;  /* 0x0003200001187983 */ /* 0x000f220000300800 */
[----:B------:R-:W4:Y:S02]  /*2e090*/  LDL.LU R25, [R1+0x324] ;  /* 0x0003240001197983 */ /* 0x000f240000300800 */
[----:B------:R-:W2:Y:S02]  /*2e0a0*/  LDL.LU R26, [R1+0x328] ;  /* 0x00032800011a7983 */ /* 0x000ea40000300800 */
[----:B------:R-:W2:Y:S01]  /*2e0b0*/  LDL.LU R27, [R1+0x32c] ;  /* 0x00032c00011b7983 */ /* 0x000ea20000300800 */
[----:B------:R-:W-:-:S02]  /*2e0c0*/  MOV R4, R22 ;  /* 0x0000001600047202 */ /* 0x000fc40000000f00 */
[----:B------:R-:W-:Y:S01]  /*2e0d0*/  MOV R2, R23 ;  /* 0x0000001700027202 */ /* 0x000fe20000000f00 */
[----:B--2---:R0:W-:Y:S01]  /*2e0e0*/  STL.64 [R1+0x2e90], R26 ;  /* 0x002e901a01007387 */ /* 0x0041e20000100a00 */
[----:B----4-:R1:W-:Y:S01]  /*2e0f0*/  STL.64 [R1+0x2e88], R24 ;  /* 0x002e881801007387 */ /* 0x0103e20000100a00 */
[----:B0-----:R-:W-:Y:S02]  /*2e100*/  MOV R26, R4 ;  /* 0x00000004001a7202 */ /* 0x001fe40000000f00 */
[----:B------:R-:W-:-:S05]  /*2e110*/  MOV R27, R2 ;  /* 0x00000002001b7202 */ /* 0x000fca0000000f00 */
[----:B------:R0:W-:Y:S01]  /*2e120*/  STL.64 [R1+0x2ea8], R26 ;  /* 0x002ea81a01007387 */ /* 0x0001e20000100a00 */
[----:B-1----:R-:W2:Y:S02]  /*2e130*/  LDL.LU R24, [R1+0x260] ;  /* 0x0002600001187983 */ /* 0x002ea40000300800 */
[----:B------:R-:W2:Y:S01]  /*2e140*/  LDL.LU R25, [R1+0x264] ;  /* 0x0002640001197983 */ /* 0x000ea20000300800 */
[----:B0-----:R-:W4:Y:S01]  /*2e150*/  LDL.LU R26, [R1+0x268] ;  /* 0x00026800011a7983 */ /* 0x001f220000300800 */
[----:B------:R-:W4:Y:S02]  /*2e160*/  LDL.LU R27, [R1+0x26c] ;  /* 0x00026c00011b7983 */ /* 0x000f240000300800 */
[----:B------:R-:W2:Y:S02]  /*2e170*/  LDL.LU R4, [R1+0x2b0] ;  /* 0x0002b00001047983 */ /* 0x000ea40000300800 */
[----:B------:R-:W3:Y:S01]  /*2e180*/  LDL.LU R5, [R1+0x2b4] ;  /* 0x0002b40001057983 */ /* 0x000ee20000300800 */
[----:B------:R-:W3:Y:S01]  /*2e190*/  LDL.LU R6, [R1+0x2b8] ;  /* 0x0002b80001067983 */ /* 0x000ee20000300800 */
[----:B------:R-:W3:Y:S03]  /*2e1a0*/  LDL.LU R7, [R1+0x2bc] ;  /* 0x0002bc0001077983 */ /* 0x000ee60000300800 */
[----:B----4-:R0:W-:Y:S01]  /*2e1b0*/  STL.64 [R1+0x2eb8], R26 ;  /* 0x002eb81a01007387 */ /* 0x0101e20000100a00 */
[----:B--2---:R-:W-:Y:S03]  /*2e1c0*/  STL.64 [R1+0x2eb0], R24 ;  /* 0x002eb01801007387 */ /* 0x004fe60000100a00 */
[----:B0-----:R-:W2:Y:S01]  /*2e1d0*/  LDL.LU R26, [R1+0xa8] ;  /* 0x0000a800011a7983 */ /* 0x001ea20000300800 */
[----:B------:R-:W2:Y:S02]  /*2e1e0*/  LDL.LU R27, [R1+0xac] ;  /* 0x0000ac00011b7983 */ /* 0x000ea40000300800 */
[----:B---3--:R-:W-:Y:S02]  /*2e1f0*/  STL.64 [R1+0x2e60], R14 ;  /* 0x002e600e01007387 */ /* 0x008fe40000100a00 */
[----:B------:R0:W-:Y:S02]  /*2e200*/  STL.64 [R1+0x2e58], R12 ;  /* 0x002e580c01007387 */ /* 0x0001e40000100a00 */
[----:B0-----:R-:W3:Y:S01]  /*2e210*/  LDL.LU R12, [R1+0x310] ;  /* 0x00031000010c7983 */ /* 0x001ee20000300800 */
[----:B------:R-:W3:Y:S02]  /*2e220*/  LDL.LU R13, [R1+0x314] ;  /* 0x00031400010d7983 */ /* 0x000ee40000300800 */
[----:B------:R-:W4:Y:S02]  /*2e230*/  LDL.LU R14, [R1+0x318] ;  /* 0x00031800010e7983 */ /* 0x000f240000300800 */
[----:B------:R-:W4:Y:S02]  /*2e240*/  LDL.LU R15, [R1+0x31c] ;  /* 0x00031c00010f7983 */ /* 0x000f240000300800 */
        /* <DEDUP_REMOVED lines=8> */
[----:B0-----:R-:W2:Y:S01]  /*2e2d0*/  LDL.LU R12, [R1+0x270] ;  /* 0x00027000010c7983 */ /* 0x001ea20000300800 */
[----:B------:R-:W2:Y:S02]  /*2e2e0*/  LDL.LU R13, [R1+0x274] ;  /* 0x00027400010d7983 */ /* 0x000ea40000300800 */
[----:B------:R-:W2:Y:S02]  /*2e2f0*/  LDL.LU R14, [R1+0x278] ;  /* 0x00027800010e7983 */ /* 0x000ea40000300800 */
[----:B------:R-:W2:Y:S01]  /*2e300*/  LDL.LU R15, [R1+0x27c] ;  /* 0x00027c00010f7983 */ /* 0x000ea20000300800 */
[----:B------:R-:W3:Y:S01]  /*2e310*/  LDL.LU R20, [R1+0x2a0] ;  /* 0x0002a00001147983 */ /* 0x000ee20000300800 */
[----:B------:R-:W3:Y:S02]  /*2e320*/  LDL.LU R21, [R1+0x2a4] ;  /* 0x0002a40001157983 */ /* 0x000ee40000300800 */
[----:B------:R-:W4:Y:S02]  /*2e330*/  LDL.LU R22, [R1+0x2a8] ;  /* 0x0002a80001167983 */ /* 0x000f240000300800 */
[----:B------:R-:W4:Y:S02]  /*2e340*/  LDL.LU R23, [R1+0x2ac] ;  /* 0x0002ac0001177983 */ /* 0x000f240000300800 */
[----:B----4-:R-:W-:Y:S01]  /*2e350*/  STL.64 [R1+0x2e48], R22 ;  /* 0x002e481601007387 */ /* 0x010fe20000100a00 */
[----:B---3--:R0:W-:Y:S03]  /*2e360*/  STL.64 [R1+0x2e40], R20 ;  /* 0x002e401401007387 */ /* 0x0081e60000100a00 */
[----:B0-----:R-:W3:Y:S01]  /*2e370*/  LDL.64 R20, [R1+0x70] ;  /* 0x0000700001147983 */ /* 0x001ee20000100a00 */
[----:B------:R-:W-:Y:S03]  /*2e380*/  HMMA.16816.F32.BF16 R8, R8, R18, R4 ;  /* 0x000000120808723c */ /* 0x000fe60000041804 */
[----:B---3--:R0:W-:Y:S04]  /*2e390*/  STL.64 [R1+0x2e68], R20 ;  /* 0x002e681401007387 */ /* 0x0081e80000100a00 */
[----:B0-----:R-:W3:Y:S01]  /*2e3a0*/  LDL.64 R20, [R1+0x80] ;  /* 0x0000800001147983 */ /* 0x001ee20000100a00 */
[----:B------:R-:W-:Y:S02]  /*2e3b0*/  STL [R1+0x2d44], R29 ;  /* 0x002d441d01007387 */ /* 0x000fe40000100800 */
[----:B------:R-:W2:Y:S02]  /*2e3c0*/  LDL.LU.64 R6, [R1+0x2ee0] ;  /* 0x002ee00001067983 */ /* 0x000ea40000300a00 */
[----:B------:R-:W2:Y:S11]  /*2e3d0*/  LDL.LU.64 R4, [R1+0x2ed8] ;  /* 0x002ed80001047983 */ /* 0x000eb60000300a00 */
[----:B------:R-:W-:Y:S01]  /*2e3e0*/  STL.64 [R1+0x2d0], R8 ;  /* 0x0002d00801007387 */ /* 0x000fe20000100a00 */
[----:B------:R0:W-:Y:S02]  /*2e3f0*/  STL.64 [R1+0x2d8], R10 ;  /* 0x0002d80a01007387 */ /* 0x0001e40000100a00 */
[----:B0-----:R-:W-:-:S02]  /*2e400*/  MOV R10, R0 ;  /* 0x00000000000a7202 */ /* 0x001fc40000000f00 */
[----:B------:R-:W4:Y:S01]  /*2e410*/  LDL.LU R0, [R1+0x2ed0] ;  /* 0x002ed00001007983 */ /* 0x000f220000300800 */
[----:B--2---:R-:W-:Y:S03]  /*2e420*/  HMMA.16816.F32.BF16 R24, R4, R26, R12 ;  /* 0x0000001a0418723c */ /* 0x004fe6000004180c */
[----:B------:R-:W2:Y:S01]  /*2e430*/  LDL.LU.64 R14, [R1+0x2ec8] ;  /* 0x002ec800010e7983 */ /* 0x000ea20000300a00 */
[----:B------:R-:W2:Y:S11]  /*2e440*/  LDL.LU.64 R12, [R1+0x2ec0] ;  /* 0x002ec000010c7983 */ /* 0x000eb60000300a00 */
[----:B------:R-:W-:Y:S08]  /*2e450*/  @!UPT UIADD3 URZ, URZ, URZ, URZ ;  /* 0x0000003f3f3ff290 */ /* 0x000ff0000fffe03f */
[----:B------:R-:W-:Y:S01]  /*2e460*/  STL.64 [R1+0x2c0], R24 ;  /* 0x0002c01801007387 */ /* 0x000fe20000100a00 */
[----:B------:R0:W-:Y:S03]  /*2e470*/  STL.64 [R1+0x2c8], R26 ;  /* 0x0002c81a01007387 */ /* 0x0001e60000100a00 */
[----:B0-----:R-:W2:Y:S01]  /*2e480*/  LDL.LU.64 R26, [R1+0x2eb8] ;  /* 0x002eb800011a7983 */ /* 0x001ea20000300a00 */
[----:B------:R-:W2:Y:S02]  /*2e490*/  LDL.LU.64 R24, [R1+0x2eb0] ;  /* 0x002eb00001187983 */ /* 0x000ea40000300a00 */
[----:B------:R-:W-:-:S07]  /*2e4a0*/  IMAD.MOV.U32 R11, RZ, RZ, R16 ;  /* 0x000000ffff0b7224 */ /* 0x000fce00078e0010 */
[C---:B--2---:R-:W-:Y:S01]  /*2e4b0*/  HMMA.16816.F32.BF16 R8, R4.reuse, R10, R24 ;  /* 0x0000000a0408723c */ /* 0x044fe20000041818 */
[----:B------:R-:W2:Y:S11]  /*2e4c0*/  LDL.LU.64 R26, [R1+0x2ea8] ;  /* 0x002ea800011a7983 */ /* 0x000eb60000300a00 */
[----:B------:R-:W-:Y:S11]  /*2e4d0*/  @!UPT UIADD3 URZ, URZ, URZ, URZ ;  /* 0x0000003f3f3ff290 */ /* 0x000ff6000fffe03f */
[----:B------:R-:W-:Y:S01]  /*2e4e0*/  STL.64 [R1+0x2b0], R8 ;  /* 0x0002b00801007387 */ /* 0x000fe20000100a00 */
[----:B------:R-:W-:Y:S02]  /*2e4f0*/  STL.64 [R1+0x2b8], R10 ;  /* 0x0002b80a01007387 */ /* 0x000fe40000100a00 */
[----:B------:R-:W0:Y:S02]  /*2e500*/  LDSM.16.MT88.4 R8, [R17+0xc080] ;  /* 0x00c080001108783b */ /* 0x000e240000004200 */
[----:B0-----:R-:W-:Y:S02]  /*2e510*/  STL.64 [R1+0x2d50], R10 ;  /* 0x002d500a01007387 */ /* 0x001fe40000100a00 */
[----:B------:R0:W-:Y:S02]  /*2e520*/  STL.64 [R1+0x2d48], R8 ;  /* 0x002d480801007387 */ /* 0x0001e40000100a00 */
[----:B0-----:R-:W3:Y:S01]  /*2e530*/  LDL.LU R8, [R1+0x2f0] ;  /* 0x0002f00001087983 */ /* 0x001ee20000300800 */
[----:B------:R-:W3:Y:S02]  /*2e540*/  LDL.LU R9, [R1+0x2f4] ;  /* 0x0002f40001097983 */ /* 0x000ee40000300800 */
[----:B------:R-:W3:Y:S02]  /*2e550*/  LDL.LU R10, [R1+0x2f8] ;  /* 0x0002f800010a7983 */ /* 0x000ee40000300800 */
[----:B------:R-:W3:Y:S01]  /*2e560*/  LDL.LU R11, [R1+0x2fc] ;  /* 0x0002fc00010b7983 */ /* 0x000ee20000300800 */
[C---:B--2---:R-:W-:Y:S01]  /*2e570*/  HMMA.16816.F32.BF16 R24, R4.reuse, R26, R12 ;  /* 0x0000001a0418723c */ /* 0x044fe2000004180c */
[----:B------:R-:W2:Y:S01]  /*2e580*/  LDL.LU.64 R14, [R1+0x2ea0] ;  /* 0x002ea000010e7983 */ /* 0x000ea20000300a00 */
[----:B------:R-:W2:Y:S11]  /*2e590*/  LDL.LU.64 R12, [R1+0x2e98] ;  /* 0x002e9800010c7983 */ /* 0x000eb60000300a00 */
[----:B------:R-:W-:Y:S10]  /*2e5a0*/  @!UPT UIADD3 URZ, URZ, URZ, URZ ;  /* 0x0000003f3f3ff290 */ /* 0x000ff4000fffe03f */
[----:B------:R-:W-:Y:S01]  /*2e5b0*/  STL.64 [R1+0x90], R24 ;  /* 0x0000901801007387 */ /* 0x000fe20000100a00 */
[----:B------:R-:W-:Y:S02]  /*2e5c0*/  STL.64 [R1+0x98], R26 ;  /* 0x0000981a01007387 */ /* 0x000fe40000100a00 */
[----:B----4-:R-:W0:Y:S02]  /*2e5d0*/  LDSM.16.MT88.4 R24, [R0+0xc000] ;  /* 0x00c000000018783b */ /* 0x010e240000004200 */
[----:B0-----:R-:W-:Y:S01]  /*2e5e0*/  MOV R29, R26 ;  /* 0x0000001a001d7202 */ /* 0x001fe20000000f00 */
[----:B------:R0:W-:Y:S01]  /*2e5f0*/  STL.64 [R1+0x10], R24 ;  /* 0x0000101801007387 */ /* 0x0001e20000100a00 */
[----:B------:R-:W-:Y:S02]  /*2e600*/  MOV R2, R27 ;  /* 0x0000001b00027202 */ /* 0x000fe40000000f00 */
[----:B------:R-:W4:Y:S01]  /*2e610*/  LDL.LU.64 R26, [R1+0x2e90] ;  /* 0x002e9000011a7983 */ /* 0x000f220000300a00 */
[----:B0-----:R-:W4:Y:S02]  /*2e620*/  LDL.LU.64 R24, [R1+0x2e88] ;  /* 0x002e880001187983 */ /* 0x001f240000300a00 */
[----:B----4-:R-:W-:Y:S02]  /*2e630*/  HMMA.16816.F32.BF16 R4, R4, R18, R24 ;  /* 0x000000120404723c */ /* 0x010fe40000041818 */
[----:B------:R-:W4:Y:S01]  /*2e640*/  LDL.LU.64 R24, [R1+0x2e80] ;  /* 0x002e800001187983 */ /* 0x000f220000300a00 */
[----:B------:R-:W2:Y:S02]  /*2e650*/  LDL.LU.64 R18, [R1+0x2e78] ;  /* 0x002e780001127983 */ /* 0x000ea40000300a00 */
[----:B------:R-:W2:Y:S02]  /*2e660*/  LDL.LU.64 R16, [R1+0x2e70] ;  /* 0x002e700001107983 */ /* 0x000ea40000300a00 */
[----:B---3--:R-:W-:-:S02]  /*2e670*/  MOV R27, R20 ;  /* 0x00000014001b7202 */ /* 0x008fc40000000f00 */
[----:B------:R-:W-:Y:S11]  /*2e680*/  MOV R26, R21 ;  /* 0x00000015001a7202 */ /* 0x000ff60000000f00 */
[----:B------:R-:W-:Y:S03]  /*2e690*/  @!UPT UIADD3 URZ, URZ, URZ, URZ ;  /* 0x0000003f3f3ff290 */ /* 0x000fe6000fffe03f */
[----:B------:R0:W-:Y:S01]  /*2e6a0*/  STL.64 [R1+0x270], R4 ;  /* 0x0002700401007387 */ /* 0x0001e20000100a00 */
[----:B------:R-:W-:Y:S01]  /*2e6b0*/  STL.64 [R1+0x278], R6 ;  /* 0x0002780601007387 */ /* 0x000fe20000100a00 */
[----:B0-----:R-:W-:Y:S02]  /*2e6c0*/  MOV R4, R28 ;  /* 0x0000001c00047202 */ /* 0x001fe40000000f00 */
[----:B------:R-:W-:Y:S01]  /*2e6d0*/  MOV R5, R3 ;  /* 0x0000000300057202 */ /* 0x000fe20000000f00 */
[C---:B--2---:R-:W-:Y:S01]  /*2e6e0*/  HMMA.16816.F32.BF16 R12, R16.reuse, R20, R12 ;  /* 0x00000014100c723c */ /* 0x044fe2000004180c */
[----:B------:R-:W2:Y:S11]  /*2e6f0*/  LDL.LU.64 R20, [R1+0x2e68] ;  /* 0x002e680001147983 */ /* 0x000eb60000300a00 */
[----:B------:R-:W-:Y:S11]  /*2e700*/  @!UPT UIADD3 URZ, URZ, URZ, URZ ;  /* 0x0000003f3f3ff290 */ /* 0x000ff6000fffe03f */
[----:B------:R0:W-:Y:S01]  /*2e710*/  STL.64 [R1+0x260], R12 ;  /* 0x0002600c01007387 */ /* 0x0001e20000100a00 */
[----:B------:R-:W-:Y:S01]  /*2e720*/  IMAD.MOV.U32 R3, RZ, RZ, R14 ;  /* 0x000000ffff037224 */ /* 0x000fe200078e000e */
[----:B------:R-:W-:Y:S02]  /*2e730*/  MOV R28, R15 ;  /* 0x0000000f001c7202 */ /* 0x000fe40000000f00 */
[----:B------:R-:W2:Y:S04]  /*2e740*/  LDL.LU.64 R14, [R1+0x2e60] ;  /* 0x002e6000010e7983 */ /* 0x000ea80000300a00 */
[----:B0-----:R-:W2:Y:S01]  /*2e750*/  LDL.LU.64 R12, [R1+0x2e58] ;  /* 0x002e5800010c7983 */ /* 0x001ea20000300a00 */
[----:B------:R-:W-:Y:S02]  /*2e760*/  STL [R1+0x2ce0], R28 ;  /* 0x002ce01c01007387 */ /* 0x000fe40000100800 */
[----:B------:R-:W-:Y:S01]  /*2e770*/  STL [R1+0x2cdc], R3 ;  /* 0x002cdc0301007387 */ /* 0x000fe20000100800 */
[C---:B--2---:R-:W-:Y:S11]  /*2e780*/  HMMA.16816.F32.BF16 R12, R16.reuse, R20, R12 ;  /* 0x00000014100c723c */ /* 0x044ff6000004180c */
[----:B------:R-:W-:Y:S11]  /*2e790*/  @!UPT UIADD3 URZ, URZ, URZ, URZ ;  /* 0x0000003f3f3ff290 */ /* 0x000ff6000fffe03f */
[----:B------:R-:W-:Y:S01]  /*2e7a0*/  @!UPT UIADD3 URZ, URZ, URZ, URZ ;  /* 0x0000003f3f3ff290 */ /* 0x000fe2000fffe03f */
[----:B------:R0:W-:Y:S01]  /*2e7b0*/  STL.64 [R1+0x250], R12 ;  /* 0x0002500c01007387 */ /* 0x0001e20000100a00 */
[----:B------:R1:W-:Y:S03]  /*2e7c0*/  STL.64 [R1+0x258], R14 ;  /* 0x0002580e01007387 */ /* 0x0003e60000100a00 */
[----:B0-----:R-:W2:Y:S01]  /*2e7d0*/  LDL.LU.64 R12, [R1+0x2e50] ;  /* 0x002e5000010c7983 */ /* 0x001ea20000300a00 */
[----:B-1----:R-:W-:Y:S02]  /*2e7e0*/  MOV R14, R20 ;  /* 0x00000014000e7202 */ /* 0x002fe40000000f00 */
[----:B------:R-:W-:Y:S01]  /*2e7f0*/  MOV R15, R21 ;  /* 0x00000015000f7202 */ /* 0x000fe20000000f00 */
[----:B------:R-:W3:Y:S01]  /*2e800*/  LDL.LU.64 R22, [R1+0x2e48] ;  /* 0x002e480001167983 */ /* 0x000ee20000300a00 */
[----:B------:R-:W3:Y:S01]  /*2e810*/  LDL.LU.64 R20, [R1+0x2e40] ;  /* 0x002e400001147983 */ /* 0x000ee20000300a00 */
[C---:B----4-:R-:W-:Y:S11]  /*2e820*/  HMMA.16816.F32.BF16 R8, R16.reuse, R24, R8 ;  /* 0x000000181008723c */ /* 0x050ff60000041808 */
[----:B------:R-:W-:Y:S11]  /*2e830*/  @!UPT UIADD3 URZ, URZ, URZ, URZ ;  /* 0x0000003f3f3ff290 */ /* 0x000ff6000fffe03f */
[----:B------:R-:W-:Y:S02]  /*2e840*/  @!UPT UIADD3 URZ, URZ, URZ, URZ ;  /* 0x0000003f3f3ff290 */ /* 0x000fe4000fffe03f */
[----:B------:R-:W-:Y:S02]  /*2e850*/  MOV R3, R11 ;  /* 0x0000000b00037202 */ /* 0x000fe40000000f00 */
[----:B------:R-:W-:Y:S01]  /*2e860*/  MOV R28, R10 ;  /* 0x0000000a001c7202 */ /* 0x000fe20000000f00 */
[----:B------:R0:W-:Y:S01]  /*2e870*/  STL.64 [R1+0x240], R8 ;  /* 0x0002400801007387 */ /* 0x0001e20000100a00 */
[----:B------:R-:W-:Y:S02]  /*2e880*/  STL.64 [R1+0x2e10], R24 ;  /* 0x002e101801007387 */ /* 0x000fe40000100a00 */
[----:B------:R-:W-:Y:S01]  /*2e890*/  STL [R1+0x2ce8], R3 ;  /* 0x002ce80301007387 */ /* 0x000fe20000100800 */
[----:B------:R-:W-:Y:S01]  /*2e8a0*/  STL [R1+0x2ce4], R28 ;  /* 0x002ce41c01007387 */ /* 0x000fe20000100800 */
[----:B------:R-:W-:Y:S03]  /*2e8b0*/  STL.64 [R1+0x2e08], R4 ;  /* 0x002e080401007387 */ /* 0x000fe60000100a00 */
[----:B0-----:R-:W4:Y:S01]  /*2e8c0*/  LDL.LU R8, [R1+0x20] ;  /* 0x0000200001087983 */ /* 0x001f220000300800 */
[----:B---3--:R-:W-:Y:S11]  /*2e8d0*/  HMMA.16816.F32.BF16 R16, R16, R4, R20 ;  /* 0x000000041010723c */ /* 0x008ff60000041814 */
[----:B------:R-:W-:Y:S11]  /*2e8e0*/  @!UPT UIADD3 URZ, URZ, URZ, URZ ;  /* 0x0000003f3f3ff290 */ /* 0x000ff6000fffe03f */
[----:B------:R-:W-:Y:S01]  /*2e8f0*/  @!UPT UIADD3 URZ, URZ, URZ, URZ ;  /* 0x0000003f3f3ff290 */ /* 0x000fe2000fffe03f */
[----:B------:R-:W-:Y:S01]  /*2e900*/  STL.64 [R1+0x230], R16 ;  /* 0x0002301001007387 */ /* 0x000fe20000100a00 */
[----:B------:R-:W-:Y:S02]  /*2e910*/  STL.64 [R1+0x238], R18 ;  /* 0x0002381201007387 */ /* 0x000fe40000100a00 */
[----:B------:R-:W4:Y:S02]  /*2e920*/  LDL.LU R9, [R1+0x24] ;  /* 0x0000240001097983 */ /* 0x000f240000300800 */
[----:B------:R-:W3:Y:S01]  /*2e930*/  LDL.LU R10, [R1+0x28] ;  /* 0x00002800010a7983 */ /* 0x000ee20000300800 */
[----:B------:R-:W3:Y:S04]  /*2e940*/  LDL.LU R11, [R1+0x2c] ;  /* 0x00002c00010b7983 */ /* 0x000ee80000300800 */
[----:B---3--:R-:W-:Y:S01]  /*2e950*/  STL.64 [R1+0x2d88], R10 ;  /* 0x002d880a01007387 */ /* 0x008fe20000100a00 */
[----:B----4-:R0:W-:Y:S03]  /*2e960*/  STL.64 [R1+0x2d80], R8 ;  /* 0x002d800801007387 */ /* 0x0101e60000100a00 */
        /* <DEDUP_REMOVED lines=13> */
[----:B------:R-:W-:Y:S02]  /*2ea40*/  STL.64 [R1+0x2e18], R16 ;  /* 0x002e181001007387 */ /* 0x000fe40000100a00 */
[----:B------:R-:W2:Y:S02]  /*2ea50*/  LDL.LU R4, [R1+0x140] ;  /* 0x0001400001047983 */ /* 0x000ea40000300800 */
[----:B------:R-:W2:Y:S01]  /*2ea60*/  LDL.LU R5, [R1+0x144] ;  /* 0x0001440001057983 */ /* 0x000ea20000300800 */
[----:B------:R-:W2:Y:S01]  /*2ea70*/  LDL.LU R6, [R1+0x148] ;  /* 0x0001480001067983 */ /* 0x000ea20000300800 */
        /* <DEDUP_REMOVED lines=40> */
[----:B---3--:R0:W-:Y:S02]  /*2ed00*/  STL.64 [R1+0x2da0], R8 ;  /* 0x002da00801007387 */ /* 0x0081e40000100a00 */
[----:B0-----:R-:W-:-:S02]  /*2ed10*/  MOV R8, R27 ;  /* 0x0000001b00087202 */ /* 0x001fc40000000f00 */
[----:B------:R-:W-:-:S07]  /*2ed20*/  MOV R9, R26 ;  /* 0x0000001a00097202 */ /* 0x000fce0000000f00 */
[C---:B------:R-:W-:Y:S08]  /*2ed30*/  HMMA.16816.F32.BF16 R4, R12.reuse, R8, R4 ;  /* 0x000000080c04723c */ /* 0x040ff00000041804 */
[C---:B------:R-:W-:Y:S11]  /*2ed40*/  HMMA.16816.F32.BF16 R24, R12.reuse, R24, R16 ;  /* 0x000000180c18723c */ /* 0x040ff60000041810 */
[----:B------:R-:W-:Y:S05]  /*2ed50*/  @!UPT UIADD3 URZ, URZ, URZ, URZ ;  /* 0x0000003f3f3ff290 */ /* 0x000fea000fffe03f */
[----:B------:R-:W-:Y:S02]  /*2ed60*/  MOV R28, R7 ;  /* 0x00000007001c7202 */ /* 0x000fe40000000f00 */
[----:B------:R-:W-:Y:S01]  /*2ed70*/  MOV R3, R6 ;  /* 0x0000000600037202 */ /* 0x000fe20000000f00 */
[----:B------:R0:W-:Y:S01]  /*2ed80*/  STL.64 [R1+0x220], R4 ;  /* 0x0002200401007387 */ /* 0x0001e20000100a00 */
[----:B------:R-:W3:Y:S03]  /*2ed90*/  LDL.LU.64 R6, [R1+0x2e30] ;  /* 0x002e300001067983 */ /* 0x000ee60000300a00 */
[----:B0-----:R-:W3:Y:S01]  /*2eda0*/  LDL.LU.64 R4, [R1+0x2e28] ;  /* 0x002e280001047983 */ /* 0x001ee20000300a00 */
[----:B------:R-:W-:Y:S02]  /*2edb0*/  STL [R1+0x2cf0], R28 ;  /* 0x002cf01c01007387 */ /* 0x000fe40000100800 */
[----:B------:R-:W-:Y:S02]  /*2edc0*/  STL [R1+0x2cec], R3 ;  /* 0x002cec0301007387 */ /* 0x000fe40000100800 */
[----:B------:R-:W4:Y:S01]  /*2edd0*/  LDL.LU.64 R18, [R1+0x2e20] ;  /* 0x002e200001127983 */ /* 0x000f220000300a00 */
[----:B------:R-:W4:Y:S01]  /*2ede0*/  LDL.LU.64 R16, [R1+0x2e18] ;  /* 0x002e180001107983 */ /* 0x000f220000300a00 */
[----:B------:R0:W-:Y:S02]  /*2edf0*/  STL.64 [R1+0x210], R24 ;  /* 0x0002101801007387 */ /* 0x0001e40000100a00 */
[----:B------:R-:W-:Y:S01]  /*2ee00*/  STL.64 [R1+0x218], R26 ;  /* 0x0002181a01007387 */ /* 0x000fe20000100a00 */
[----:B0-----:R-:W3:Y:S02]  /*2ee10*/  LDL.LU.64 R24, [R1+0x2e10] ;  /* 0x002e100001187983 */ /* 0x001ee40000300a00 */
[C---:B---3--:R-:W-:Y:S11]  /*2ee20*/  HMMA.16816.F32.BF16 R4, R12.reuse, R24, R4 ;  /* 0x000000180c04723c */ /* 0x048ff60000041804 */
[----:B------:R-:W-:Y:S11]  /*2ee30*/  @!UPT UIADD3 URZ, URZ, URZ, URZ ;  /* 0x0000003f3f3ff290 */ /* 0x000ff6000fffe03f */
[----:B------:R-:W-:Y:S01]  /*2ee40*/  @!UPT UIADD3 URZ, URZ, URZ, URZ ;  /* 0x0000003f3f3ff290 */ /* 0x000fe2000fffe03f */
[----:B------:R0:W-:Y:S01]  /*2ee50*/  STL.64 [R1+0x290], R4 ;  /* 0x0002900401007387 */ /* 0x0001e20000100a00 */
[----:B------:R-:W-:Y:S03]  /*2ee60*/  STL.64 [R1+0x298], R6 ;  /* 0x0002980601007387 */ /* 0x000fe60000100a00 */
[----:B0-----:R-:W4:Y:S02]  /*2ee70*/  LDL.LU.64 R4, [R1+0x2e08] ;  /* 0x002e080001047983 */ /* 0x001f240000300a00 */
[----:B----4-:R-:W-:Y:S02]  /*2ee80*/  HMMA.16816.F32.BF16 R12, R12, R4, R16 ;  /* 0x000000040c0c723c */ /* 0x010fe40000041810 */
[----:B------:R-:W2:Y:S01]  /*2ee90*/  LDL.LU.64 R18, [R1+0x2e00] ;  /* 0x002e000001127983 */ /* 0x000ea20000300a00 */
[----:B------:R-:W2:Y:S11]  /*2eea0*/  LDL.LU.64 R16, [R1+0x2df8] ;  /* 0x002df80001107983 */ /* 0x000eb60000300a00 */
[----:B------:R-:W-:Y:S10]  /*2eeb0*/  @!UPT UIADD3 URZ, URZ, URZ, URZ ;  /* 0x0000003f3f3ff290 */ /* 0x000ff4000fffe03f */
[----:B------:R-:W-:Y:S02]  /*2eec0*/  MOV R3, R15 ;  /* 0x0000000f00037202 */ /* 0x000fe40000000f00 */
[----:B------:R-:W-:Y:S01]  /*2eed0*/  MOV R28, R14 ;  /* 0x0000000e001c7202 */ /* 0x000fe20000000f00 */
[----:B------:R0:W-:Y:S04]  /*2eee0*/  STL.64 [R1+0x1d0], R12 ;  /* 0x0001d00c01007387 */ /* 0x0001e80000100a00 */
[----:B0-----:R-:W3:Y:S01]  /*2eef0*/  LDL.LU.64 R12, [R1+0x70] ;  /* 0x00007000010c7983 */ /* 0x001ee20000300a00 */
[----:B------:R-:W-:Y:S02]  /*2ef00*/  STL [R1+0x2cf8], R3 ;  /* 0x002cf80301007387 */ /* 0x000fe40000100800 */
[----:B------:R-:W-:Y:S01]  /*2ef10*/  STL [R1+0x2cf4], R28 ;  /* 0x002cf41c01007387 */ /* 0x000fe20000100800 */
[C---:B--2---:R-:W-:Y:S11]  /*2ef20*/  HMMA.16816.F32.BF16 R20, R16.reuse, R8, R20 ;  /* 0x000000081014723c */ /* 0x044ff60000041814 */
        /* <DEDUP_REMOVED lines=12> */
[----:B------:R-:W2:Y:S02]  /*2eff0*/  LDL.LU.64 R20, [R1+0x2dd8] ;  /* 0x002dd80001147983 */ /* 0x000ea40000300a00 */
[----:B------:R0:W-:Y:S02]  /*2f000*/  STL.64 [R1+0x2db0], R12 ;  /* 0x002db00c01007387 */ /* 0x0001e40000100a00 */
        /* <DEDUP_REMOVED lines=12> */
[----:B------:R-:W3:Y:S01]  /*2f0d0*/  LDL.LU.64 R22, [R1+0x2dc0] ;  /* 0x002dc00001167983 */ /* 0x000ee20000300a00 */
[----:B------:R-:W3:Y:S11]  /*2f0e0*/  LDL.LU.64 R20, [R1+0x2db8] ;  /* 0x002db80001147983 */ /* 0x000ef60000300a00 */
[----:B------:R-:W-:Y:S10]  /*2f0f0*/  @!UPT UIADD3 URZ, URZ, URZ, URZ ;  /* 0x0000003f3f3ff290 */ /* 0x000ff4000fffe03f */
[----:B------:R0:W-:Y:S01]  /*2f100*/  STL.64 [R1+0x140], R16 ;  /* 0x0001401001007387 */ /* 0x0001e20000100a00 */
[----:B------:R1:W-:Y:S03]  /*2f110*/  STL.64 [R1+0x148], R18 ;  /* 0x0001481201007387 */ /* 0x0003e60000100a00 */
[----:B0-----:R-:W2:Y:S01]  /*2f120*/  LDL.LU R16, [R1+0x150] ;  /* 0x0001500001107983 */ /* 0x001ea20000300800 */
[----:B------:R-:W2:Y:S02]  /*2f130*/  LDL.LU R17, [R1+0x154] ;  /* 0x0001540001117983 */ /* 0x000ea40000300800 */
[----:B-1----:R-:W4:Y:S02]  /*2f140*/  LDL.LU R18, [R1+0x158] ;  /* 0x0001580001127983 */ /* 0x002f240000300800 */
[----:B------:R-:W4:Y:S01]  /*2f150*/  LDL.LU R19, [R1+0x15c] ;  /* 0x00015c0001137983 */ /* 0x000f220000300800 */
[C---:B---3--:R-:W-:Y:S01]  /*2f160*/  HMMA.16816.F32.BF16 R8, R20.reuse, R8, R12 ;  /* 0x000000081408723c */ /* 0x048fe2000004180c */
[----:B----4-:R-:W-:Y:S01]  /*2f170*/  STL.64 [R1+0x2d68], R18 ;  /* 0x002d681201007387 */ /* 0x010fe20000100a00 */
[----:B--2---:R0:W-:Y:S03]  /*2f180*/  STL.64 [R1+0x2d60], R16 ;  /* 0x002d601001007387 */ /* 0x0041e60000100a00 */
[----:B0-----:R-:W2:Y:S01]  /*2f190*/  LDL.LU R16, [R1+0x130] ;  /* 0x0001300001107983 */ /* 0x001ea20000300800 */
[----:B------:R-:W2:Y:S02]  /*2f1a0*/  LDL.LU R17, [R1+0x134] ;  /* 0x0001340001117983 */ /* 0x000ea40000300800 */
[----:B------:R-:W2:Y:S02]  /*2f1b0*/  LDL.LU R18, [R1+0x138] ;  /* 0x0001380001127983 */ /* 0x000ea40000300800 */
[----:B------:R-:W2:Y:S01]  /*2f1c0*/  LDL.LU R19, [R1+0x13c] ;  /* 0x00013c0001137983 */ /* 0x000ea20000300800 */
[----:B------:R-:W3:Y:S11]  /*2f1d0*/  LDL.LU.64 R12, [R1+0x2db0] ;  /* 0x002db000010c7983 */ /* 0x000ef60000300a00 */
[----:B------:R-:W-:Y:S01]  /*2f1e0*/  @!UPT UIADD3 URZ, URZ, URZ, URZ ;  /* 0x0000003f3f3ff290 */ /* 0x000fe2000fffe03f */
[----:B------:R-:W-:Y:S02]  /*2f1f0*/  STL.64 [R1+0x120], R8 ;  /* 0x0001200801007387 */ /* 0x000fe40000100a00 */
[----:B------:R0:W-:Y:S02]  /*2f200*/  STL.64 [R1+0x128], R10 ;  /* 0x0001280a01007387 */ /* 0x0001e40000100a00 */
        /* <DEDUP_REMOVED lines=16> */
[----:B------:R-:W-:Y:S01]  /*2f310*/  IMAD.MOV.U32 R28, RZ, RZ, R24 ;  /* 0x000000ffff1c7224 */ /* 0x000fe200078e0018 */
[----:B------:R-:W-:Y:S01]  /*2f320*/  MOV R3, R25 ;  /* 0x0000001900037202 */ /* 0x000fe20000000f00 */
[----:B------:R-:W2:Y:S01]  /*2f330*/  LDL.LU.64 R26, [R1+0x2d78] ;  /* 0x002d7800011a7983 */ /* 0x000ea20000300a00 */
[----:B------:R-:W2:Y:S02]  /*2f340*/  LDL.LU.64 R24, [R1+0x2d70] ;  /* 0x002d700001187983 */ /* 0x000ea40000300a00 */
[----:B------:R0:W-:Y:S01]  /*2f350*/  STL.64 [R1+0x2d58], R4 ;  /* 0x002d580401007387 */ /* 0x0001e20000100a00 */
[----:B---3--:R-:W-:Y:S01]  /*2f360*/  HMMA.16816.F32.BF16 R8, R20, R4, R8 ;  /* 0x000000041408723c */ /* 0x008fe20000041808 */
[----:B0-----:R-:W3:Y:S11]  /*2f370*/  LDL.LU R4, [R1+0x170] ;  /* 0x0001700001047983 */ /* 0x001ef60000300800 */
[----:B------:R-:W-:Y:S11]  /*2f380*/  @!UPT UIADD3 URZ, URZ, URZ, URZ ;  /* 0x0000003f3f3ff290 */ /* 0x000ff6000fffe03f */
[----:B------:R0:W-:Y:S01]  /*2f390*/  STL.64 [R1+0xa0], R8 ;  /* 0x0000a00801007387 */ /* 0x0001e20000100a00 */
[----:B------:R1:W-:Y:S02]  /*2f3a0*/  STL.64 [R1+0xa8], R10 ;  /* 0x0000a80a01007387 */ /* 0x0003e40000100a00 */
[----:B------:R-:W3:Y:S02]  /*2f3b0*/  LDL.LU R5, [R1+0x174] ;  /* 0x0001740001057983 */ /* 0x000ee40000300800 */
[----:B------:R-:W3:Y:S01]  /*2f3c0*/  LDL.LU R6, [R1+0x178] ;  /* 0x0001780001067983 */ /* 0x000ee20000300800 */
[----:B------:R-:W3:Y:S04]  /*2f3d0*/  LDL.LU R7, [R1+0x17c] ;  /* 0x00017c0001077983 */ /* 0x000ee80000300800 */
[----:B0-----:R-:W4:Y:S01]  /*2f3e0*/  LDL.LU R8, [R1+0x160] ;  /* 0x0001600001087983 */ /* 0x001f220000300800 */
[----:B------:R-:W4:Y:S02]  /*2f3f0*/  LDL.LU R9, [R1+0x164] ;  /* 0x0001640001097983 */ /* 0x000f240000300800 */
[----:B-1----:R-:W4:Y:S02]  /*2f400*/  LDL.LU R10, [R1+0x168] ;  /* 0x00016800010a7983 */ /* 0x002f240000300800 */
[----:B------:R-:W4:Y:S01]  /*2f410*/  LDL.LU R11, [R1+0x16c] ;  /* 0x00016c00010b7983 */ /* 0x000f220000300800 */
        /* <DEDUP_REMOVED lines=8> */
[----:B------:R-:W-:Y:S01]  /*2f4a0*/  STL.64 [R1+0x2d38], R12 ;  /* 0x002d380c01007387 */ /* 0x000fe20000100a00 */
[----:B--2---:R-:W-:Y:S11]  /*2f4b0*/  HMMA.16816.F32.BF16 R16, R24, R12, R16 ;  /* 0x0000000c1810723c */ /* 0x004ff60000041810 */
[----:B------:R-:W-:Y:S11]  /*2f4c0*/  @!UPT UIADD3 URZ, URZ, URZ, URZ ;  /* 0x0000003f3f3ff290 */ /* 0x000ff6000fffe03f */
[----:B------:R-:W-:Y:S01]  /*2f4d0*/  @!UPT UIADD3 URZ, URZ, URZ, URZ ;  /* 0x0000003f3f3ff290 */ /* 0x000fe2000fffe03f */
[----:B------:R-:W-:Y:S01]  /*2f4e0*/  STL.64 [R1+0xc0], R16 ;  /* 0x0000c01001007387 */ /* 0x000fe20000100a00 */
[----:B------:R0:W-:Y:S03]  /*2f4f0*/  STL.64 [R1+0xc8], R18 ;  /* 0x0000c81201007387 */ /* 0x0001e60000100a00 */
[----:B0-----:R-:W2:Y:S04]  /*2f500*/  LDL R19, [R1+0x14c4] ;  /* 0x0014c40001137983 */ /* 0x001ea80000100800 */
[----:B--2---:R0:W-:Y:S01]  /*2f510*/  STL [R1+0x2cfc], R19 ;  /* 0x002cfc1301007387 */ /* 0x0041e20000100800 */
[----:B------:R-:W2:Y:S02]  /*2f520*/  LDL.LU R16, [R1+0x200] ;  /* 0x0002000001107983 */ /* 0x000ea40000300800 */
[----:B------:R-:W2:Y:S02]  /*2f530*/  LDL.LU R17, [R1+0x204] ;  /* 0x0002040001117983 */ /* 0x000ea40000300800 */
[----:B------:R-:W2:Y:S01]  /*2f540*/  LDL.LU R18, [R1+0x208] ;  /* 0x0002080001127983 */ /* 0x000ea20000300800 */
[----:B0-----:R-:W2:Y:S01]  /*2f550*/  LDL.LU R19, [R1+0x20c] ;  /* 0x00020c0001137983 */ /* 0x001ea20000300800 */
[----:B------:R-:W3:Y:S02]  /*2f560*/  LDL.LU R12, [R1+0x1a0] ;  /* 0x0001a000010c7983 */ /* 0x000ee40000300800 */
[----:B------:R-:W3:Y:S02]  /*2f570*/  LDL.LU R13, [R1+0x1a4] ;  /* 0x0001a400010d7983 */ /* 0x000ee40000300800 */
[----:B------:R-:W3:Y:S01]  /*2f580*/  LDL.LU R14, [R1+0x1a8] ;  /* 0x0001a800010e7983 */ /* 0x000ee20000300800 */
[----:B------:R-:W3:Y:S04]  /*2f590*/  LDL.LU R15, [R1+0x1ac] ;  /* 0x0001ac00010f7983 */ /* 0x000ee80000300800 */
[----:B--2---:R-:W-:Y:S01]  /*2f5a0*/  STL.64 [R1+0x2d10], R18 ;  /* 0x002d101201007387 */ /* 0x004fe20000100a00 */
[----:B------:R0:W-:Y:S03]  /*2f5b0*/  STL.64 [R1+0x2d08], R16 ;  /* 0x002d081001007387 */ /* 0x0001e60000100a00 */
[----:B0-----:R-:W2:Y:S01]  /*2f5c0*/  LDL.LU R16, [R1+0x1e0] ;  /* 0x0001e00001107983 */ /* 0x001ea20000300800 */
[----:B------:R-:W2:Y:S02]  /*2f5d0*/  LDL.LU R17, [R1+0x1e4] ;  /* 0x0001e40001117983 */ /* 0x000ea40000300800 */
[----:B------:R-:W2:Y:S02]  /*2f5e0*/  LDL.LU R18, [R1+0x1e8] ;  /* 0x0001e80001127983 */ /* 0x000ea40000300800 */
[----:B------:R-:W2:Y:S02]  /*2f5f0*/  LDL.LU R19, [R1+0x1ec] ;  /* 0x0001ec0001137983 */ /* 0x000ea40000300800 */
[----:B--2---:R-:W-:Y:S01]  /*2f600*/  STL.64 [R1+0x2d20], R18 ;  /* 0x002d201201007387 */ /* 0x004fe20000100a00 */
[----:B------:R0:W-:Y:S02]  /*2f610*/  STL.64 [R1+0x2d18], R16 ;  /* 0x002d181001007387 */ /* 0x0001e40000100a00 */
[----:B0-----:R-:W-:-:S02]  /*2f620*/  MOV R16, R28 ;  /* 0x0000001c00107202 */ /* 0x001fc40000000f00 */
[----:B------:R-:W-:-:S07]  /*2f630*/  MOV R17, R3 ;  /* 0x0000000300117202 */ /* 0x000fce0000000f00 */
[C---:B---3--:R-:W-:Y:S11]  /*2f640*/  HMMA.16816.F32.BF16 R4, R24.reuse, R16, R4 ;  /* 0x000000101804723c */ /* 0x048ff60000041804 */
[----:B------:R-:W-:Y:S11]  /*2f650*/  @!UPT UIADD3 URZ, URZ, URZ, URZ ;  /* 0x0000003f3f3ff290 */ /* 0x000ff6000fffe03f */
[----:B------:R-:W-:Y:S01]  /*2f660*/  @!UPT UIADD3 URZ, URZ, URZ, URZ ;  /* 0x0000003f3f3ff290 */ /* 0x000fe2000fffe03f */
[----:B------:R0:W-:Y:S01]  /*2f670*/  STL.64 [R1+0xb0], R4 ;  /* 0x0000b00401007387 */ /* 0x0001e20000100a00 */
[----:B------:R-:W-:Y:S03]  /*2f680*/  STL.64 [R1+0xb8], R6 ;  /* 0x0000b80601007387 */ /* 0x000fe60000100a00 */
[----:B0-----:R-:W4:Y:S01]  /*2f690*/  LDL.LU.64 R4, [R1+0x2d58] ;  /* 0x002d580001047983 */ /* 0x001f220000300a00 */
[----:B------:R0:W-:Y:S03]  /*2f6a0*/  STL.64 [R1+0x2d30], R16 ;  /* 0x002d301001007387 */ /* 0x0001e60000100a00 */
[----:B0-----:R-:W2:Y:S01]  /*2f6b0*/  LDL.LU R16, [R1+0x1c0] ;  /* 0x0001c00001107983 */ /* 0x001ea20000300800 */
[----:B------:R-:W2:Y:S02]  /*2f6c0*/  LDL.LU R17, [R1+0x1c4] ;  /* 0x0001c40001117983 */ /* 0x000ea40000300800 */
[----:B------:R-:W2:Y:S02]  /*2f6d0*/  LDL.LU R18, [R1+0x1c8] ;  /* 0x0001c80001127983 */ /* 0x000ea40000300800 */
[----:B------:R-:W2:Y:S01]  /*2f6e0*/  LDL.LU R19, [R1+0x1cc] ;  /* 0x0001cc0001137983 */ /* 0x000ea20000300800 */
[----:B----4-:R-:W-:Y:S01]  /*2f6f0*/  HMMA.16816.F32.BF16 R4, R24, R4, R8 ;  /* 0x000000041804723c */ /* 0x010fe20000041808 */
[----:B------:R-:W3:Y:S01]  /*2f700*/  LDL.LU.64 R10, [R1+0x2d50] ;  /* 0x002d5000010a7983 */ /* 0x000ee20000300a00 */
[----:B------:R-:W3:Y:S02]  /*2f710*/  LDL.LU.64 R8, [R1+0x2d48] ;  /* 0x002d480001087983 */ /* 0x000ee40000300a00 */
[----:B------:R-:W4:Y:S02]  /*2f720*/  LDL.64 R24, [R1+0x50] ;  /* 0x0000500001187983 */ /* 0x000f240000100a00 */
[----:B----4-:R0:W-:Y:S11]  /*2f730*/  STL.64 [R1+0x2d28], R24 ;  /* 0x002d281801007387 */ /* 0x0101f60000100a00 */
[----:B------:R-:W-:Y:S06]  /*2f740*/  @!UPT UIADD3 URZ, URZ, URZ, URZ ;  /* 0x0000003f3f3ff290 */ /* 0x000fec000fffe03f */
[----:B------:R-:W-:Y:S02]  /*2f750*/  STL.64 [R1+0x40], R4 ;  /* 0x0000400401007387 */ /* 0x000fe40000100a00 */
[----:B------:R-:W-:Y:S02]  /*2f760*/  STL.64 [R1+0x48], R6 ;  /* 0x0000480601007387 */ /* 0x000fe40000100a00 */
[----:B------:R-:W1:Y:S01]  /*2f770*/  LDSM.16.MT88.4 R4, [R0+0xc080] ;  /* 0x00c080000004783b */ /* 0x000e620000004200 */
[----:B---3--:R-:W-:Y:S03]  /*2f780*/  HMMA.16816.F32.BF16 R12, R8, R20, R12 ;  /* 0x00000014080c723c */ /* 0x008fe6000004180c */
[----:B0-----:R-:W3:Y:S01]  /*2f790*/  LDL.LU R24, [R1+0x1f0] ;  /* 0x0001f00001187983 */ /* 0x001ee20000300800 */
[----:B------:R-:W3:Y:S02]  /*2f7a0*/  LDL.LU R25, [R1+0x1f4] ;  /* 0x0001f40001197983 */ /* 0x000ee40000300800 */
[----:B------:R-:W3:Y:S02]  /*2f7b0*/  LDL.LU R26, [R1+0x1f8] ;  /* 0x0001f800011a7983 */ /* 0x000ee40000300800 */
[----:B------:R-:W3:Y:S01]  /*2f7c0*/  LDL.LU R27, [R1+0x1fc] ;  /* 0x0001fc00011b7983 */ /* 0x000ee20000300800 */
[----:B-1----:R0:W-:Y:S01]  /*2f7d0*/  STL.64 [R1+0x2cc8], R6 ;  /* 0x002cc80601007387 */ /* 0x0021e20000100a00 */
[----:B------:R1:W-:Y:S01]  /*2f7e0*/  STL.64 [R1+0x2cc0], R4 ;  /* 0x002cc00401007387 */ /* 0x0003e20000100a00 */
[----:B0-----:R-:W-:-:S02]  /*2f7f0*/  MOV R6, R29 ;  /* 0x0000001d00067202 */ /* 0x001fc40000000f00 */
[----:B-1----:R-:W4:Y:S01]  /*2f800*/  LDL.LU R4, [R1+0x10] ;  /* 0x0000100001047983 */ /* 0x002f220000300800 */
[----:B------:R-:W4:Y:S02]  /*2f810*/  LDL.LU R5, [R1+0x14] ;  /* 0x0000140001057983 */ /* 0x000f240000300800 */
[----:B------:R-:W2:Y:S01]  /*2f820*/  LDL.LU R29, [R1+0x2d44] ;  /* 0x002d4400011d7983 */ /* 0x000ea20000300800 */
[----:B------:R-:W-:Y:S02]  /*2f830*/  MOV R7, R2 ;  /* 0x0000000200077202 */ /* 0x000fe40000000f00 */
[----:B------:R-:W2:Y:S01]  /*2f840*/  LDL.LU R2, [R1+0x2d40] ;  /* 0x002d400001027983 */ /* 0x000ea20000300800 */
[----:B------:R-:W-:Y:S03]  /*2f850*/  STL [R1+0x2cb8], R0 ;  /* 0x002cb80001007387 */ /* 0x000fe60000100800 */
[----:B------:R0:W-:Y:S02]  /*2f860*/  STL.64 [R1+0x30], R12 ;  /* 0x0000300c01007387 */ /* 0x0001e40000100a00 */
[----:B------:R-:W-:Y:S01]  /*2f870*/  STL.64 [R1+0x38], R14 ;  /* 0x0000380e01007387 */ /* 0x000fe20000100a00 */
[----:B0-----:R-:W2:Y:S02]  /*2f880*/  LDL.LU.64 R12, [R1+0x2d38] ;  /* 0x002d3800010c7983 */ /* 0x001ea40000300a00 */
[C---:B--2---:R-:W-:Y:S11]  /*2f890*/  HMMA.16816.F32.BF16 R16, R8.reuse, R12, R16 ;  /* 0x0000000c0810723c */ /* 0x044ff60000041810 */
[----:B------:R-:W-:Y:S11]  /*2f8a0*/  @!UPT UIADD3 URZ, URZ, URZ, URZ ;  /* 0x0000003f3f3ff290 */ /* 0x000ff6000fffe03f */
[----:B------:R-:W-:Y:S01]  /*2f8b0*/  @!UPT UIADD3 URZ, URZ, URZ, URZ ;  /* 0x0000003f3f3ff290 */ /* 0x000fe2000fffe03f */
[----:B------:R0:W-:Y:S01]  /*2f8c0*/  STL.64 [R1+0x20], R16 ;  /* 0x0000201001007387 */ /* 0x0001e20000100a00 */
[----:B------:R3:W-:Y:S03]  /*2f8d0*/  STL.64 [R1+0x28], R18 ;  /* 0x0000281201007387 */ /* 0x0007e60000100a00 */
[----:B0-----:R-:W3:Y:S02]  /*2f8e0*/  LDL.LU.64 R16, [R1+0x2d30] ;  /* 0x002d300001107983 */ /* 0x001ee40000300a00 */
[C---:B---3--:R-:W-:Y:S02]  /*2f8f0*/  HMMA.16816.F32.BF16 R16, R8.reuse, R16, R24 ;  /* 0x000000100810723c */ /* 0x048fe40000041818 */
[----:B------:R-:W2:Y:S11]  /*2f900*/  LDL.LU.64 R24, [R1+0x2d28] ;  /* 0x002d280001187983 */ /* 0x000eb60000300a00 */
[----:B------:R-:W-:Y:S10]  /*2f910*/  @!UPT UIADD3 URZ, URZ, URZ, URZ ;  /* 0x0000003f3f3ff290 */ /* 0x000ff4000fffe03f */
[----:B------:R-:W-:Y:S01]  /*2f920*/  STL.64 [R1+0xf0], R16 ;  /* 0x0000f01001007387 */ /* 0x000fe20000100a00 */
[----:B------:R0:W-:Y:S03]  /*2f930*/  STL.64 [R1+0xf8], R18 ;  /* 0x0000f81201007387 */ /* 0x0001e60000100a00 */
[----:B0-----:R-:W2:Y:S01]  /*2f940*/  LDL.LU.64 R18, [R1+0x2d20] ;  /* 0x002d200001127983 */ /* 0x001ea20000300a00 */
[----:B------:R-:W2:Y:S02]  /*2f950*/  LDL.LU.64 R16, [R1+0x2d18] ;  /* 0x002d180001107983 */ /* 0x000ea40000300a00 */
[----:B--2---:R-:W-:Y:S01]  /*2f960*/  HMMA.16816.F32.BF16 R8, R8, R24, R16 ;  /* 0x000000180808723c */ /* 0x004fe20000041810 */
[----:B------:R-:W4:Y:S01]  /*2f970*/  LDL.LU.64 R18, [R1+0x2d10] ;  /* 0x002d100001127983 */ /* 0x000f220000300a00 */
[----:B------:R-:W4:Y:S11]  /*2f980*/  LDL.LU.64 R16, [R1+0x2d08] ;  /* 0x002d080001107983 */ /* 0x000f360000300a00 */
[----:B------:R-:W-:Y:S10]  /*2f990*/  @!UPT UIADD3 URZ, URZ, URZ, URZ ;  /* 0x0000003f3f3ff290 */ /* 0x000ff4000fffe03f */
[----:B------:R0:W-:Y:S01]  /*2f9a0*/  STL.64 [R1+0xe0], R8 ;  /* 0x0000e00801007387 */ /* 0x0001e20000100a00 */
[----:B------:R1:W-:Y:S02]  /*2f9b0*/  STL.64 [R1+0xe8], R10 ;  /* 0x0000e80a01007387 */ /* 0x0003e40000100a00 */
[----:B0-----:R-:W-:Y:S02]  /*2f9c0*/  IMAD.MOV.U32 R8, RZ, RZ, R2 ;  /* 0x000000ffff087224 */ /* 0x001fe400078e0002 */
[----:B------:R-:W2:Y:S01]  /*2f9d0*/  LDL.LU R2, [R1+0x2d00] ;  /* 0x002d000001027983 */ /* 0x000ea20000300800 */
[----:B------:R-:W3:Y:S02]  /*2f9e0*/  LDL.LU R9, [R1+0x284] ;  /* 0x0002840001097983 */ /* 0x000ee40000300800 */
[----:B-1----:R-:W3:Y:S02]  /*2f9f0*/  LDL.LU R10, [R1+0x288] ;  /* 0x00028800010a7983 */ /* 0x002ee40000300800 */
[----:B------:R-:W3:Y:S01]  /*2fa00*/  LDL.LU R11, [R1+0x28c] ;  /* 0x00028c00010b7983 */ /* 0x000ee20000300800 */
[----:B------:R-:W-:Y:S01]  /*2fa10*/  MOV R3, R25 ;  /* 0x0000001900037202 */ /* 0x000fe20000000f00 */
[----:B------:R-:W-:Y:S01]  /*2fa20*/  MOV R25, R20 ;  /* 0x0000001400197202 */ /* 0x000fe20000000f00 */
[C---:B----4-:R-:W-:Y:S11]  /*2fa30*/  HMMA.16816.F32.BF16 R16, R4.reuse, R20, R16 ;  /* 0x000000140410723c */ /* 0x050ff60000041810 */
[----:B------:R-:W-:Y:S11]  /*2fa40*/  @!UPT UIADD3 URZ, URZ, URZ, URZ ;  /* 0x0000003f3f3ff290 */ /* 0x000ff6000fffe03f */
[----:B------:R-:W-:Y:S01]  /*2fa50*/  @!UPT UIADD3 URZ, URZ, URZ, URZ ;  /* 0x0000003f3f3ff290 */ /* 0x000fe2000fffe03f */
[----:B------:R-:W-:Y:S01]  /*2fa60*/  STL.64 [R1+0x130], R16 ;  /* 0x0001301001007387 */ /* 0x000fe20000100a00 */
[----:B------:R-:W-:Y:S03]  /*2fa70*/  STL.64 [R1+0x138], R18 ;  /* 0x0001381201007387 */ /* 0x000fe60000100a00 */
[----:B--2---:R-:W0:Y:S02]  /*2fa80*/  LDSM.16.MT88.4 R16, [R2+0xd000] ;  /* 0x00d000000210783b */ /* 0x004e240000004200 */
[----:B0-----:R-:W-:Y:S02]  /*2fa90*/  MOV R20, R19 ;  /* 0x0000001300147202 */ /* 0x001fe40000000f00 */
[----:B------:R-:W2:Y:S01]  /*2faa0*/  LDL.LU R19, [R1+0x2cfc] ;  /* 0x002cfc0001137983 */ /* 0x000ea20000300800 */
[----:B---3--:R-:W-:Y:S01]  /*2fab0*/  HMMA.16816.F32.BF16 R8, R4, R12, R8 ;  /* 0x0000000c0408723c */ /* 0x008fe20000041808 */
[----:B------:R-:W-:Y:S01]  /*2fac0*/  IMAD.MOV.U32 R28, RZ, RZ, R12 ;  /* 0x000000ffff1c7224 */ /* 0x000fe200078e000c */
[----:B------:R-:W-:Y:S11]  /*2fad0*/  MOV R26, R13 ;  /* 0x0000000d001a7202 */ /* 0x000ff60000000f00 */
[----:B------:R-:W-:Y:S10]  /*2fae0*/  @!UPT UIADD3 URZ, URZ, URZ, URZ ;  /* 0x0000003f3f3ff290 */ /* 0x000ff4000fffe03f */
[----:B------:R-:W-:Y:S01]  /*2faf0*/  STL.64 [R1+0x280], R8 ;  /* 0x0002800801007387 */ /* 0x000fe20000100a00 */
[----:B------:R-:W-:Y:S02]  /*2fb00*/  STL.64 [R1+0x288], R10 ;  /* 0x0002880a01007387 */ /* 0x000fe40000100a00 */
[----:B------:R-:W0:Y:S04]  /*2fb10*/  LDSM.16.MT88.4 R8, [R2+0xd080] ;  /* 0x00d080000208783b */ /* 0x000e280000004200 */
[----:B------:R-:W3:Y:S01]  /*2fb20*/  LDL R27, [R1+0x14c0] ;  /* 0x0014c000011b7983 */ /* 0x000ee20000100800 */
[----:B0-----:R-:W-:Y:S01]  /*2fb30*/  STL.64 [R1+0x2c20], R10 ;  /* 0x002c200a01007387 */ /* 0x001fe20000100a00 */
[----:B------:R0:W-:Y:S03]  /*2fb40*/  STL.64 [R1+0x2c18], R8 ;  /* 0x002c180801007387 */ /* 0x0001e60000100a00 */
[----:B0-----:R-:W4:Y:S04]  /*2fb50*/  LDL.LU.64 R8, [R1+0x60] ;  /* 0x0000600001087983 */ /* 0x001f280000300a00 */
[----:B--2---:R-:W0:Y:S04]  /*2fb60*/  LDSM.16.MT88.4 R12, [R19+0xd000] ;  /* 0x00d00000130c783b */ /* 0x004e280000004200 */
[----:B0-----:R-:W-:Y:S01]  /*2fb70*/  STL.64 [R1+0x2be0], R14 ;  /* 0x002be00e01007387 */ /* 0x001fe20000100a00 */
[----:B------:R0:W-:Y:S03]  /*2fb80*/  STL.64 [R1+0x2bd8], R12 ;  /* 0x002bd80c01007387 */ /* 0x0001e60000100a00 */
[----:B0-----:R-:W4:Y:S01]  /*2fb90*/  LDL.LU R12, [R1+0x2e0] ;  /* 0x0002e000010c7983 */ /* 0x001f220000300800 */
[----:B------:R-:W4:Y:S02]  /*2fba0*/  LDL.LU R13, [R1+0x2e4] ;  /* 0x0002e400010d7983 */ /* 0x000f240000300800 */
[----:B------:R-:W4:Y:S01]  /*2fbb0*/  LDL.LU R14, [R1+0x2e8] ;  /* 0x0002e800010e7983 */ /* 0x000f220000300800 */
[----:B------:R-:W-:-:S02]  /*2fbc0*/  MOV R24, R21 ;  /* 0x0000001500187202 */ /* 0x000fc40000000f00 */
[----:B------:R-:W-:Y:S02]  /*2fbd0*/  MOV R23, R16 ;  /* 0x0000001000177202 */ /* 0x000fe40000000f00 */
[----:B------:R-:W-:Y:S01]  /*2fbe0*/  MOV R22, R17 ;  /* 0x0000001100167202 */ /* 0x000fe20000000f00 */
[----:B------:R-:W-:Y:S02]  /*2fbf0*/  MOV R21, R18 ;  /* 0x0000001200157202 */ /* 0x000fe40000000f00 */
[----:B------:R-:W0:Y:S01]  /*2fc00*/  LDSM.16.MT88.4 R16, [R19+0xd080] ;  /* 0x00d080001310783b */ /* 0x000e220000004200 */
[----:B------:R-:W-:-:S07]  /*2fc10*/  MOV R15, R29 ;  /* 0x0000001d000f7202 */ /* 0x000fce0000000f00 */
[----:B----4-:R-:W-:Y:S11]  /*2fc20*/  HMMA.16816.F32.BF16 R12, R4, R8, R12 ;  /* 0x00000008040c723c */ /* 0x010ff6000004180c */
[----:B------:R-:W-:Y:S11]  /*2fc30*/  @!UPT UIADD3 URZ, URZ, URZ, URZ ;  /* 0x0000003f3f3ff290 */ /* 0x000ff6000fffe03f */
[----:B------:R-:W-:Y:S01]  /*2fc40*/  @!UPT UIADD3 URZ, URZ, URZ, URZ ;  /* 0x0000003f3f3ff290 */ /* 0x000fe2000fffe03f */
[----:B------:R-:W-:Y:S01]  /*2fc50*/  STL.64 [R1+0x2e0], R12 ;  /* 0x0002e00c01007387 */ /* 0x000fe20000100a00 */
[----:B------:R-:W-:Y:S02]  /*2fc60*/  STL.64 [R1+0x2e8], R14 ;  /* 0x0002e80e01007387 */ /* 0x000fe40000100a00 */
[----:B0-----:R-:W-:Y:S02]  /*2fc70*/  STL.64 [R1+0x2b98], R18 ;  /* 0x002b981201007387 */ /* 0x001fe40000100a00 */
[----:B------:R0:W-:Y:S02]  /*2fc80*/  STL.64 [R1+0x2b90], R16 ;  /* 0x002b901001007387 */ /* 0x0001e40000100a00 */
[----:B0-----:R-:W2:Y:S01]  /*2fc90*/  LDL.LU R16, [R1+0x50] ;  /* 0x0000500001107983 */ /* 0x001ea20000300800 */
[----:B------:R-:W-:Y:S02]  /*2fca0*/  MOV R17, R3 ;  /* 0x0000000300117202 */ /* 0x000fe40000000f00 */
[----:B------:R-:W4:Y:S02]  /*2fcb0*/  LDL.LU R3, [R1+0x2cf8] ;  /* 0x002cf80001037983 */ /* 0x000f240000300800 */
[----:B------:R-:W2:Y:S01]  /*2fcc0*/  LDL R18, [R1+0x58] ;  /* 0x0000580001127983 */ /* 0x000ea20000100800 */
[----:B------:R-:W2:Y:S01]  /*2fcd0*/  LDL R19, [R1+0x5c] ;  /* 0x00005c0001137983 */ /* 0x000ea20000100800 */
[----:B------:R-:W2:Y:S02]  /*2fce0*/  LDL.LU R12, [R1+0x290] ;  /* 0x00029000010c7983 */ /* 0x000ea40000300800 */
[----:B------:R-:W2:Y:S02]  /*2fcf0*/  LDL.LU R13, [R1+0x294] ;  /* 0x00029400010d7983 */ /* 0x000ea40000300800 */
[----:B------:R-:W2:Y:S01]  /*2fd00*/  LDL.LU R14, [R1+0x298] ;  /* 0x00029800010e7983 */ /* 0x000ea20000300800 */
[----:B------:R-:W2:Y:S01]  /*2fd10*/  LDL.LU R15, [R1+0x29c] ;  /* 0x00029c00010f7983 */ /* 0x000ea20000300800 */
[----:B------:R-:W-:-:S02]  /*2fd20*/  MOV R0, R8 ;  /* 0x0000000800007202 */ /* 0x000fc40000000f00 */
[----:B------:R-:W-:Y:S01]  /*2fd30*/  MOV R29, R9 ;  /* 0x00000009001d7202 */ /* 0x000fe20000000f00 */
[----:B------:R-:W-:Y:S01]  /*2fd40*/  MOV R8, R23 ;  /* 0x0000001700087202 */ /* 0x000fe20000000f00 */
[----:B------:R-:W-:Y:S02]  /*2fd50*/  MOV R9, R22 ;  /* 0x0000001600097202 */ /* 0x000fe40000000f00 */
[----:B------:R-:W-:Y:S02]  /*2fd60*/  MOV R10, R21 ;  /* 0x00000015000a7202 */ /* 0x000fe40000000f00 */
[----:B------:R-:W-:Y:S02]  /*2fd70*/  MOV R11, R20 ;  /* 0x00000014000b7202 */ /* 0x000fe40000000f00 */
[----:B---3--:R-:W0:Y:S04]  /*2fd80*/  LDSM.16.MT88.4 R20, [R27+0xd000] ;  /* 0x00d000001b14783b */ /* 0x008e280000004200 */
[----:B--2---:R-:W-:Y:S01]  /*2fd90*/  STL.64 [R1+0x2bf0], R14 ;  /* 0x002bf00e01007387 */ /* 0x004fe20000100a00 */
[----:B------:R1:W-:Y:S02]  /*2fda0*/  STL.64 [R1+0x2be8], R12 ;  /* 0x002be80c01007387 */ /* 0x0003e40000100a00 */
[----:B-1----:R-:W-:-:S02]  /*2fdb0*/  MOV R12, R28 ;  /* 0x0000001c000c7202 */ /* 0x002fc40000000f00 */
[----:B------:R-:W2:Y:S01]  /*2fdc0*/  LDL.LU R28, [R1+0x2cf4] ;  /* 0x002cf400011c7983 */ /* 0x000ea20000300800 */
[----:B------:R-:W3:Y:S02]  /*2fdd0*/  LDL R14, [R1+0x78] ;  /* 0x00007800010e7983 */ /* 0x000ee40000100800 */
[----:B------:R-:W3:Y:S02]  /*2fde0*/  LDL R15, [R1+0x7c] ;  /* 0x00007c00010f7983 */ /* 0x000ee40000100800 */
[----:B------:R-:W-:Y:S01]  /*2fdf0*/  IMAD.MOV.U32 R13, RZ, RZ, R26 ;  /* 0x000000ffff0d7224 */ /* 0x000fe200078e001a */
[----:B---3--:R-:W-:Y:S04]  /*2fe00*/  STL.64 [R1+0x2ca0], R14 ;  /* 0x002ca00e01007387 */ /* 0x008fe80000100a00 */
[----:B------:R-:W-:Y:S02]  /*2fe10*/  STL.64 [R1+0x2c98], R12 ;  /* 0x002c980c01007387 */ /* 0x000fe40000100a00 */
[----:B------:R-:W-:Y:S02]  /*2fe20*/  STL.64 [R1+0x2c70], R10 ;  /* 0x002c700a01007387 */ /* 0x000fe40000100a00 */
[----:B------:R-:W-:Y:S01]  /*2fe30*/  STL.64 [R1+0x2c68], R8 ;  /* 0x002c680801007387 */ /* 0x000fe20000100a00 */
[----:B------:R-:W-:Y:S01]  /*2fe40*/  STL [R1+0x2cd0], R27 ;  /* 0x002cd01b01007387 */ /* 0x000fe20000100800 */
[----:B0-----:R-:W-:Y:S02]  /*2fe50*/  STL.64 [R1+0x2b48], R22 ;  /* 0x002b481601007387 */ /* 0x001fe40000100a00 */
[----:B------:R0:W-:Y:S02]  /*2fe60*/  STL.64 [R1+0x2b40], R20 ;  /* 0x002b401401007387 */ /* 0x0001e40000100a00 */
[----:B0-----:R-:W3:Y:S01]  /*2fe70*/  LDL.LU R20, [R1+0x1d0] ;  /* 0x0001d00001147983 */ /* 0x001ee20000300800 */
[----:B------:R-:W3:Y:S01]  /*2fe80*/  LDL.LU R21, [R1+0x1d4] ;  /* 0x0001d40001157983 */ /* 0x000ee20000300800 */
[----:B--2---:R-:W-:-:S02]  /*2fe90*/  MOV R22, R28 ;  /* 0x0000001c00167202 */ /* 0x004fc40000000f00 */
[----:B----4-:R-:W-:Y:S01]  /*2fea0*/  MOV R23, R3 ;  /* 0x0000000300177202 */ /* 0x010fe20000000f00 */
[----:B------:R-:W2:Y:S01]  /*2feb0*/  LDL.LU R28, [R1+0x2cf0] ;  /* 0x002cf000011c7983 */ /* 0x000ea20000300800 */
[----:B------:R-:W4:Y:S03]  /*2fec0*/  LDL.LU R3, [R1+0x2cec] ;  /* 0x002cec0001037983 */ /* 0x000f260000300800 */
[----:B------:R-:W-:Y:S04]  /*2fed0*/  STL.64 [R1+0x2c00], R22 ;  /* 0x002c001601007387 */ /* 0x000fe80000100a00 */
[----:B---3--:R0:W-:Y:S04]  /*2fee0*/  STL.64 [R1+0x2bf8], R20 ;  /* 0x002bf81401007387 */ /* 0x0081e80000100a00 */
[----:B0-----:R-:W3:Y:S01]  /*2fef0*/  LDL.LU R20, [R1+0x210] ;  /* 0x0002100001147983 */ /* 0x001ee20000300800 */
[----:B------:R-:W3:Y:S02]  /*2ff00*/  LDL.LU R21, [R1+0x214] ;  /* 0x0002140001157983 */ /* 0x000ee40000300800 */
[----:B------:R-:W2:Y:S02]  /*2ff10*/  LDL.LU R22, [R1+0x218] ;  /* 0x0002180001167983 */ /* 0x000ea40000300800 */
[----:B------:R-:W2:Y:S02]  /*2ff20*/  LDL.LU R23, [R1+0x21c] ;  /* 0x00021c0001177983 */ /* 0x000ea40000300800 */
[----:B--2---:R-:W-:Y:S01]  /*2ff30*/  STL.64 [R1+0x2c10], R22 ;  /* 0x002c101601007387 */ /* 0x004fe20000100a00 */
[----:B---3--:R0:W-:Y:S03]  /*2ff40*/  STL.64 [R1+0x2c08], R20 ;  /* 0x002c081401007387 */ /* 0x0081e60000100a00 */
[----:B0-----:R-:W2:Y:S01]  /*2ff50*/  LDL.LU R20, [R1+0x220] ;  /* 0x0002200001147983 */ /* 0x001ea20000300800 */
[----:B------:R-:W2:Y:S02]  /*2ff60*/  LDL.LU R21, [R1+0x224] ;  /* 0x0002240001157983 */ /* 0x000ea40000300800 */
[----:B----4-:R-:W-:Y:S01]  /*2ff70*/  IMAD.MOV.U32 R22, RZ, RZ, R3 ;  /* 0x000000ffff167224 */ /* 0x010fe200078e0003 */
[----:B------:R-:W-:Y:S01]  /*2ff80*/  MOV R23, R28 ;  /* 0x0000001c00177202 */ /* 0x000fe20000000f00 */
[----:B------:R-:W3:Y:S01]  /*2ff90*/  LDL.LU R3, [R1+0x2ce8] ;  /* 0x002ce80001037983 */ /* 0x000ee20000300800 */
[----:B------:R-:W4:Y:S03]  /*2ffa0*/  LDL.LU R28, [R1+0x2ce4] ;  /* 0x002ce400011c7983 */ /* 0x000f260000300800 */
[----:B------:R-:W-:Y:S04]  /*2ffb0*/  STL.64 [R1+0x2c30], R22 ;  /* 0x002c301601007387 */ /* 0x000fe80000100a00 */
[----:B--2---:R0:W-:Y:S04]  /*2ffc0*/  STL.64 [R1+0x2c28], R20 ;  /* 0x002c281401007387 */ /* 0x0041e80000100a00 */
[----:B0-----:R-:W2:Y:S01]  /*2ffd0*/  LDL.LU R20, [R1+0x230] ;  /* 0x0002300001147983 */ /* 0x001ea20000300800 */
        /* <DEDUP_REMOVED lines=13> */
[----:B------:R-:W-:-:S02]  /*300b0*/  MOV R13, R24 ;  /* 0x00000018000d7202 */ /* 0x000fc40000000f00 */
[----:B------:R-:W-:Y:S01]  /*300c0*/  MOV R12, R25 ;  /* 0x00000019000c7202 */ /* 0x000fe20000000f00 */
[----:B------:R-:W3:Y:S01]  /*300d0*/  LDL.LU R24, [R1+0x2d0] ;  /* 0x0002d00001187983 */ /* 0x000ee20000300800 */
[----:B------:R-:W3:Y:S02]  /*300e0*/  LDL.LU R25, [R1+0x2d4] ;  /* 0x0002d40001197983 */ /* 0x000ee40000300800 */
[----:B------:R-:W3:Y:S02]  /*300f0*/  LDL.LU R26, [R1+0x2d8] ;  /* 0x0002d800011a7983 */ /* 0x000ee40000300800 */
[----:B------:R-:W3:Y:S01]  /*30100*/  LDL.LU R27, [R1+0x2dc] ;  /* 0x0002dc00011b7983 */ /* 0x000ee20000300800 */
        /* <DEDUP_REMOVED lines=12> */
[----:B------:R-:W-:Y:S01]  /*301d0*/  STL.64 [R1+0x2c40], R22 ;  /* 0x002c401601007387 */ /* 0x000fe20000100a00 */
[----:B------:R0:W-:Y:S03]  /*301e0*/  STL.64 [R1+0x2c38], R20 ;  /* 0x002c381401007387 */ /* 0x0001e60000100a00 */
[----:B0-----:R-:W2:Y:S01]  /*301f0*/  LDL.LU R20, [R1+0x240] ;  /* 0x0002400001147983 */ /* 0x001ea20000300800 */
[----:B------:R-:W2:Y:S01]  /*30200*/  LDL.LU R21, [R1+0x244] ;  /* 0x0002440001157983 */ /* 0x000ea20000300800 */
[----:B----4-:R-:W-:-:S02]  /*30210*/  MOV R22, R28 ;  /* 0x0000001c00167202 */ /* 0x010fc40000000f00 */
[----:B---3--:R-:W-:Y:S01]  /*30220*/  MOV R23, R3 ;  /* 0x0000000300177202 */ /* 0x008fe20000000f00 */
        /* <DEDUP_REMOVED lines=8> */
[----:B------:R-:W-:Y:S01]  /*302b0*/  HMMA.16816.F32.BF16 R4, R4, R16, R24 ;  /* 0x000000100404723c */ /* 0x000fe20000041818 */
[----:B--2---:R4:W-:Y:S01]  /*302c0*/  STL.64 [R1+0x2c60], R22 ;  /* 0x002c601601007387 */ /* 0x0049e20000100a00 */
[----:B------:R0:W-:Y:S01]  /*302d0*/  STL.64 [R1+0x2c58], R20 ;  /* 0x002c581401007387 */ /* 0x0001e20000100a00 */
[----:B----4-:R-:W-:-:S02]  /*302e0*/  MOV R22, R3 ;  /* 0x0000000300167202 */ /* 0x010fc40000000f00 */
[----:B0-----:R-:W2:Y:S01]  /*302f0*/  LDL.LU R20, [R1+0x260] ;  /* 0x0002600001147983 */ /* 0x001ea20000300800 */
[----:B------:R-:W2:Y:S02]  /*30300*/  LDL.LU R21, [R1+0x264] ;  /* 0x0002640001157983 */ /* 0x000ea40000300800 */
[----:B------:R-:W4:Y:S02]  /*30310*/  LDL.LU R3, [R1+0x2cd8] ;  /* 0x002cd80001037983 */ /* 0x000f240000300800 */
[----:B---3--:R-:W-:Y:S02]  /*30320*/  IMAD.MOV.U32 R23, RZ, RZ, R28 ;  /* 0x000000ffff177224 */ /* 0x008fe400078e001c */
[----:B------:R-:W3:Y:S01]  /*30330*/  LDL.LU R28, [R1+0x2cd4] ;  /* 0x002cd400011c7983 */ /* 0x000ee20000300800 */
[----:B------:R-:W2:Y:S10]  /*30340*/  LDL.LU R27, [R1+0x2cd0] ;  /* 0x002cd000011b7983 */ /* 0x000eb40000300800 */
[----:B------:R-:W-:Y:S02]  /*30350*/  STL.64 [R1+0x2d0], R4 ;  /* 0x0002d00401007387 */ /* 0x000fe40000100a00 */
[----:B------:R0:W-:Y:S02]  /*30360*/  STL.64 [R1+0x2d8], R6 ;  /* 0x0002d80601007387 */ /* 0x0001e40000100a00 */
[----:B0-----:R-:W3:Y:S01]  /*30370*/  LDL.LU.64 R6, [R1+0x2cc8] ;  /* 0x002cc80001067983 */ /* 0x001ee20000300a00 */
[----:B------:R-:W3:Y:S03]  /*30380*/  LDL.LU.64 R4, [R1+0x2cc0] ;  /* 0x002cc00001047983 */ /* 0x000ee60000300a00 */
[----:B--2---:R-:W0:Y:S01]  /*30390*/  LDSM.16.MT88.4 R24, [R27+0xd080] ;  /* 0x00d080001b18783b */ /* 0x004e220000004200 */
[----:B---3--:R-:W-:Y:S03]  /*303a0*/  HMMA.16816.F32.BF16 R12, R4, R12, R8 ;  /* 0x0000000c040c723c */ /* 0x008fe60000041808 */
[----:B0-----:R-:W-:Y:S01]  /*303b0*/  STL.64 [R1+0x2b08], R26 ;  /* 0x002b081a01007387 */ /* 0x001fe20000100a00 */
[----:B------:R0:W-:Y:S02]  /*303c0*/  STL.64 [R1+0x2b00], R24 ;  /* 0x002b001801007387 */ /* 0x0001e40000100a00 */
[----:B0-----:R-:W-:-:S02]  /*303d0*/  MOV R24, R0 ;  /* 0x0000000000187202 */ /* 0x001fc40000000f00 */
[----:B------:R-:W2:Y:S01]  /*303e0*/  LDL.LU R0, [R1+0x2cb8] ;  /* 0x002cb80001007983 */ /* 0x000ea20000300800 */
[----:B------:R-:W3:Y:S02]  /*303f0*/  LDL.LU.64 R10, [R1+0x2cb0] ;  /* 0x002cb000010a7983 */ /* 0x000ee40000300a00 */
[----:B------:R-:W3:Y:S11]  /*30400*/  LDL.LU.64 R8, [R1+0x2ca8] ;  /* 0x002ca80001087983 */ /* 0x000ef60000300a00 */
[----:B------:R-:W-:Y:S01]  /*30410*/  @!UPT UIADD3 URZ, URZ, URZ, URZ ;  /* 0x0000003f3f3ff290 */ /* 0x000fe2000fffe03f */
[----:B------:R-:W-:Y:S01]  /*30420*/  STL.64 [R1+0x2c0], R12 ;  /* 0x0002c00c01007387 */ /* 0x000fe20000100a00 */
[----:B------:R0:W-:Y:S04]  /*30430*/  STL.64 [R1+0x2c8], R14 ;  /* 0x0002c80e01007387 */ /* 0x0001e80000100a00 */
[----:B0-----:R-:W2:Y:S01]  /*30440*/  LDL.LU.64 R14, [R1+0x2ca0] ;  /* 0x002ca000010e7983 */ /* 0x001ea20000300a00 */
        /* <DEDUP_REMOVED lines=9> */
[C---:B---3--:R-:W-:Y:S11]  /*304e0*/  HMMA.16816.F32.BF16 R8, R4.reuse, R24, R8 ;  /* 0x000000180408723c */ /* 0x048ff60000041808 */
[----:B------:R-:W-:Y:S11]  /*304f0*/  @!UPT UIADD3 URZ, URZ, URZ, URZ ;  /* 0x0000003f3f3ff290 */ /* 0x000ff6000fffe03f */
[----:B------:R-:W-:Y:S01]  /*30500*/  @!UPT UIADD3 URZ, URZ, URZ, URZ ;  /* 0x0000003f3f3ff290 */ /* 0x000fe2000fffe03f */
[----:B------:R-:W-:Y:S01]  /*30510*/  STL.64 [R1+0x2a0], R8 ;  /* 0x0002a00801007387 */ /* 0x000fe20000100a00 */
[----:B------:R-:W-:Y:S02]  /*30520*/  STL.64 [R1+0x2a8], R10 ;  /* 0x0002a80a01007387 */ /* 0x000fe40000100a00 */
[----:B--2---:R-:W0:Y:S02]  /*30530*/  LDSM.16.MT88.4 R8, [R0+0xd000] ;  /* 0x00d000000008783b */ /* 0x004e240000004200 */
[----:B0-----:R-:W-:Y:S02]  /*30540*/  STL.64 [R1+0x90], R8 ;  /* 0x0000900801007387 */ /* 0x001fe40000100a00 */
[----:B------:R0:W-:Y:S02]  /*30550*/  STL.64 [R1+0x98], R10 ;  /* 0x0000980a01007387 */ /* 0x0001e40000100a00 */
        /* <DEDUP_REMOVED lines=14> */
[----:B0-----:R-:W2:Y:S01]  /*30640*/  LDL.LU.64 R22, [R1+0x2c60] ;  /* 0x002c600001167983 */ /* 0x001ea20000300a00 */
[----:B------:R-:W2:Y:S01]  /*30650*/  LDL.LU.64 R20, [R1+0x2c58] ;  /* 0x002c580001147983 */ /* 0x000ea20000300a00 */
[----:B----4-:R-:W-:Y:S02]  /*30660*/  MOV R27, R3 ;  /* 0x00000003001b7202 */ /* 0x010fe40000000f00 */
[----:B------:R-:W-:Y:S01]  /*30670*/  MOV R26, R28 ;  /* 0x0000001c001a7202 */ /* 0x000fe20000000f00 */
[C---:B--2---:R-:W-:Y:S11]  /*30680*/  HMMA.16816.F32.BF16 R20, R8.reuse, R14, R20 ;  /* 0x0000000e0814723c */ /* 0x044ff60000041814 */
[----:B------:R-:W-:Y:S11]  /*30690*/  @!UPT UIADD3 URZ, URZ, URZ, URZ ;  /* 0x0000003f3f3ff290 */ /* 0x000ff6000fffe03f */
[----:B------:R-:W-:Y:S02]  /*306a0*/  @!UPT UIADD3 URZ, URZ, URZ, URZ ;  /* 0x0000003f3f3ff290 */ /* 0x000fe4000fffe03f */
[----:B------:R-:W-:Y:S01]  /*306b0*/  IMAD.MOV.U32 R3, RZ, RZ, R22 ;  /* 0x000000ffff037224 */ /* 0x000fe200078e0016 */
[----:B------:R-:W-:Y:S02]  /*306c0*/  MOV R0, R23 ;  /* 0x0000001700007202 */ /* 0x000fe40000000f00 */
[----:B------:R-:W-:Y:S02]  /*306d0*/  MOV R29, R20 ;  /* 0x00000014001d7202 */ /* 0x000fe40000000f00 */
[----:B------:R-:W-:Y:S01]  /*306e0*/  MOV R28, R21 ;  /* 0x00000015001c7202 */ /* 0x000fe20000000f00 */
[----:B------:R-:W2:Y:S01]  /*306f0*/  LDL.LU.64 R22, [R1+0x2c50] ;  /* 0x002c500001167983 */ /* 0x000ea20000300a00 */
[----:B------:R-:W2:Y:S02]  /*30700*/  LDL.LU.64 R20, [R1+0x2c48] ;  /* 0x002c480001147983 */ /* 0x000ea40000300a00 */
[----:B------:R-:W-:Y:S02]  /*30710*/  STL [R1+0x2a6c], R0 ;  /* 0x002a6c0001007387 */ /* 0x000fe40000100800 */
[----:B------:R-:W-:Y:S01]  /*30720*/  STL [R1+0x2a68], R3 ;  /* 0x002a680301007387 */ /* 0x000fe20000100800 */
[----:B------:R-:W-:Y:S01]  /*30730*/  STL [R1+0x2a64], R28 ;  /* 0x002a641c01007387 */ /* 0x000fe20000100800 */
[----:B------:R0:W-:Y:S03]  /*30740*/  STL [R1+0x2a60], R29 ;  /* 0x002a601d01007387 */ /* 0x0001e60000100800 */
[----:B0-----:R-:W3:Y:S01]  /*30750*/  LDL R29, [R1+0xcc4] ;  /* 0x000cc400011d7983 */ /* 0x001ee20000100800 */
        /* <DEDUP_REMOVED lines=30> */
[C---:B--2---:R-:W-:Y:S08]  /*30940*/  HMMA.16816.F32.BF16 R16, R8.reuse, R18, R20 ;  /* 0x000000120810723c */ /* 0x044ff00000041814 */
[----:B----4-:R-:W-:Y:S01]  /*30950*/  HMMA.16816.F32.BF16 R24, R8, R26, R12 ;  /* 0x0000001a0818723c */ /* 0x010fe2000004180c */
[----:B------:R-:W2:Y:S01]  /*30960*/  LDL.LU.64 R14, [R1+0x2be0] ;  /* 0x002be000010e7983 */ /* 0x000ea20000300a00 */
[----:B------:R-:W2:Y:S02]  /*30970*/  LDL.LU.64 R12, [R1+0x2bd8] ;  /* 0x002bd800010c7983 */ /* 0x000ea40000300a00 */
[----:B------:R-:W4:Y:S11]  /*30980*/  LDL.LU R8, [R1+0x130] ;  /* 0x0001300001087983 */ /* 0x000f360000300800 */
[----:B------:R-:W-:Y:S08]  /*30990*/  @!UPT UIADD3 URZ, URZ, URZ, URZ ;  /* 0x0000003f3f3ff290 */ /* 0x000ff0000fffe03f */
[----:B------:R0:W-:Y:S01]  /*309a0*/  STL.64 [R1+0x1f0], R24 ;  /* 0x0001f01801007387 */ /* 0x0001e20000100a00 */
[----:B------:R1:W-:Y:S02]  /*309b0*/  STL.64 [R1+0x1f8], R26 ;  /* 0x0001f81a01007387 */ /* 0x0003e40000100a00 */
[----:B------:R-:W-:Y:S02]  /*309c0*/  STL.64 [R1+0x1e0], R16 ;  /* 0x0001e01001007387 */ /* 0x000fe40000100a00 */
[----:B------:R-:W-:Y:S01]  /*309d0*/  STL.64 [R1+0x1e8], R18 ;  /* 0x0001e81201007387 */ /* 0x000fe20000100a00 */
[----:B------:R-:W4:Y:S01]  /*309e0*/  LDL.LU R9, [R1+0x134] ;  /* 0x0001340001097983 */ /* 0x000f220000300800 */
[----:B------:R-:W2:Y:S02]  /*309f0*/  LDL.LU R10, [R1+0x138] ;  /* 0x00013800010a7983 */ /* 0x000ea40000300800 */
[----:B------:R-:W2:Y:S01]  /*30a00*/  LDL.LU R11, [R1+0x13c] ;  /* 0x00013c00010b7983 */ /* 0x000ea20000300800 */
[----:B0-----:R-:W2:Y:S01]  /*30a10*/  LDL.LU R24, [R1+0x40] ;  /* 0x0000400001187983 */ /* 0x001ea20000300800 */
[----:B------:R-:W2:Y:S02]  /*30a20*/  LDL.LU R25, [R1+0x44] ;  /* 0x0000440001197983 */ /* 0x000ea40000300800 */
[----:B-1----:R-:W2:Y:S02]  /*30a30*/  LDL.LU R26, [R1+0x48] ;  /* 0x00004800011a7983 */ /* 0x002ea40000300800 */
        /* <DEDUP_REMOVED lines=21> */
[----:B--2---:R0:W-:Y:S01]  /*30b90*/  STL.64 [R1+0x2ba8], R18 ;  /* 0x002ba81201007387 */ /* 0x0041e20000100a00 */
[----:B------:R1:W-:Y:S03]  /*30ba0*/  STL.64 [R1+0x2ba0], R16 ;  /* 0x002ba01001007387 */ /* 0x0003e60000100a00 */
[----:B0-----:R-:W2:Y:S04]  /*30bb0*/  LDL.64 R18, [R1+0x68] ;  /* 0x0000680001127983 */ /* 0x001ea80000100a00 */
[----:B--2---:R0:W-:Y:S01]  /*30bc0*/  STL.64 [R1+0x2bc0], R18 ;  /* 0x002bc01201007387 */ /* 0x0041e20000100a00 */
[----:B-1----:R-:W2:Y:S02]  /*30bd0*/  LDL.LU R16, [R1+0x190] ;  /* 0x0001900001107983 */ /* 0x002ea40000300800 */
[----:B------:R-:W2:Y:S01]  /*30be0*/  LDL.LU R17, [R1+0x194] ;  /* 0x0001940001117983 */ /* 0x000ea20000300800 */
[----:B0-----:R-:W2:Y:S01]  /*30bf0*/  LDL.LU R18, [R1+0x198] ;  /* 0x0001980001127983 */ /* 0x001ea20000300800 */
[----:B------:R-:W2:Y:S03]  /*30c00*/  LDL.LU R19, [R1+0x19c] ;  /* 0x00019c0001137983 */ /* 0x000ea60000300800 */
[----:B--2---:R-:W-:Y:S01]  /*30c10*/  STL.64 [R1+0x2bd0], R18 ;  /* 0x002bd01201007387 */ /* 0x004fe20000100a00 */
[----:B------:R0:W-:Y:S03]  /*30c20*/  STL.64 [R1+0x2bc8], R16 ;  /* 0x002bc81001007387 */ /* 0x0001e60000100a00 */
[----:B0-----:R-:W2:Y:S01]  /*30c30*/  LDL.LU R16, [R1+0x1b0] ;  /* 0x0001b00001107983 */ /* 0x001ea20000300800 */
[----:B------:R-:W2:Y:S02]  /*30c40*/  LDL.LU R17, [R1+0x1b4] ;  /* 0x0001b40001117983 */ /* 0x000ea40000300800 */
[----:B------:R-:W2:Y:S02]  /*30c50*/  LDL.LU R18, [R1+0x1b8] ;  /* 0x0001b80001127983 */ /* 0x000ea40000300800 */
[----:B------:R-:W2:Y:S01]  /*30c60*/  LDL.LU R19, [R1+0x1bc] ;  /* 0x0001bc0001137983 */ /* 0x000ea20000300800 */
[----:B------:R0:W-:Y:S01]  /*30c70*/  STL.64 [R1+0x2b68], R22 ;  /* 0x002b681601007387 */ /* 0x0001e20000100a00 */
[----:B------:R-:W-:Y:S03]  /*30c80*/  STL.64 [R1+0x2b60], R20 ;  /* 0x002b601401007387 */ /* 0x000fe60000100a00 */
[----:B0-----:R-:W2:Y:S01]  /*30c90*/  LDL.64 R22, [R1+0x78] ;  /* 0x0000780001167983 */ /* 0x001ea20000100a00 */
        /* <DEDUP_REMOVED lines=18> */
[C---:B------:R-:W-:Y:S01]  /*30dc0*/  HMMA.16816.F32.BF16 R16, R12.reuse, R6, R16 ;  /* 0x000000060c10723c */ /* 0x040fe20000041810 */
        /* <DEDUP_REMOVED lines=12> */
[----:B------:R0:W-:Y:S01]  /*30e90*/  STL.64 [R1+0x2ad0], R10 ;  /* 0x002ad00a01007387 */ /* 0x0001e20000100a00 */
[----:B----4-:R-:W-:Y:S03]  /*30ea0*/  STL.64 [R1+0x2ac8], R8 ;  /* 0x002ac80801007387 */ /* 0x010fe60000100a00 */
[----:B0-----:R-:W4:Y:S01]  /*30eb0*/  LDL.LU.64 R10, [R1+0x58] ;  /* 0x00005800010a7983 */ /* 0x001f220000300a00 */
        /* <DEDUP_REMOVED lines=9> */
[----:B0-----:R-:W2:Y:S02]  /*30f50*/  LDL.LU.64 R18, [R1+0x2bc0] ;  /* 0x002bc00001127983 */ /* 0x001ea40000300a00 */
[C---:B--2---:R-:W-:Y:S01]  /*30f60*/  HMMA.16816.F32.BF16 R24, R12.reuse, R18, R24 ;  /* 0x000000120c18723c */ /* 0x044fe20000041818 */
[----:B------:R-:W-:Y:S02]  /*30f70*/  MOV R3, R18 ;  /* 0x0000001200037202 */ /* 0x000fe40000000f00 */
[----:B------:R-:W-:Y:S11]  /*30f80*/  MOV R0, R19 ;  /* 0x0000001300007202 */ /* 0x000ff60000000f00 */
[----:B------:R-:W-:Y:S09]  /*30f90*/  @!UPT UIADD3 URZ, URZ, URZ, URZ ;  /* 0x0000003f3f3ff290 */ /* 0x000ff2000fffe03f */
[----:B------:R-:W-:Y:S01]  /*30fa0*/  STL.64 [R1+0x1b0], R24 ;  /* 0x0001b01801007387 */ /* 0x000fe20000100a00 */
[----:B------:R0:W-:Y:S03]  /*30fb0*/  STL.64 [R1+0x1b8], R26 ;  /* 0x0001b81a01007387 */ /* 0x0001e60000100a00 */
[----:B0-----:R-:W2:Y:S01]  /*30fc0*/  LDL.LU.64 R26, [R1+0x2bb8] ;  /* 0x002bb800011a7983 */ /* 0x001ea20000300a00 */
[----:B------:R-:W2:Y:S02]  /*30fd0*/  LDL.LU.64 R24, [R1+0x2bb0] ;  /* 0x002bb00001187983 */ /* 0x000ea40000300a00 */
[----:B------:R-:W4:Y:S02]  /*30fe0*/  LDL.LU.64 R18, [R1+0x2ba8] ;  /* 0x002ba80001127983 */ /* 0x000f240000300a00 */
[----:B------:R-:W4:Y:S02]  /*30ff0*/  LDL.LU.64 R16, [R1+0x2ba0] ;  /* 0x002ba00001107983 */ /* 0x000f240000300a00 */
[----:B----4-:R-:W-:Y:S01]  /*31000*/  HMMA.16816.F32.BF16 R12, R12, R10, R16 ;  /* 0x0000000a0c0c723c */ /* 0x010fe20000041810 */
[----:B------:R-:W2:Y:S01]  /*31010*/  LDL.LU.64 R18, [R1+0x2b98] ;  /* 0x002b980001127983 */ /* 0x000ea20000300a00 */
[----:B------:R-:W2:Y:S11]  /*31020*/  LDL.LU.64 R16, [R1+0x2b90] ;  /* 0x002b900001107983 */ /* 0x000eb60000300a00 */
[----:B------:R-:W-:Y:S10]  /*31030*/  @!UPT UIADD3 URZ, URZ, URZ, URZ ;  /* 0x0000003f3f3ff290 */ /* 0x000ff4000fffe03f */
[----:B------:R-:W-:Y:S01]  /*31040*/  STL.64 [R1+0x1a0], R12 ;  /* 0x0001a00c01007387 */ /* 0x000fe20000100a00 */
[----:B------:R0:W-:Y:S03]  /*31050*/  STL.64 [R1+0x1a8], R14 ;  /* 0x0001a80e01007387 */ /* 0x0001e60000100a00 */
[----:B0-----:R-:W4:Y:S04]  /*31060*/  LDL R14, [R1+0x14dc] ;  /* 0x0014dc00010e7983 */ /* 0x001f280000100800 */
[----:B----4-:R0:W-:Y:S01]  /*31070*/  STL [R1+0x2ad8], R14 ;  /* 0x002ad80e01007387 */ /* 0x0101e20000100800 */
[----:B------:R-:W4:Y:S02]  /*31080*/  LDL.LU R12, [R1+0xe0] ;  /* 0x0000e000010c7983 */ /* 0x000f240000300800 */
[----:B------:R-:W4:Y:S01]  /*31090*/  LDL.LU R13, [R1+0xe4] ;  /* 0x0000e400010d7983 */ /* 0x000f220000300800 */
[----:B0-----:R-:W3:Y:S01]  /*310a0*/  LDL.LU R14, [R1+0xe8] ;  /* 0x0000e800010e7983 */ /* 0x001ee20000300800 */
[----:B------:R-:W3:Y:S01]  /*310b0*/  LDL.LU R15, [R1+0xec] ;  /* 0x0000ec00010f7983 */ /* 0x000ee20000300800 */
[C---:B--2---:R-:W-:Y:S02]  /*310c0*/  HMMA.16816.F32.BF16 R24, R16.reuse, R6, R24 ;  /* 0x000000061018723c */ /* 0x044fe40000041818 */
[----:B---3--:R-:W-:Y:S01]  /*310d0*/  STL.64 [R1+0x2ae8], R14 ;  /* 0x002ae80e01007387 */ /* 0x008fe20000100a00 */
[----:B----4-:R-:W-:Y:S11]  /*310e0*/  STL.64 [R1+0x2ae0], R12 ;  /* 0x002ae00c01007387 */ /* 0x010ff60000100a00 */
[----:B------:R-:W-:Y:S09]  /*310f0*/  @!UPT UIADD3 URZ, URZ, URZ, URZ ;  /* 0x0000003f3f3ff290 */ /* 0x000ff2000fffe03f */
[----:B------:R-:W-:Y:S02]  /*31100*/  STL.64 [R1+0x190], R24 ;  /* 0x0001901801007387 */ /* 0x000fe40000100a00 */
[----:B------:R0:W-:Y:S02]  /*31110*/  STL.64 [R1+0x198], R26 ;  /* 0x0001981a01007387 */ /* 0x0001e40000100a00 */
[----:B0-----:R-:W2:Y:S01]  /*31120*/  LDL.LU.64 R26, [R1+0x2b88] ;  /* 0x002b8800011a7983 */ /* 0x001ea20000300a00 */
[----:B------:R-:W2:Y:S01]  /*31130*/  LDL.LU.64 R24, [R1+0x2b80] ;  /* 0x002b800001187983 */ /* 0x000ea20000300a00 */
[----:B------:R-:W-:Y:S02]  /*31140*/  MOV R14, R3 ;  /* 0x00000003000e7202 */ /* 0x000fe40000000f00 */
[----:B------:R-:W-:Y:S01]  /*31150*/  MOV R15, R0 ;  /* 0x00000000000f7202 */ /* 0x000fe20000000f00 */
[----:B------:R-:W-:Y:S02]  /*31160*/  MOV R3, R22 ;  /* 0x0000001600037202 */ /* 0x000fe40000000f00 */
[----:B------:R-:W-:Y:S01]  /*31170*/  IMAD.MOV.U32 R0, RZ, RZ, R23 ;  /* 0x000000ffff007224 */ /* 0x000fe200078e0017 */
        /* <DEDUP_REMOVED lines=30> */
[----:B------:R-:W-:-:S07]  /*31360*/  MOV R19, R0 ;  /* 0x0000000000137202 */ /* 0x000fce0000000f00 */
        /* <DEDUP_REMOVED lines=15> */
[----:B------:R-:W3:Y:S01]  /*31460*/  LDL.LU R12, [R1+0x20] ;  /* 0x00002000010c7983 */ /* 0x000ee20000300800 */
[----:B------:R-:W3:Y:S04]  /*31470*/  LDL.LU R13, [R1+0x24] ;  /* 0x00002400010d7983 */ /* 0x000ee80000300800 */
[----:B0-----:R-:W3:Y:S01]  /*31480*/  LDL.LU R14, [R1+0x28] ;  /* 0x00002800010e7983 */ /* 0x001ee20000300800 */
[----:B------:R-:W3:Y:S01]  /*31490*/  LDL.LU R15, [R1+0x2c] ;  /* 0x00002c00010f7983 */ /* 0x000ee20000300800 */
[----:B--2---:R-:W-:Y:S02]  /*314a0*/  HMMA.16816.F32.BF16 R20, R20, R10, R24 ;  /* 0x0000000a1414723c */ /* 0x004fe40000041818 */
[----:B------:R-:W3:Y:S01]  /*314b0*/  LDL.LU.64 R26, [R1+0x2b08] ;  /* 0x002b0800011a7983 */ /* 0x000ee20000300a00 */
[----:B------:R-:W3:Y:S11]  /*314c0*/  LDL.LU.64 R24, [R1+0x2b00] ;  /* 0x002b000001187983 */ /* 0x000ef60000300a00 */
[----:B------:R-:W-:Y:S09]  /*314d0*/  @!UPT UIADD3 URZ, URZ, URZ, URZ ;  /* 0x0000003f3f3ff290 */ /* 0x000ff2000fffe03f */
        /* <DEDUP_REMOVED lines=9> */
[----:B0-----:R-:W4:Y:S01]  /*31570*/  LDL.LU R10, [R1+0xf8] ;  /* 0x0000f800010a7983 */ /* 0x001f220000300800 */
[----:B------:R-:W4:Y:S01]  /*31580*/  LDL.LU R11, [R1+0xfc] ;  /* 0x0000fc00010b7983 */ /* 0x000f220000300800 */
[C---:B---3--:R-:W-:Y:S02]  /*31590*/  HMMA.16816.F32.BF16 R16, R24.reuse, R18, R12 ;  /* 0x000000121810723c */ /* 0x048fe4000004180c */
[----:B------:R-:W0:Y:S06]  /*315a0*/  LDSM.16.MT88.4 R12, [R29+0xd080] ;  /* 0x00d080001d0c783b */ /* 0x000e2c0000004200 */
[----:B--2---:R-:W-:Y:S11]  /*315b0*/  HMMA.16816.F32.BF16 R20, R24, R6, R20 ;  /* 0x000000061814723c */ /* 0x004ff60000041814 */
[----:B------:R-:W-:Y:S11]  /*315c0*/  @!UPT UIADD3 URZ, URZ, URZ, URZ ;  /* 0x0000003f3f3ff290 */ /* 0x000ff6000fffe03f */
[----:B------:R-:W-:Y:S01]  /*315d0*/  @!UPT UIADD3 URZ, URZ, URZ, URZ ;  /* 0x0000003f3f3ff290 */ /* 0x000fe2000fffe03f */
[----:B------:R-:W-:Y:S01]  /*315e0*/  STL.64 [R1+0xd0], R20 ;  /* 0x0000d01401007387 */ /* 0x000fe20000100a00 */
[----:B------:R-:W-:Y:S02]  /*315f0*/  STL.64 [R1+0xd8], R22 ;  /* 0x0000d81601007387 */ /* 0x000fe40000100a00 */
[----:B------:R-:W-:Y:S02]  /*31600*/  STL.64 [R1+0xc0], R16 ;  /* 0x0000c01001007387 */ /* 0x000fe40000100a00 */
[----:B------:R0:W-:Y:S02]  /*31610*/  STL.64 [R1+0xc8], R18 ;  /* 0x0000c81201007387 */ /* 0x0001e40000100a00 */
[----:B0-----:R-:W-:Y:S02]  /*31620*/  MOV R19, R14 ;  /* 0x0000000e00137202 */ /* 0x001fe40000000f00 */
[----:B------:R-:W-:Y:S02]  /*31630*/  MOV R18, R15 ;  /* 0x0000000f00127202 */ /* 0x000fe40000000f00 */
[----:B------:R-:W4:Y:S01]  /*31640*/  LDL.LU.64 R14, [R1+0x2af8] ;  /* 0x002af800010e7983 */ /* 0x000f220000300a00 */
[----:B------:R-:W-:-:S02]  /*31650*/  MOV R21, R12 ;  /* 0x0000000c00157202 */ /* 0x000fc40000000f00 */
[----:B------:R-:W-:Y:S01]  /*31660*/  MOV R20, R13 ;  /* 0x0000000d00147202 */ /* 0x000fe20000000f00 */
[----:B------:R-:W-:Y:S01]  /*31670*/  STL [R1+0x2a70], R29 ;  /* 0x002a701d01007387 */ /* 0x000fe20000100800 */
[C---:B----4-:R-:W-:Y:S01]  /*31680*/  HMMA.16816.F32.BF16 R12, R24.reuse, R14, R8 ;  /* 0x0000000e180c723c */ /* 0x050fe20000041808 */
[----:B------:R-:W2:Y:S11]  /*31690*/  LDL.LU.64 R10, [R1+0x2af0] ;  /* 0x002af000010a7983 */ /* 0x000eb60000300a00 */
[----:B------:R-:W-:Y:S11]  /*316a0*/  @!UPT UIADD3 URZ, URZ, URZ, URZ ;  /* 0x0000003f3f3ff290 */ /* 0x000ff6000fffe03f */
[----:B------:R-:W-:Y:S01]  /*316b0*/  STL.64 [R1+0xb0], R12 ;  /* 0x0000b00c01007387 */ /* 0x000fe20000100a00 */
[----:B------:R0:W-:Y:S03]  /*316c0*/  STL.64 [R1+0xb8], R14 ;  /* 0x0000b80e01007387 */ /* 0x0001e60000100a00 */
[----:B0-----:R-:W3:Y:S01]  /*316d0*/  LDL.LU.64 R14, [R1+0x2ae8] ;  /* 0x002ae800010e7983 */ /* 0x001ee20000300a00 */
[----:B------:R-:W3:Y:S02]  /*316e0*/  LDL.LU.64 R12, [R1+0x2ae0] ;  /* 0x002ae000010c7983 */ /* 0x000ee40000300a00 */
[----:B--2---:R-:W-:Y:S01]  /*316f0*/  IMAD.MOV.U32 R17, RZ, RZ, R10 ;  /* 0x000000ffff117224 */ /* 0x004fe200078e000a */
[----:B------:R-:W-:Y:S01]  /*31700*/  MOV R16, R11 ;  /* 0x0000000b00107202 */ /* 0x000fe20000000f00 */
[----:B---3--:R-:W-:Y:S01]  /*31710*/  HMMA.16816.F32.BF16 R24, R24, R10, R12 ;  /* 0x0000000a1818723c */ /* 0x008fe2000004180c */
[----:B------:R-:W2:Y:S11]  /*31720*/  LDL.LU R14, [R1+0x2ad8] ;  /* 0x002ad800010e7983 */ /* 0x000eb60000300800 */
[----:B------:R-:W-:Y:S11]  /*31730*/  @!UPT UIADD3 URZ, URZ, URZ, URZ ;  /* 0x0000003f3f3ff290 */ /* 0x000ff6000fffe03f */
[----:B------:R0:W-:Y:S01]  /*31740*/  STL.64 [R1+0xa0], R24 ;  /* 0x0000a01801007387 */ /* 0x0001e20000100a00 */
[----:B------:R1:W-:Y:S02]  /*31750*/  STL.64 [R1+0xa8], R26 ;  /* 0x0000a81a01007387 */ /* 0x0003e40000100a00 */
[----:B------:R-:W3:Y:S02]  /*31760*/  LDL.LU.64 R10, [R1+0x2ad0] ;  /* 0x002ad000010a7983 */ /* 0x000ee40000300a00 */
[----:B------:R-:W3:Y:S01]  /*31770*/  LDL.LU.64 R8, [R1+0x2ac8] ;  /* 0x002ac80001087983 */ /* 0x000ee20000300a00 */
[----:B0-----:R-:W3:Y:S01]  /*31780*/  LDL.LU.64 R24, [R1+0x90] ;  /* 0x0000900001187983 */ /* 0x001ee20000300a00 */
[----:B-1----:R-:W3:Y:S01]  /*31790*/  LDL.LU.64 R26, [R1+0x98] ;  /* 0x00009800011a7983 */ /* 0x002ee20000300a00 */
[----:B------:R-:W-:Y:S01]  /*317a0*/  MOV R13, R6 ;  /* 0x00000006000d7202 */ /* 0x000fe20000000f00 */
[----:B------:R-:W-:Y:S01]  /*317b0*/  IMAD.MOV.U32 R12, RZ, RZ, R7 ;  /* 0x000000ffff0c7224 */ /* 0x000fe200078e0007 */
[----:B---3--:R-:W-:Y:S01]  /*317c0*/  HMMA.16816.F32.BF16 R8, R24, R6, R8 ;  /* 0x000000061808723c */ /* 0x008fe20000041808 */
[----:B------:R-:W0:Y:S11]  /*317d0*/  LDSM.16.MT88.4 R4, [R2+0xe000] ;  /* 0x00e000000204783b */ /* 0x000e360000004200 */
[----:B------:R-:W-:Y:S11]  /*317e0*/  @!UPT UIADD3 URZ, URZ, URZ, URZ ;  /* 0x0000003f3f3ff290 */ /* 0x000ff6000fffe03f */
[----:B------:R1:W-:Y:S01]  /*317f0*/  STL.64 [R1+0xe0], R8 ;  /* 0x0000e00801007387 */ /* 0x0003e20000100a00 */
[----:B------:R-:W-:Y:S01]  /*31800*/  STL.64 [R1+0xe8], R10 ;  /* 0x0000e80a01007387 */ /* 0x000fe20000100a00 */
[----:B0-----:R-:W-:Y:S02]  /*31810*/  MOV R0, R5 ;  /* 0x0000000500007202 */ /* 0x001fe40000000f00 */
[----:B------:R-:W-:Y:S01]  /*31820*/  MOV R3, R6 ;  /* 0x0000000600037202 */ /* 0x000fe20000000f00 */
[----:B------:R-:W-:Y:S01]  /*31830*/  STL [R1+0x30], R4 ;  /* 0x0000300401007387 */ /* 0x000fe20000100800 */
[----:B------:R-:W-:Y:S02]  /*31840*/  MOV R28, R7 ;  /* 0x00000007001c7202 */ /* 0x000fe40000000f00 */
[----:B--2---:R-:W0:Y:S04]  /*31850*/  LDSM.16.M88.4 R4, [R14+0x10180] ;  /* 0x010180000e04783b */ /* 0x004e280000000200 */
[----:B------:R-:W2:Y:S01]  /*31860*/  LDL R15, [R1+0x14c4] ;  /* 0x0014c400010f7983 */ /* 0x000ea20000100800 */
[----:B------:R-:W-:Y:S01]  /*31870*/  STL [R1+0x2a74], R3 ;  /* 0x002a740301007387 */ /* 0x000fe20000100800 */
[----:B-1----:R-:W-:-:S02]  /*31880*/  MOV R9, R26 ;  /* 0x0000001a00097202 */ /* 0x002fc40000000f00 */
[----:B------:R-:W-:Y:S01]  /*31890*/  MOV R8, R27 ;  /* 0x0000001b00087202 */ /* 0x000fe20000000f00 */
[----:B0-----:R0:W-:Y:S01]  /*318a0*/  STL [R1+0x283c], R6 ;  /* 0x00283c0601007387 */ /* 0x0011e20000100800 */
[----:B------:R1:W-:Y:S02]  /*318b0*/  STL [R1+0x2838], R7 ;  /* 0x0028380701007387 */ /* 0x0003e40000100800 */
[----:B------:R3:W-:Y:S02]  /*318c0*/  STL.64 [R1+0x2a38], R4 ;  /* 0x002a380401007387 */ /* 0x0007e40000100a00 */
[----:B------:R-:W4:Y:S01]  /*318d0*/  LDL.LU.64 R26, [R1+0x68] ;  /* 0x00006800011a7983 */ /* 0x000f220000300a00 */
[----:B------:R-:W-:Y:S02]  /*318e0*/  MOV R11, R24 ;  /* 0x00000018000b7202 */ /* 0x000fe40000000f00 */
[----:B------:R-:W-:Y:S02]  /*318f0*/  MOV R10, R25 ;  /* 0x00000019000a7202 */ /* 0x000fe40000000f00 */
[----:B0-----:R-:W-:Y:S01]  /*31900*/  MOV R6, R19 ;  /* 0x0000001300067202 */ /* 0x001fe20000000f00 */
[----:B-1----:R-:W-:Y:S01]  /*31910*/  IMAD.MOV.U32 R7, RZ, RZ, R18 ;  /* 0x000000ffff077224 */ /* 0x002fe200078e0012 */
[----:B---3--:R-:W-:-:S02]  /*31920*/  MOV R4, R21 ;  /* 0x0000001500047202 */ /* 0x008fc40000000f00 */
[----:B------:R-:W-:Y:S02]  /*31930*/  MOV R5, R20 ;  /* 0x0000001400057202 */ /* 0x000fe40000000f00 */
[----:B------:R-:W-:Y:S04]  /*31940*/  LDSM.16.M88.4 R20, [R14+0x18180] ;  /* 0x018180000e14783b */ /* 0x000fe80000000200 */
[----:B----4-:R0:W-:Y:S04]  /*31950*/  STL.64 [R1+0x2ac0], R26 ;  /* 0x002ac01a01007387 */ /* 0x0101e80000100a00 */
[----:B0-----:R-:W3:Y:S01]  /*31960*/  LDL.LU.64 R26, [R1+0x78] ;  /* 0x00007800011a7983 */ /* 0x001ee20000300a00 */
[----:B------:R0:W-:Y:S02]  /*31970*/  STL.64 [R1+0x2ab0], R6 ;  /* 0x002ab00601007387 */ /* 0x0001e40000100a00 */
[----:B------:R1:W-:Y:S01]  /*31980*/  STL.64 [R1+0x2aa8], R4 ;  /* 0x002aa80401007387 */ /* 0x0003e20000100a00 */
[----:B0-----:R-:W-:-:S02]  /*31990*/  MOV R6, R9 ;  /* 0x0000000900067202 */ /* 0x001fc40000000f00 */
[----:B-1----:R-:W-:Y:S02]  /*319a0*/  MOV R4, R11 ;  /* 0x0000000b00047202 */ /* 0x002fe40000000f00 */
[----:B------:R-:W-:Y:S02]  /*319b0*/  MOV R5, R10 ;  /* 0x0000000a00057202 */ /* 0x000fe40000000f00 */
[----:B------:R-:W-:Y:S02]  /*319c0*/  MOV R7, R8 ;  /* 0x0000000800077202 */ /* 0x000fe40000000f00 */
[----:B------:R-:W0:Y:S04]  /*319d0*/  LDSM.16.M88.4 R8, [R14+0x14180] ;  /* 0x014180000e08783b */ /* 0x000e280000000200 */
[----:B0-----:R0:W-:Y:S01]  /*319e0*/  STL [R1+0x288c], R10 ;  /* 0x00288c0a01007387 */ /* 0x0011e20000100800 */
[----:B------:R1:W-:Y:S01]  /*319f0*/  STL [R1+0x2888], R11 ;  /* 0x0028880b01007387 */ /* 0x0003e20000100800 */
[----:B0-----:R-:W-:-:S02]  /*31a00*/  MOV R10, R17 ;  /* 0x00000011000a7202 */ /* 0x001fc40000000f00 */
[----:B-1----:R-:W-:Y:S02]  /*31a10*/  MOV R11, R16 ;  /* 0x00000010000b7202 */ /* 0x002fe40000000f00 */
[----:B------:R-:W0:Y:S04]  /*31a20*/  LDSM.16.M88.4 R16, [R14+0x1c180] ;  /* 0x01c180000e10783b */ /* 0x000e280000000200 */
[----:B------:R-:W-:Y:S01]  /*31a30*/  STL.64 [R1+0x2a40], R8 ;  /* 0x002a400801007387 */ /* 0x000fe20000100a00 */
[----:B------:R-:W-:Y:S02]  /*31a40*/  STL [R1+0x2874], R22 ;  /* 0x0028741601007387 */ /* 0x000fe40000100800 */
[----:B------:R-:W-:Y:S02]  /*31a50*/  STL [R1+0x2870], R23 ;  /* 0x0028701701007387 */ /* 0x000fe40000100800 */
[----:B------:R1:W-:Y:S02]  /*31a60*/  STL.64 [R1+0x2a48], R20 ;  /* 0x002a481401007387 */ /* 0x0003e40000100a00 */
[----:B-1----:R-:W4:Y:S01]  /*31a70*/  LDL.LU R20, [R1+0x2e0] ;  /* 0x0002e00001147983 */ /* 0x002f220000300800 */
[----:B------:R-:W4:Y:S02]  /*31a80*/  LDL.LU R21, [R1+0x2e4] ;  /* 0x0002e40001157983 */ /* 0x000f240000300800 */
[----:B------:R-:W4:Y:S02]  /*31a90*/  LDL.LU R22, [R1+0x2e8] ;  /* 0x0002e80001167983 */ /* 0x000f240000300800 */
[----:B------:R-:W4:Y:S01]  /*31aa0*/  LDL.LU R23, [R1+0x2ec] ;  /* 0x0002ec0001177983 */ /* 0x000f220000300800 */
[----:B0-----:R-:W-:Y:S01]  /*31ab0*/  STL [R1+0x2834], R18 ;  /* 0x0028341201007387 */ /* 0x001fe20000100800 */
[----:B------:R-:W-:Y:S02]  /*31ac0*/  STL [R1+0x2830], R19 ;  /* 0x0028301301007387 */ /* 0x000fe40000100800 */
[----:B------:R0:W-:Y:S02]  /*31ad0*/  STL.64 [R1+0x2a30], R16 ;  /* 0x002a301001007387 */ /* 0x0001e40000100a00 */
[----:B0-----:R-:W2:Y:S01]  /*31ae0*/  LDL.LU R16, [R1+0x280] ;  /* 0x0002800001107983 */ /* 0x001ea20000300800 */
[----:B------:R-:W2:Y:S02]  /*31af0*/  LDL.LU R17, [R1+0x284] ;  /* 0x0002840001117983 */ /* 0x000ea40000300800 */
[----:B------:R-:W2:Y:S02]  /*31b00*/  LDL.LU R18, [R1+0x288] ;  /* 0x0002880001127983 */ /* 0x000ea40000300800 */
[----:B------:R-:W2:Y:S01]  /*31b10*/  LDL.LU R19, [R1+0x28c] ;  /* 0x00028c0001137983 */ /* 0x000ea20000300800 */
[----:B---3--:R-:W-:Y:S01]  /*31b20*/  MOV R14, R27 ;  /* 0x0000001b000e7202 */ /* 0x008fe20000000f00 */
[----:B--2---:R-:W-:Y:S11]  /*31b30*/  HMMA.16816.F32.BF16 R16, R4, R26, R16 ;  /* 0x0000001a0410723c */ /* 0x004ff60000041810 */
[----:B------:R-:W-:Y:S11]  /*31b40*/  @!UPT UIADD3 URZ, URZ, URZ, URZ ;  /* 0x0000003f3f3ff290 */ /* 0x000ff6000fffe03f */
[----:B------:R-:W-:Y:S01]  /*31b50*/  @!UPT UIADD3 URZ, URZ, URZ, URZ ;  /* 0x0000003f3f3ff290 */ /* 0x000fe2000fffe03f */
[----:B------:R0:W-:Y:S02]  /*31b60*/  STL.64 [R1+0xf0], R16 ;  /* 0x0000f01001007387 */ /* 0x0001e40000100a00 */
[----:B0-----:R-:W-:Y:S02]  /*31b70*/  IMAD.MOV.U32 R16, RZ, RZ, R26 ;  /* 0x000000ffff107224 */ /* 0x001fe400078e001a */
[----:B------:R-:W0:Y:S02]  /*31b80*/  LDSM.16.MT88.4 R24, [R2+0xe080] ;  /* 0x00e080000218783b */ /* 0x000e240000004200 */
[----:B0-----:R-:W-:Y:S02]  /*31b90*/  MOV R3, R24 ;  /* 0x0000001800037202 */ /* 0x001fe40000000f00 */
[----:B------:R-:W-:Y:S02]  /*31ba0*/  MOV R29, R25 ;  /* 0x00000019001d7202 */ /* 0x000fe40000000f00 */
[----:B------:R-:W-:-:S02]  /*31bb0*/  MOV R9, R26 ;  /* 0x0000001a00097202 */ /* 0x000fc40000000f00 */
[----:B------:R-:W-:Y:S02]  /*31bc0*/  MOV R8, R27 ;  /* 0x0000001b00087202 */ /* 0x000fe40000000f00 */
[----:B------:R-:W0:Y:S04]  /*31bd0*/  LDSM.16.MT88.4 R24, [R15+0xe000] ;  /* 0x00e000000f18783b */ /* 0x000e280000004200 */
[----:B------:R-:W-:Y:S04]  /*31be0*/  STL.64 [R1+0xf8], R18 ;  /* 0x0000f81201007387 */ /* 0x000fe80000100a00 */
[----:B0-----:R-:W-:Y:S01]  /*31bf0*/  STL.64 [R1+0x10], R24 ;  /* 0x0000101801007387 */ /* 0x001fe20000100a00 */
[----:B------:R0:W-:Y:S01]  /*31c00*/  STL [R1+0x18], R26 ;  /* 0x0000181a01007387 */ /* 0x0001e20000100800 */
[----:B------:R-:W-:-:S02]  /*31c10*/  MOV R2, R27 ;  /* 0x0000001b00027202 */ /* 0x000fc40000000f00 */
[----:B0-----:R-:W4:Y:S03]  /*31c20*/  LDL.LU.64 R26, [R1+0x2ac0] ;  /* 0x002ac000011a7983 */ /* 0x001f260000300a00 */
[----:B------:R0:W-:Y:S01]  /*31c30*/  STL [R1+0x29d4], R2 ;  /* 0x0029d40201007387 */ /* 0x0001e20000100800 */
[----:B----4-:R-:W-:Y:S01]  /*31c40*/  HMMA.16816.F32.BF16 R20, R4, R26, R20 ;  /* 0x0000001a0414723c */ /* 0x010fe20000041814 */
[----:B0-----:R-:W-:Y:S11]  /*31c50*/  IMAD.MOV.U32 R2, RZ, RZ, R27 ;  /* 0x000000ffff027224 */ /* 0x001ff600078e001b */
[----:B------:R-:W-:Y:S11]  /*31c60*/  @!UPT UIADD3 URZ, URZ, URZ, URZ ;  /* 0x0000003f3f3ff290 */ /* 0x000ff6000fffe03f */
[----:B------:R0:W-:Y:S01]  /*31c70*/  STL.64 [R1+0x110], R20 ;  /* 0x0001101401007387 */ /* 0x0001e20000100a00 */
[----:B------:R1:W-:Y:S02]  /*31c80*/  STL.64 [R1+0x118], R22 ;  /* 0x0001181601007387 */ /* 0x0003e40000100a00 */
[----:B------:R-:W2:Y:S01]  /*31c90*/  LDL R27, [R1+0x14c0] ;  /* 0x0014c000011b7983 */ /* 0x000ea20000100800 */
[----:B0-----:R-:W3:Y:S01]  /*31ca0*/  LDL.LU R20, [R1+0x270] ;  /* 0x0002700001147983 */ /* 0x001ee20000300800 */
[----:B------:R-:W3:Y:S02]  /*31cb0*/  LDL.LU R21, [R1+0x274] ;  /* 0x0002740001157983 */ /* 0x000ee40000300800 */
[----:B-1----:R-:W4:Y:S02]  /*31cc0*/  LDL.LU R22, [R1+0x278] ;  /* 0x0002780001167983 */ /* 0x002f240000300800 */
[----:B------:R-:W4:Y:S01]  /*31cd0*/  LDL.LU R23, [R1+0x27c] ;  /* 0x00027c0001177983 */ /* 0x000f220000300800 */
[----:B------:R-:W-:Y:S01]  /*31ce0*/  MOV R17, R26 ;  /* 0x0000001a00117202 */ /* 0x000fe20000000f00 */
[----:B----4-:R0:W-:Y:S01]  /*31cf0*/  STL.64 [R1+0x2a58], R22 ;  /* 0x002a581601007387 */ /* 0x0101e20000100a00 */
[----:B---3--:R-:W-:Y:S02]  /*31d00*/  STL.64 [R1+0x2a50], R20 ;  /* 0x002a501401007387 */ /* 0x008fe40000100a00 */
[----:B0-----:R-:W-:-:S02]  /*31d10*/  MOV R22, R17 ;  /* 0x0000001100167202 */ /* 0x001fc40000000f00 */
[----:B------:R-:W-:-:S05]  /*31d20*/  MOV R23, R2 ;  /* 0x0000000200177202 */ /* 0x000fca0000000f00 */
[----:B------:R0:W-:Y:S02]  /*31d30*/  STL.64 [R1+0x2a78], R22 ;  /* 0x002a781601007387 */ /* 0x0001e40000100a00 */
[----:B0-----:R-:W-:Y:S02]  /*31d40*/  MOV R22, R16 ;  /* 0x0000001000167202 */ /* 0x001fe40000000f00 */
[----:B------:R-:W-:-:S05]  /*31d50*/  MOV R23, R14 ;  /* 0x0000000e00177202 */ /* 0x000fca0000000f00 */
[----:B------:R0:W-:Y:S02]  /*31d60*/  STL.64 [R1+0x2a90], R22 ;  /* 0x002a901601007387 */ /* 0x0001e40000100a00 */
[----:B0-----:R-:W-:Y:S02]  /*31d70*/  MOV R22, R13 ;  /* 0x0000000d00167202 */ /* 0x001fe40000000f00 */
[----:B------:R-:W-:Y:S02]  /*31d80*/  MOV R23, R12 ;  /* 0x0000000c00177202 */ /* 0x000fe40000000f00 */
[----:B------:R-:W0:Y:S04]  /*31d90*/  LDSM.16.MT88.4 R12, [R15+0xe080] ;  /* 0x00e080000f0c783b */ /* 0x000e280000004200 */
[----:B------:R1:W-:Y:S01]  /*31da0*/  STL.64 [R1+0x2ab8], R22 ;  /* 0x002ab81601007387 */ /* 0x0003e20000100a00 */
[----:B------:R-:W3:Y:S02]  /*31db0*/  LDL.LU R20, [R1+0x2d0] ;  /* 0x0002d00001147983 */ /* 0x000ee40000300800 */
[----:B------:R-:W3:Y:S01]  /*31dc0*/  LDL.LU R21, [R1+0x2d4] ;  /* 0x0002d40001157983 */ /* 0x000ee20000300800 */
[----:B-1----:R-:W3:Y:S01]  /*31dd0*/  LDL.LU R22, [R1+0x2d8] ;  /* 0x0002d80001167983 */ /* 0x002ee20000300800 */
[----:B------:R-:W3:Y:S03]  /*31de0*/  LDL.LU R23, [R1+0x2dc] ;  /* 0x0002dc0001177983 */ /* 0x000ee60000300800 */
[----:B0-----:R-:W-:Y:S01]  /*31df0*/  STL.64 [R1], R12 ;  /* 0x0000000c01007387 */ /* 0x001fe20000100a00 */
[----:B------:R-:W-:Y:S02]  /*31e00*/  STL [R1+0xc], R15 ;  /* 0x00000c0f01007387 */ /* 0x000fe40000100800 */
[----:B------:R-:W4:Y:S02]  /*31e10*/  LDL.LU R16, [R1+0x260] ;  /* 0x0002600001107983 */ /* 0x000f240000300800 */
[----:B------:R-:W4:Y:S01]  /*31e20*/  LDL.LU R17, [R1+0x264] ;  /* 0x0002640001117983 */ /* 0x000f220000300800 */
[----:B------:R-:W3:Y:S01]  /*31e30*/  LDL.LU R18, [R1+0x268] ;  /* 0x0002680001127983 */ /* 0x000ee20000300800 */
[----:B------:R-:W3:Y:S01]  /*31e40*/  LDL.LU R19, [R1+0x26c] ;  /* 0x00026c0001137983 */ /* 0x000ee20000300800 */
[----:B------:R-:W-:-:S02]  /*31e50*/  MOV R2, R14 ;  /* 0x0000000e00027202 */ /* 0x000fc40000000f00 */
[----:B--2---:R-:W0:Y:S02]  /*31e60*/  LDSM.16.MT88.4 R12, [R27+0xe000] ;  /* 0x00e000001b0c783b */ /* 0x004e240000004200 */
[----:B------:R-:W1:Y:S02]  /*31e70*/  LDSM.16.MT88.4 R24, [R27+0xe080] ;  /* 0x00e080001b18783b */ /* 0x000e640000004200 */
[----:B---3--:R-:W-:Y:S02]  /*31e80*/  STL.64 [R1+0x2a88], R18 ;  /* 0x002a881201007387 */ /* 0x008fe40000100a00 */
[----:B----4-:R2:W-:Y:S02]  /*31e90*/  STL.64 [R1+0x2a80], R16 ;  /* 0x002a801001007387 */ /* 0x0105e40000100a00 */
[----:B--2---:R-:W2:Y:S01]  /*31ea0*/  LDL.LU R16, [R1+0x2b0] ;  /* 0x0002b00001107983 */ /* 0x004ea20000300800 */
[----:B------:R-:W2:Y:S02]  /*31eb0*/  LDL.LU R17, [R1+0x2b4] ;  /* 0x0002b40001117983 */ /* 0x000ea40000300800 */
[----:B------:R-:W3:Y:S02]  /*31ec0*/  LDL.LU R18, [R1+0x2b8] ;  /* 0x0002b80001127983 */ /* 0x000ee40000300800 */
[----:B------:R-:W3:Y:S01]  /*31ed0*/  LDL.LU R19, [R1+0x2bc] ;  /* 0x0002bc0001137983 */ /* 0x000ee20000300800 */
[----:B------:R-:W-:Y:S01]  /*31ee0*/  HMMA.16816.F32.BF16 R4, R4, R10, R20 ;  /* 0x0000000a0404723c */ /* 0x000fe20000041814 */
[----:B---3--:R-:W-:Y:S01]  /*31ef0*/  STL.64 [R1+0x2aa0], R18 ;  /* 0x002aa01201007387 */ /* 0x008fe20000100a00 */
[----:B--2---:R2:W-:Y:S03]  /*31f00*/  STL.64 [R1+0x2a98], R16 ;  /* 0x002a981001007387 */ /* 0x0045e60000100a00 */
[----:B--2---:R-:W2:Y:S01]  /*31f10*/  LDL.LU R16, [R1+0x2c0] ;  /* 0x0002c00001107983 */ /* 0x004ea20000300800 */
[----:B------:R-:W2:Y:S02]  /*31f20*/  LDL.LU R17, [R1+0x2c4] ;  /* 0x0002c40001117983 */ /* 0x000ea40000300800 */
[----:B------:R-:W2:Y:S02]  /*31f30*/  LDL.LU R18, [R1+0x2c8] ;  /* 0x0002c80001127983 */ /* 0x000ea40000300800 */
[----:B------:R-:W2:Y:S01]  /*31f40*/  LDL.LU R19, [R1+0x2cc] ;  /* 0x0002cc0001137983 */ /* 0x000ea20000300800 */
[----:B0-----:R-:W-:Y:S01]  /*31f50*/  STL.64 [R1+0x2960], R14 ;  /* 0x0029600e01007387 */ /* 0x001fe20000100a00 */
[----:B------:R0:W-:Y:S03]  /*31f60*/  STL.64 [R1+0x2958], R12 ;  /* 0x0029580c01007387 */ /* 0x0001e60000100a00 */
[----:B0-----:R-:W3:Y:S01]  /*31f70*/  LDL.LU R12, [R1+0x2a0] ;  /* 0x0002a000010c7983 */ /* 0x001ee20000300800 */
[----:B------:R-:W3:Y:S02]  /*31f80*/  LDL.LU R13, [R1+0x2a4] ;  /* 0x0002a400010d7983 */ /* 0x000ee40000300800 */
[----:B------:R-:W3:Y:S02]  /*31f90*/  LDL.LU R14, [R1+0x2a8] ;  /* 0x0002a800010e7983 */ /* 0x000ee40000300800 */
[----:B------:R-:W3:Y:S01]  /*31fa0*/  LDL.LU R15, [R1+0x2ac] ;  /* 0x0002ac00010f7983 */ /* 0x000ee20000300800 */
[----:B------:R-:W2:Y:S02]  /*31fb0*/  LDL.LU.64 R22, [R1+0x2ab8] ;  /* 0x002ab80001167983 */ /* 0x000ea40000300a00 */
[----:B------:R-:W-:Y:S02]  /*31fc0*/  STL.64 [R1+0x390], R4 ;  /* 0x0003900401007387 */ /* 0x000fe40000100a00 */
[----:B------:R0:W-:Y:S02]  /*31fd0*/  STL.64 [R1+0x398], R6 ;  /* 0x0003980601007387 */ /* 0x0001e40000100a00 */
[----:B0-----:R-:W2:Y:S01]  /*31fe0*/  LDL.LU.64 R6, [R1+0x2ab0] ;  /* 0x002ab00001067983 */ /* 0x001ea20000300a00 */
[----:B------:R-:W2:Y:S02]  /*31ff0*/  LDL.LU.64 R4, [R1+0x2aa8] ;  /* 0x002aa80001047983 */ /* 0x000ea40000300a00 */
[----:B-1----:R-:W-:Y:S02]  /*32000*/  STL.64 [R1+0x2920], R26 ;  /* 0x0029201a01007387 */ /* 0x002fe40000100a00 */
[----:B------:R0:W-:Y:S02]  /*32010*/  STL.64 [R1+0x2918], R24 ;  /* 0x0029181801007387 */ /* 0x0001e40000100a00 */
[----:B0-----:R-:W4:Y:S01]  /*32020*/  LDL.LU R24, [R1+0x240] ;  /* 0x0002400001187983 */ /* 0x001f220000300800 */
[----:B------:R-:W4:Y:S02]  /*32030*/  LDL.LU R25, [R1+0x244] ;  /* 0x0002440001197983 */ /* 0x000f240000300800 */
[----:B------:R-:W4:Y:S02]  /*32040*/  LDL.LU R26, [R1+0x248] ;  /* 0x00024800011a7983 */ /* 0x000f240000300800 */
[----:B------:R-:W4:Y:S01]  /*32050*/  LDL.LU R27, [R1+0x24c] ;  /* 0x00024c00011b7983 */ /* 0x000f220000300800 */
[C---:B--2---:R-:W-:Y:S01]  /*32060*/  HMMA.16816.F32.BF16 R20, R4.reuse, R22, R16 ;  /* 0x000000160414723c */ /* 0x044fe20000041810 */
[----:B------:R-:W2:Y:S01]  /*32070*/  LDL.LU.64 R18, [R1+0x2aa0] ;  /* 0x002aa00001127983 */ /* 0x000ea20000300a00 */
[----:B------:R-:W2:Y:S11]  /*32080*/  LDL.LU.64 R16, [R1+0x2a98] ;  /* 0x002a980001107983 */ /* 0x000eb60000300a00 */
[----:B------:R-:W-:Y:S10]  /*32090*/  @!UPT UIADD3 URZ, URZ, URZ, URZ ;  /* 0x0000003f3f3ff290 */ /* 0x000ff4000fffe03f */
        /* <DEDUP_REMOVED lines=9> */
[----:B0-----:R-:W3:Y:S02]  /*32130*/  LDL.LU.64 R22, [R1+0x2a78] ;  /* 0x002a780001167983 */ /* 0x001ee40000300a00 */
[----:B---3--:R-:W-:Y:S07]  /*32140*/  HMMA.16816.F32.BF16 R20, R4, R22, R12 ;  /* 0x000000160414723c */ /* 0x008fee000004180c */
[----:B------:R-:W-:-:S02]  /*32150*/  IMAD.MOV.U32 R12, RZ, RZ, R3 ;  /* 0x000000ffff0c7224 */ /* 0x000fc400078e0003 */
[----:B------:R-:W3:Y:S01]  /*32160*/  LDL.LU R3, [R1+0x2a74] ;  /* 0x002a740001037983 */ /* 0x000ee20000300800 */
[----:B------:R-:W-:Y:S11]  /*32170*/  MOV R13, R29 ;  /* 0x0000001d000d7202 */ /* 0x000ff60000000f00 */
[----:B------:R-:W-:Y:S02]  /*32180*/  @!UPT UIADD3 URZ, URZ, URZ, URZ ;  /* 0x0000003f3f3ff290 */ /* 0x000fe4000fffe03f */
[----:B------:R-:W-:Y:S01]  /*32190*/  STL.64 [R1+0x280], R20 ;  /* 0x0002801401007387 */ /* 0x000fe20000100a00 */
[----:B------:R-:W-:Y:S02]  /*321a0*/  STL.64 [R1+0x288], R22 ;  /* 0x0002881601007387 */ /* 0x000fe40000100a00 */
[----:B------:R-:W2:Y:S01]  /*321b0*/  LDL.LU R29, [R1+0x2a70] ;  /* 0x002a7000011d7983 */ /* 0x000ea20000300800 */
[----:B------:R-:W-:Y:S02]  /*321c0*/  MOV R14, R9 ;  /* 0x00000009000e7202 */ /* 0x000fe40000000f00 */
[----:B------:R-:W-:-:S05]  /*321d0*/  MOV R15, R8 ;  /* 0x00000008000f7202 */ /* 0x000fca0000000f00 */
[----:B------:R-:W-:Y:S01]  /*321e0*/  STL.64 [R1+0x2a20], R14 ;  /* 0x002a200e01007387 */ /* 0x000fe20000100a00 */
[----:B------:R0:W-:Y:S03]  /*321f0*/  STL.64 [R1+0x2a18], R12 ;  /* 0x002a180c01007387 */ /* 0x0001e60000100a00 */
[----:B0-----:R-:W4:Y:S01]  /*32200*/  LDL.LU R12, [R1+0x30] ;  /* 0x00003000010c7983 */ /* 0x001f220000300800 */
[----:B------:R-:W-:Y:S02]  /*32210*/  MOV R13, R0 ;  /* 0x00000000000d7202 */ /* 0x000fe40000000f00 */
[----:B------:R-:W4:Y:S01]  /*32220*/  LDL.LU R0, [R1+0x2a6c] ;  /* 0x002a6c0001007983 */ /* 0x000f220000300800 */
[----:B------:R-:W-:Y:S01]  /*32230*/  MOV R15, R28 ;  /* 0x0000001c000f7202 */ /* 0x000fe20000000f00 */
[----:B--2---:R0:W1:Y:S01]  /*32240*/  LDSM.16.MT88.4 R20, [R29+0xe000] ;  /* 0x00e000001d14783b */ /* 0x0040620000004200 */
[----:B---3--:R-:W-:-:S02]  /*32250*/  MOV R14, R3 ;  /* 0x00000003000e7202 */ /* 0x008fc40000000f00 */
[----:B------:R-:W2:Y:S02]  /*32260*/  LDL.LU R3, [R1+0x2a68] ;  /* 0x002a680001037983 */ /* 0x000ea40000300800 */
[----:B------:R-:W3:Y:S01]  /*32270*/  LDL.LU R28, [R1+0x2a64] ;  /* 0x002a6400011c7983 */ /* 0x000ee20000300800 */
[----:B0-----:R-:W2:Y:S04]  /*32280*/  LDL.LU R29, [R1+0x2a60] ;  /* 0x002a6000011d7983 */ /* 0x001ea80000300800 */
[----:B-1----:R-:W-:Y:S01]  /*32290*/  STL.64 [R1+0x60], R20 ;  /* 0x0000601401007387 */ /* 0x002fe20000100a00 */
[----:B------:R0:W-:Y:S03]  /*322a0*/  STL.64 [R1+0x68], R22 ;  /* 0x0000681601007387 */ /* 0x0001e60000100a00 */
[----:B0-----:R-:W2:Y:S01]  /*322b0*/  LDL.LU.64 R22, [R1+0x2a58] ;  /* 0x002a580001167983 */ /* 0x001ea20000300a00 */
[----:B------:R-:W2:Y:S02]  /*322c0*/  LDL.LU.64 R20, [R1+0x2a50] ;  /* 0x002a500001147983 */ /* 0x000ea40000300a00 */
[----:B--2---:R-:W-:Y:S01]  /*322d0*/  HMMA.16816.F32.BF16 R4, R4, R10, R20 ;  /* 0x0000000a0404723c */ /* 0x004fe20000041814 */
[----:B------:R-:W2:Y:S01]  /*322e0*/  LDL.LU.64 R20, [R1+0x2a48] ;  /* 0x002a480001147983 */ /* 0x000ea20000300a00 */
[----:B------:R-:W2:Y:S11]  /*322f0*/  LDL.LU.64 R8, [R1+0x2a40] ;  /* 0x002a400001087983 */ /* 0x000eb60000300a00 */
[----:B------:R-:W-:Y:S10]  /*32300*/  @!UPT UIADD3 URZ, URZ, URZ, URZ ;  /* 0x0000003f3f3ff290 */ /* 0x000ff4000fffe03f */
[----:B------:R0:W-:Y:S01]  /*32310*/  STL.64 [R1+0x278], R6 ;  /* 0x0002780601007387 */ /* 0x0001e20000100a00 */
[----:B------:R-:W-:Y:S01]  /*32320*/  MOV R10, R4 ;  /* 0x00000004000a7202 */ /* 0x000fe20000000f00 */
[----:B------:R-:W-:Y:S02]  /*32330*/  IMAD.MOV.U32 R11, RZ, RZ, R5 ;  /* 0x000000ffff0b7224 */ /* 0x000fe400078e0005 */
[----:B------:R-:W2:Y:S02]  /*32340*/  LDL.LU.64 R4, [R1+0x2a38] ;  /* 0x002a380001047983 */ /* 0x000ea40000300a00 */
[----:B------:R-:W-:Y:S02]  /*32350*/  STL [R1+0x2898], R10 ;  /* 0x0028980a01007387 */ /* 0x000fe40000100800 */
[----:B------:R-:W-:Y:S01]  /*32360*/  STL [R1+0x2894], R11 ;  /* 0x0028940b01007387 */ /* 0x000fe20000100800 */
[----:B0-----:R-:W-:Y:S02]  /*32370*/  MOV R6, R3 ;  /* 0x0000000300067202 */ /* 0x001fe40000000f00 */
[----:B----4-:R-:W-:Y:S01]  /*32380*/  MOV R7, R0 ;  /* 0x0000000000077202 */ /* 0x010fe20000000f00 */
[----:B--2---:R-:W-:Y:S11]  /*32390*/  HMMA.16816.F32.BF16 R16, R12, R4, R16 ;  /* 0x000000040c10723c */ /* 0x004ff60000041810 */
[----:B------:R-:W-:Y:S11]  /*323a0*/  @!UPT UIADD3 URZ, URZ, URZ, URZ ;  /* 0x0000003f3f3ff290 */ /* 0x000ff6000fffe03f */
[----:B------:R-:W-:Y:S01]  /*323b0*/  @!UPT UIADD3 URZ, URZ, URZ, URZ ;  /* 0x0000003f3f3ff290 */ /* 0x000fe2000fffe03f */
[----:B------:R-:W-:Y:S01]  /*323c0*/  STL.64 [R1+0x368], R18 ;  /* 0x0003681201007387 */ /* 0x000fe20000100a00 */
[----:B------:R-:W-:Y:S02]  /*323d0*/  MOV R22, R16 ;  /* 0x0000001000167202 */ /* 0x000fe40000000f00 */
[----:B------:R-:W-:Y:S02]  /*323e0*/  MOV R23, R17 ;  /* 0x0000001100177202 */ /* 0x000fe40000000f00 */
[----:B------:R-:W2:Y:S01]  /*323f0*/  LDL.LU.64 R16, [R1+0x2a30] ;  /* 0x002a300001107983 */ /* 0x000ea20000300a00 */
[----:B------:R0:W-:Y:S02]  /*32400*/  STL.64 [R1+0x2a28], R4 ;  /* 0x002a280401007387 */ /* 0x0001e40000100a00 */
[----:B0-----:R-:W-:Y:S02]  /*32410*/  MOV R4, R29 ;  /* 0x0000001d00047202 */ /* 0x001fe40000000f00 */
[----:B---3--:R-:W-:-:S07]  /*32420*/  MOV R5, R28 ;  /* 0x0000001c00057202 */ /* 0x008fce0000000f00 */
[C---:B------:R-:W-:Y:S11]  /*32430*/  HMMA.16816.F32.BF16 R4, R12.reuse, R8, R4 ;  /* 0x000000080c04723c */ /* 0x040ff60000041804 */
[----:B------:R-:W-:Y:S11]  /*32440*/  @!UPT UIADD3 URZ, URZ, URZ, URZ ;  /* 0x0000003f3f3ff290 */ /* 0x000ff6000fffe03f */
[----:B------:R-:W-:Y:S01]  /*32450*/  @!UPT UIADD3 URZ, URZ, URZ, URZ ;  /* 0x0000003f3f3ff290 */ /* 0x000fe2000fffe03f */
[----:B------:R-:W-:Y:S01]  /*32460*/  STL.64 [R1+0x350], R4 ;  /* 0x0003500401007387 */ /* 0x000fe20000100a00 */
[----:B------:R0:W-:Y:S01]  /*32470*/  STL [R1+0x358], R6 ;  /* 0x0003580601007387 */ /* 0x0001e20000100800 */
[----:B------:R-:W-:Y:S02]  /*32480*/  MOV R29, R7 ;  /* 0x00000007001d7202 */ /* 0x000fe40000000f00 */
[C---:B0-----:R-:W-:Y:S03]  /*32490*/  HMMA.16816.F32.BF16 R4, R12.reuse, R20, R24 ;  /* 0x000000140c04723c */ /* 0x041fe60000041818 */
[----:B------:R-:W-:Y:S11]  /*324a0*/  STL [R1+0x2890], R29 ;  /* 0x0028901d01007387 */ /* 0x000ff60000100800 */
[----:B------:R-:W-:Y:S10]  /*324b0*/  @!UPT UIADD3 URZ, URZ, URZ, URZ ;  /* 0x0000003f3f3ff290 */ /* 0x000ff4000fffe03f */
[----:B------:R-:W-:Y:S01]  /*324c0*/  IMAD.MOV.U32 R19, RZ, RZ, R4 ;  /* 0x000000ffff137224 */ /* 0x000fe200078e0004 */
[----:B------:R-:W-:Y:S01]  /*324d0*/  MOV R28, R5 ;  /* 0x00000005001c7202 */ /* 0x000fe20000000f00 */
[----:B------:R-:W2:Y:S01]  /*324e0*/  LDL.LU R4, [R1+0x230] ;  /* 0x0002300001047983 */ /* 0x000ea20000300800 */
[----:B------:R-:W-:Y:S01]  /*324f0*/  MOV R3, R6 ;  /* 0x0000000600037202 */ /* 0x000fe20000000f00 */
[----:B------:R-:W2:Y:S01]  /*32500*/  LDL.LU R5, [R1+0x234] ;  /* 0x0002340001057983 */ /* 0x000ea20000300800 */
[----:B------:R-:W-:Y:S01]  /*32510*/  MOV R0, R7 ;  /* 0x0000000700007202 */ /* 0x000fe20000000f00 */
[----:B------:R-:W2:Y:S01]  /*32520*/  LDL.LU R6, [R1+0x238] ;  /* 0x0002380001067983 */ /* 0x000ea20000300800 */
[----:B------:R-:W2:Y:S02]  /*32530*/  LDL.LU R7, [R1+0x23c] ;  /* 0x00023c0001077983 */ /* 0x000ea40000300800 */
[----:B------:R-:W-:Y:S02]  /*32540*/  STL.64 [R1+0x2a00], R22 ;  /* 0x002a001601007387 */ /* 0x000fe40000100a00 */
        /* <DEDUP_REMOVED lines=9> */
[----:B------:R-:W3:Y:S02]  /*325e0*/  LDL.LU R22, [R1+0x228] ;  /* 0x0002280001167983 */ /* 0x000ee40000300800 */
[----:B------:R-:W3:Y:S01]  /*325f0*/  LDL.LU R23, [R1+0x22c] ;  /* 0x00022c0001177983 */ /* 0x000ee20000300800 */
[----:B------:R-:W4:Y:S01]  /*32600*/  LDL.LU R24, [R1+0x1c0] ;  /* 0x0001c00001187983 */ /* 0x000f220000300800 */
[----:B------:R-:W4:Y:S02]  /*32610*/  LDL.LU R25, [R1+0x1c4] ;  /* 0x0001c40001197983 */ /* 0x000f240000300800 */
[----:B------:R-:W3:Y:S02]  /*32620*/  LDL.LU R26, [R1+0x1c8] ;  /* 0x0001c800011a7983 */ /* 0x000ee40000300800 */
[----:B------:R-:W3:Y:S01]  /*32630*/  LDL.LU R27, [R1+0x1cc] ;  /* 0x0001cc00011b7983 */ /* 0x000ee20000300800 */
[----:B--2---:R-:W-:Y:S01]  /*32640*/  HMMA.16816.F32.BF16 R12, R12, R16, R4 ;  /* 0x000000100c0c723c */ /* 0x004fe20000041804 */
[----:B---3--:R-:W-:Y:S01]  /*32650*/  STL.64 [R1+0x29e0], R26 ;  /* 0x0029e01a01007387 */ /* 0x008fe20000100a00 */
[----:B----4-:R0:W-:Y:S03]  /*32660*/  STL.64 [R1+0x29d8], R24 ;  /* 0x0029d81801007387 */ /* 0x0101e60000100a00 */
[----:B0-----:R-:W2:Y:S01]  /*32670*/  LDL.LU R24, [R1+0x1e0] ;  /* 0x0001e00001187983 */ /* 0x001ea20000300800 */
[----:B------:R-:W2:Y:S02]  /*32680*/  LDL.LU R25, [R1+0x1e4] ;  /* 0x0001e40001197983 */ /* 0x000ea40000300800 */
[----:B------:R-:W3:Y:S02]  /*32690*/  LDL.LU R26, [R1+0x1e8] ;  /* 0x0001e800011a7983 */ /* 0x000ee40000300800 */
[----:B------:R-:W3:Y:S11]  /*326a0*/  LDL.LU R27, [R1+0x1ec] ;  /* 0x0001ec00011b7983 */ /* 0x000ef60000300800 */
[----:B------:R-:W-:Y:S03]  /*326b0*/  @!UPT UIADD3 URZ, URZ, URZ, URZ ;  /* 0x0000003f3f3ff290 */ /* 0x000fe6000fffe03f */
        /* <DEDUP_REMOVED lines=9> */
[----:B------:R-:W-:Y:S01]  /*32750*/  STL [R1+0x28b0], R0 ;  /* 0x0028b00001007387 */ /* 0x000fe20000100800 */
[----:B------:R-:W-:Y:S02]  /*32760*/  STL [R1+0x2848], R3 ;  /* 0x0028480301007387 */ /* 0x000fe40000100800 */
[----:B------:R-:W-:Y:S02]  /*32770*/  STL [R1+0x2844], R28 ;  /* 0x0028441c01007387 */ /* 0x000fe40000100800 */
[----:B------:R-:W-:Y:S01]  /*32780*/  STL [R1+0x2840], R19 ;  /* 0x0028401301007387 */ /* 0x000fe20000100800 */
[----:B------:R-:W3:Y:S01]  /*32790*/  LDL.LU.64 R4, [R1+0x2a28] ;  /* 0x002a280001047983 */ /* 0x000ee20000300a00 */
[----:B------:R0:W-:Y:S02]  /*327a0*/  STL [R1+0x330], R12 ;  /* 0x0003300c01007387 */ /* 0x0001e40000100800 */
[----:B------:R-:W3:Y:S01]  /*327b0*/  LDL.LU.64 R14, [R1+0x2a20] ;  /* 0x002a2000010e7983 */ /* 0x000ee20000300a00 */
[----:B0-----:R-:W3:Y:S01]  /*327c0*/  LDL.LU.64 R12, [R1+0x2a18] ;  /* 0x002a1800010c7983 */ /* 0x001ee20000300a00 */
[----:B------:R-:W4:Y:S01]  /*327d0*/  LDL R0, [R1+0xcc4] ;  /* 0x000cc40001007983 */ /* 0x000f220000100800 */
[C---:B---3--:R-:W-:Y:S11]  /*327e0*/  HMMA.16816.F32.BF16 R20, R12.reuse, R4, R20 ;  /* 0x000000040c14723c */ /* 0x048ff60000041814 */
[----:B------:R-:W-:Y:S11]  /*327f0*/  @!UPT UIADD3 URZ, URZ, URZ, URZ ;  /* 0x0000003f3f3ff290 */ /* 0x000ff6000fffe03f */
[----:B------:R-:W-:Y:S01]  /*32800*/  @!UPT UIADD3 URZ, URZ, URZ, URZ ;  /* 0x0000003f3f3ff290 */ /* 0x000fe2000fffe03f */
[----:B------:R0:W-:Y:S01]  /*32810*/  STL [R1+0x328], R22 ;  /* 0x0003281601007387 */ /* 0x0001e20000100800 */
[----:B------:R-:W-:Y:S02]  /*32820*/  MOV R18, R23 ;  /* 0x0000001700127202 */ /* 0x000fe40000000f00 */
[----:B------:R-:W-:Y:S01]  /*32830*/  MOV R6, R20 ;  /* 0x0000001400067202 */ /* 0x000fe20000000f00 */
[----:B------:R-:W-:Y:S01]  /*32840*/  IMAD.MOV.U32 R7, RZ, RZ, R21 ;  /* 0x000000ffff077224 */ /* 0x000fe200078e0015 */
        /* <DEDUP_REMOVED lines=19> */
[----:B------:R-:W-:Y:S02]  /*32980*/  STL [R1+0x29d0], R18 ;  /* 0x0029d01201007387 */ /* 0x000fe40000100800 */
[----:B------:R0:W-:Y:S11]  /*32990*/  STL.64 [R1+0x29c8], R16 ;  /* 0x0029c81001007387 */ /* 0x0001f60000100a00 */
[----:B------:R-:W-:Y:S06]  /*329a0*/  @!UPT UIADD3 URZ, URZ, URZ, URZ ;  /* 0x0000003f3f3ff290 */ /* 0x000fec000fffe03f */
[----:B------:R1:W-:Y:S01]  /*329b0*/  STL.64 [R1+0x130], R12 ;  /* 0x0001300c01007387 */ /* 0x0003e20000100a00 */
[----:B------:R3:W-:Y:S02]  /*329c0*/  STL.64 [R1+0x138], R14 ;  /* 0x0001380e01007387 */ /* 0x0007e40000100a00 */
[----:B0-----:R-:W2:Y:S02]  /*329d0*/  LDL.LU R16, [R1+0x1d0] ;  /* 0x0001d00001107983 */ /* 0x001ea40000300800 */
[----:B------:R-:W2:Y:S01]  /*329e0*/  LDL.LU R17, [R1+0x1d4] ;  /* 0x0001d40001117983 */ /* 0x000ea20000300800 */
[----:B------:R-:W2:Y:S01]  /*329f0*/  LDL.LU R18, [R1+0x1d8] ;  /* 0x0001d80001127983 */ /* 0x000ea20000300800 */
[----:B------:R-:W2:Y:S03]  /*32a00*/  LDL.LU R19, [R1+0x1dc] ;  /* 0x0001dc0001137983 */ /* 0x000ea60000300800 */
[----:B-1----:R-:W2:Y:S01]  /*32a10*/  LDL.LU R12, [R1] ;  /* 0x00000000010c7983 */ /* 0x002ea20000300800 */
[----:B------:R-:W2:Y:S01]  /*32a20*/  LDL.LU R13, [R1+0x4] ;  /* 0x00000400010d7983 */ /* 0x000ea20000300800 */
[----:B---3--:R-:W-:-:S02]  /*32a30*/  MOV R14, R2 ;  /* 0x00000002000e7202 */ /* 0x008fc40000000f00 */
[----:B------:R-:W3:Y:S01]  /*32a40*/  LDL.LU R2, [R1+0x29d4] ;  /* 0x0029d40001027983 */ /* 0x000ee20000300800 */
[----:B------:R-:W2:Y:S03]  /*32a50*/  LDL.LU R15, [R1+0xc] ;  /* 0x00000c00010f7983 */ /* 0x000ea60000300800 */
[----:B--2---:R-:W-:Y:S01]  /*32a60*/  STL.64 [R1+0x29b0], R14 ;  /* 0x0029b00e01007387 */ /* 0x004fe20000100a00 */
[----:B------:R0:W-:Y:S03]  /*32a70*/  STL.64 [R1+0x29a8], R12 ;  /* 0x0029a80c01007387 */ /* 0x0001e60000100a00 */
[----:B0-----:R-:W2:Y:S01]  /*32a80*/  LDL.LU R12, [R1+0x10] ;  /* 0x00001000010c7983 */ /* 0x001ea20000300800 */
[----:B------:R-:W2:Y:S02]  /*32a90*/  LDL.LU R13, [R1+0x14] ;  /* 0x00001400010d7983 */ /* 0x000ea40000300800 */
[----:B------:R-:W2:Y:S01]  /*32aa0*/  LDL.LU R14, [R1+0x18] ;  /* 0x00001800010e7983 */ /* 0x000ea20000300800 */
[----:B---3--:R-:W-:-:S07]  /*32ab0*/  MOV R15, R2 ;  /* 0x00000002000f7202 */ /* 0x008fce0000000f00 */
[C---:B--2---:R-:W-:Y:S11]  /*32ac0*/  HMMA.16816.F32.BF16 R16, R12.reuse, R4, R16 ;  /* 0x000000040c10723c */ /* 0x044ff60000041810 */
[----:B------:R-:W-:Y:S11]  /*32ad0*/  @!UPT UIADD3 URZ, URZ, URZ, URZ ;  /* 0x0000003f3f3ff290 */ /* 0x000ff6000fffe03f */
[----:B------:R-:W-:Y:S01]  /*32ae0*/  @!UPT UIADD3 URZ, URZ, URZ, URZ ;  /* 0x0000003f3f3ff290 */ /* 0x000fe2000fffe03f */
[----:B------:R-:W-:Y:S01]  /*32af0*/  STL.64 [R1+0x2f0], R16 ;  /* 0x0002f01001007387 */ /* 0x000fe20000100a00 */
[----:B------:R-:W-:Y:S02]  /*32b00*/  STL [R1+0x2f8], R18 ;  /* 0x0002f81201007387 */ /* 0x000fe40000100800 */
[----:B------:R-:W-:Y:S02]  /*32b10*/  STL.64 [R1+0x29c0], R6 ;  /* 0x0029c00601007387 */ /* 0x000fe40000100a00 */
[----:B------:R0:W-:Y:S02]  /*32b20*/  STL.64 [R1+0x29b8], R4 ;  /* 0x0029b80401007387 */ /* 0x0001e40000100a00 */
[----:B0-----:R-:W-:Y:S01]  /*32b30*/  HMMA.16816.F32.BF16 R4, R12, R8, R24 ;  /* 0x000000080c04723c */ /* 0x001fe20000041818 */
[----:B------:R-:W-:-:S05]  /*32b40*/  MOV R2, R19 ;  /* 0x0000001300027202 */ /* 0x000fca0000000f00 */
[----:B------:R-:W-:Y:S01]  /*32b50*/  STL [R1+0x27c8], R2 ;  /* 0x0027c80201007387 */ /* 0x000fe20000100800 */
[----:B------:R-:W-:Y:S02]  /*32b60*/  STL.64 [R1+0x29a0], R10 ;  /* 0x0029a00a01007387 */ /* 0x000fe40000100a00 */
[----:B------:R-:W-:Y:S11]  /*32b70*/  STL.64 [R1+0x2998], R8 ;  /* 0x0029980801007387 */ /* 0x000ff60000100a00 */
[----:B------:R-:W-:Y:S03]  /*32b80*/  @!UPT UIADD3 URZ, URZ, URZ, URZ ;  /* 0x0000003f3f3ff290 */ /* 0x000fe6000fffe03f */
[----:B------:R-:W-:Y:S01]  /*32b90*/  STL.64 [R1+0x2e0], R4 ;  /* 0x0002e00401007387 */ /* 0x000fe20000100a00 */
[----:B------:R-:W-:Y:S02]  /*32ba0*/  STL.64 [R1+0x2e8], R6 ;  /* 0x0002e80601007387 */ /* 0x000fe40000100a00 */
[----:B------:R-:W2:Y:S02]  /*32bb0*/  LDL.LU R24, [R1+0x100] ;  /* 0x0001000001187983 */ /* 0x000ea40000300800 */
[----:B------:R-:W2:Y:S01]  /*32bc0*/  LDL.LU R25, [R1+0x104] ;  /* 0x0001040001197983 */ /* 0x000ea20000300800 */
[----:B------:R-:W3:Y:S01]  /*32bd0*/  LDL.LU R26, [R1+0x108] ;  /* 0x00010800011a7983 */ /* 0x000ee20000300800 */
[----:B------:R-:W3:Y:S03]  /*32be0*/  LDL.LU R27, [R1+0x10c] ;  /* 0x00010c00011b7983 */ /* 0x000ee60000300800 */
[----:B---3--:R-:W-:Y:S01]  /*32bf0*/  STL.64 [R1+0x2930], R26 ;  /* 0x0029301a01007387 */ /* 0x008fe20000100a00 */
[----:B--2---:R0:W-:Y:S03]  /*32c00*/  STL.64 [R1+0x2928], R24 ;  /* 0x0029281801007387 */ /* 0x0041e60000100a00 */
[----:B0-----:R-:W2:Y:S01]  /*32c10*/  LDL.LU R24, [R1+0x120] ;  /* 0x0001200001187983 */ /* 0x001ea20000300800 */
[----:B------:R-:W2:Y:S02]  /*32c20*/  LDL.LU R25, [R1+0x124] ;  /* 0x0001240001197983 */ /* 0x000ea40000300800 */
[----:B------:R-:W3:Y:S02]  /*32c30*/  LDL.LU R26, [R1+0x128] ;  /* 0x00012800011a7983 */ /* 0x000ee40000300800 */
[----:B------:R-:W3:Y:S01]  /*32c40*/  LDL.LU R27, [R1+0x12c] ;  /* 0x00012c00011b7983 */ /* 0x000ee20000300800 */
[----:B------:R-:W2:Y:S01]  /*32c50*/  LDL.LU R8, [R1+0x190] ;  /* 0x0001900001087983 */ /* 0x000ea20000300800 */
[----:B------:R-:W4:Y:S02]  /*32c60*/  LDL.LU R9, [R1+0x194] ;  /* 0x0001940001097983 */ /* 0x000f240000300800 */
[----:B------:R-:W4:Y:S02]  /*32c70*/  LDL.LU R10, [R1+0x198] ;  /* 0x00019800010a7983 */ /* 0x000f240000300800 */
[----:B------:R-:W4:Y:S01]  /*32c80*/  LDL.LU R11, [R1+0x19c] ;  /* 0x00019c00010b7983 */ /* 0x000f220000300800 */
[----:B------:R-:W4:Y:S01]  /*32c90*/  LDL.LU R4, [R1+0x1a0] ;  /* 0x0001a00001047983 */ /* 0x000f220000300800 */
[----:B------:R-:W4:Y:S02]  /*32ca0*/  LDL.LU R5, [R1+0x1a4] ;  /* 0x0001a40001057983 */ /* 0x000f240000300800 */
[----:B------:R-:W4:Y:S02]  /*32cb0*/  LDL.LU R6, [R1+0x1a8] ;  /* 0x0001a80001067983 */ /* 0x000f240000300800 */
[----:B------:R-:W4:Y:S01]  /*32cc0*/  LDL.LU R7, [R1+0x1ac] ;  /* 0x0001ac0001077983 */ /* 0x000f220000300800 */
[----:B------:R-:W4:Y:S01]  /*32cd0*/  LDL.LU R16, [R1+0x1b0] ;  /* 0x0001b00001107983 */ /* 0x000f220000300800 */
[----:B------:R-:W4:Y:S02]  /*32ce0*/  LDL.LU R17, [R1+0x1b4] ;  /* 0x0001b40001117983 */ /* 0x000f240000300800 */
[----:B------:R-:W4:Y:S02]  /*32cf0*/  LDL.LU R18, [R1+0x1b8] ;  /* 0x0001b80001127983 */ /* 0x000f240000300800 */
[----:B------:R-:W4:Y:S01]  /*32d00*/  LDL.LU R19, [R1+0x1bc] ;  /* 0x0001bc0001137983 */ /* 0x000f220000300800 */
[----:B---3--:R-:W-:Y:S01]  /*32d10*/  STL.64 [R1+0x2940], R26 ;  /* 0x0029401a01007387 */ /* 0x008fe20000100a00 */
[----:B--2---:R0:W-:Y:S03]  /*32d20*/  STL.64 [R1+0x2938], R24 ;  /* 0x0029381801007387 */ /* 0x0041e60000100a00 */
        /* <DEDUP_REMOVED lines=16> */
[----:B----4-:R-:W-:Y:S01]  /*32e30*/  HMMA.16816.F32.BF16 R16, R12, R20, R16 ;  /* 0x000000140c10723c */ /* 0x010fe20000041810 */
        /* <DEDUP_REMOVED lines=11> */
[----:B------:R-:W2:Y:S02]  /*32ef0*/  LDL.LU R27, [R1+0x18c] ;  /* 0x00018c00011b7983 */ /* 0x000ea40000300800 */
[----:B------:R-:W-:Y:S01]  /*32f00*/  STL.64 [R1+0x2d0], R16 ;  /* 0x0002d01001007387 */ /* 0x000fe20000100a00 */
[----:B------:R0:W-:Y:S03]  /*32f10*/  STL [R1+0x2d8], R18 ;  /* 0x0002d81201007387 */ /* 0x0001e60000100800 */
[----:B0-----:R-:W3:Y:S01]  /*32f20*/  LDL.LU R18, [R1+0x29d0] ;  /* 0x0029d00001127983 */ /* 0x001ee20000300800 */
[----:B------:R-:W4:Y:S01]  /*32f30*/  LDL.LU.64 R16, [R1+0x29c8] ;  /* 0x0029c80001107983 */ /* 0x000f220000300a00 */
[----:B------:R-:W-:-:S05]  /*32f40*/  MOV R2, R19 ;  /* 0x0000001300027202 */ /* 0x000fca0000000f00 */
[----:B------:R-:W-:Y:S01]  /*32f50*/  STL [R1+0x27cc], R2 ;  /* 0x0027cc0201007387 */ /* 0x000fe20000100800 */
[----:B----4-:R-:W-:Y:S03]  /*32f60*/  HMMA.16816.F32.BF16 R12, R12, R16, R4 ;  /* 0x000000100c0c723c */ /* 0x010fe60000041804 */
[----:B------:R-:W4:Y:S01]  /*32f70*/  LDL.LU.64 R6, [R1+0x29c0] ;  /* 0x0029c00001067983 */ /* 0x000f220000300a00 */
[----:B------:R-:W2:Y:S11]  /*32f80*/  LDL.LU.64 R4, [R1+0x29b8] ;  /* 0x0029b80001047983 */ /* 0x000eb60000300a00 */
[----:B------:R-:W-:Y:S08]  /*32f90*/  @!UPT UIADD3 URZ, URZ, URZ, URZ ;  /* 0x0000003f3f3ff290 */ /* 0x000ff0000fffe03f */
        /* <DEDUP_REMOVED lines=8> */
[----:B------:R0:W-:Y:S01]  /*33020*/  STL [R1+0x2b8], R10 ;  /* 0x0002b80a01007387 */ /* 0x0001e20000100800 */
[----:B------:R-:W-:Y:S02]  /*33030*/  MOV R2, R11 ;  /* 0x0000000b00027202 */ /* 0x000fe40000000f00 */
[----:B0-----:R-:W2:Y:S01]  /*33040*/  LDL.LU.64 R10, [R1+0x29a0] ;  /* 0x0029a000010a7983 */ /* 0x001ea20000300a00 */
[----:B------:R-:W2:Y:S02]  /*33050*/  LDL.LU.64 R8, [R1+0x2998] ;  /* 0x0029980001087983 */ /* 0x000ea40000300a00 */
        /* <DEDUP_REMOVED lines=16> */
[----:B------:R-:W3:Y:S02]  /*33160*/  LDL R19, [R1+0x950] ;  /* 0x0009500001137983 */ /* 0x000ee40000100800 */
[----:B------:R-:W-:Y:S01]  /*33170*/  STL [R1+0x27d4], R2 ;  /* 0x0027d40201007387 */ /* 0x000fe20000100800 */
        /* <DEDUP_REMOVED lines=16> */
[----:B------:R-:W3:Y:S01]  /*33280*/  LDL R3, [R1+0x14c0] ;  /* 0x0014c00001037983 */ /* 0x000ee20000100800 */
        /* <DEDUP_REMOVED lines=36> */
[C---:B---3--:R-:W-:Y:S11]  /*334d0*/  HMMA.16816.F32.BF16 R8, R24.reuse, R4, R8 ;  /* 0x000000041808723c */ /* 0x048ff60000041808 */
[----:B------:R-:W-:Y:S11]  /*334e0*/  @!UPT UIADD3 URZ, URZ, URZ, URZ ;  /* 0x0000003f3f3ff290 */ /* 0x000ff6000fffe03f */
[----:B------:R-:W-:Y:S01]  /*334f0*/  @!UPT UIADD3 URZ, URZ, URZ, URZ ;  /* 0x0000003f3f3ff290 */ /* 0x000fe2000fffe03f */
[----:B------:R-:W-:Y:S01]  /*33500*/  STL.64 [R1+0x230], R8 ;  /* 0x0002300801007387 */ /* 0x000fe20000100a00 */
[----:B------:R0:W-:Y:S03]  /*33510*/  STL.64 [R1+0x238], R10 ;  /* 0x0002380a01007387 */ /* 0x0001e60000100a00 */
[----:B0-----:R-:W3:Y:S01]  /*33520*/  LDL.LU.64 R10, [R1+0x2910] ;  /* 0x00291000010a7983 */ /* 0x001ee20000300a00 */
[----:B------:R-:W2:Y:S02]  /*33530*/  LDL.LU.64 R8, [R1+0x2908] ;  /* 0x0029080001087983 */ /* 0x000ea40000300a00 */
[----:B----4-:R-:W-:Y:S02]  /*33540*/  STL.64 [R1+0x28f0], R6 ;  /* 0x0028f00601007387 */ /* 0x010fe40000100a00 */
[----:B------:R0:W-:Y:S02]  /*33550*/  STL.64 [R1+0x28e8], R4 ;  /* 0x0028e80401007387 */ /* 0x0001e40000100a00 */
[----:B0-----:R-:W4:Y:S01]  /*33560*/  LDL.LU R4, [R1+0xb0] ;  /* 0x0000b00001047983 */ /* 0x001f220000300800 */
[----:B------:R-:W4:Y:S02]  /*33570*/  LDL.LU R5, [R1+0xb4] ;  /* 0x0000b40001057983 */ /* 0x000f240000300800 */
[----:B------:R-:W4:Y:S02]  /*33580*/  LDL.LU R6, [R1+0xb8] ;  /* 0x0000b80001067983 */ /* 0x000f240000300800 */
[----:B------:R-:W4:Y:S01]  /*33590*/  LDL.LU R7, [R1+0xbc] ;  /* 0x0000bc0001077983 */ /* 0x000f220000300800 */
[C---:B--2---:R-:W-:Y:S11]  /*335a0*/  HMMA.16816.F32.BF16 R20, R24.reuse, R8, R20 ;  /* 0x000000081814723c */ /* 0x044ff60000041814 */
[----:B------:R-:W-:Y:S11]  /*335b0*/  @!UPT UIADD3 URZ, URZ, URZ, URZ ;  /* 0x0000003f3f3ff290 */ /* 0x000ff6000fffe03f */
[----:B------:R-:W-:Y:S01]  /*335c0*/  @!UPT UIADD3 URZ, URZ, URZ, URZ ;  /* 0x0000003f3f3ff290 */ /* 0x000fe2000fffe03f */
[----:B------:R-:W-:Y:S01]  /*335d0*/  STL.64 [R1+0x220], R20 ;  /* 0x0002201401007387 */ /* 0x000fe20000100a00 */
[----:B------:R0:W-:Y:S03]  /*335e0*/  STL.64 [R1+0x228], R22 ;  /* 0x0002281601007387 */ /* 0x0001e60000100a00 */
[----:B0-----:R-:W2:Y:S01]  /*335f0*/  LDL.LU.64 R22, [R1+0x2900] ;  /* 0x0029000001167983 */ /* 0x001ea20000300a00 */
[----:B------:R-:W4:Y:S02]  /*33600*/  LDL.LU.64 R20, [R1+0x28f8] ;  /* 0x0028f80001147983 */ /* 0x000f240000300a00 */
[----:B---3--:R-:W-:Y:S02]  /*33610*/  STL.64 [R1+0x28e0], R10 ;  /* 0x0028e00a01007387 */ /* 0x008fe40000100a00 */
[----:B------:R0:W-:Y:S02]  /*33620*/  STL.64 [R1+0x28d8], R8 ;  /* 0x0028d80801007387 */ /* 0x0001e40000100a00 */
[----:B0-----:R-:W3:Y:S01]  /*33630*/  LDL.LU R8, [R1+0xe0] ;  /* 0x0000e00001087983 */ /* 0x001ee20000300800 */
[----:B------:R-:W3:Y:S02]  /*33640*/  LDL.LU R9, [R1+0xe4] ;  /* 0x0000e40001097983 */ /* 0x000ee40000300800 */
[----:B------:R-:W3:Y:S02]  /*33650*/  LDL.LU R10, [R1+0xe8] ;  /* 0x0000e800010a7983 */ /* 0x000ee40000300800 */
[----:B------:R-:W3:Y:S01]  /*33660*/  LDL.LU R11, [R1+0xec] ;  /* 0x0000ec00010b7983 */ /* 0x000ee20000300800 */
[C---:B----4-:R-:W-:Y:S01]  /*33670*/  HMMA.16816.F32.BF16 R4, R24.reuse, R20, R4 ;  /* 0x000000141804723c */ /* 0x050fe20000041804 */
[----:B--2---:R-:W-:Y:S01]  /*33680*/  STL.64 [R1+0x28d0], R22 ;  /* 0x0028d01601007387 */ /* 0x004fe20000100a00 */
[----:B------:R0:W-:Y:S11]  /*33690*/  STL.64 [R1+0x28c8], R20 ;  /* 0x0028c81401007387 */ /* 0x0001f60000100a00 */
[----:B------:R-:W-:Y:S10]  /*336a0*/  @!UPT UIADD3 URZ, URZ, URZ, URZ ;  /* 0x0000003f3f3ff290 */ /* 0x000ff4000fffe03f */
[----:B------:R-:W-:Y:S01]  /*336b0*/  STL.64 [R1+0x210], R4 ;  /* 0x0002100401007387 */ /* 0x000fe20000100a00 */
[----:B------:R1:W-:Y:S02]  /*336c0*/  STL.64 [R1+0x218], R6 ;  /* 0x0002180601007387 */ /* 0x0003e40000100a00 */
[----:B0-----:R-:W2:Y:S02]  /*336d0*/  LDL.LU R20, [R1+0xf0] ;  /* 0x0000f00001147983 */ /* 0x001ea40000300800 */
[----:B------:R-:W2:Y:S01]  /*336e0*/  LDL.LU R21, [R1+0xf4] ;  /* 0x0000f40001157983 */ /* 0x000ea20000300800 */
[----:B------:R-:W2:Y:S01]  /*336f0*/  LDL.LU R22, [R1+0xf8] ;  /* 0x0000f80001167983 */ /* 0x000ea20000300800 */
[----:B------:R-:W2:Y:S01]  /*33700*/  LDL.LU R23, [R1+0xfc] ;  /* 0x0000fc0001177983 */ /* 0x000ea20000300800 */
[----:B-1----:R-:W-:Y:S02]  /*33710*/  HMMA.16816.F32.BF16 R4, R24, R16, R12 ;  /* 0x000000101804723c */ /* 0x002fe4000004180c */
[----:B------:R-:W0:Y:S04]  /*33720*/  LDSM.16.MT88.4 R12, [R0+0xe080] ;  /* 0x00e08000000c783b */ /* 0x000e280000004200 */
[----:B------:R-:W4:Y:S11]  /*33730*/  LDL.LU R24, [R1+0x110] ;  /* 0x0001100001187983 */ /* 0x000f360000300800 */
[----:B------:R-:W-:Y:S06]  /*33740*/  @!UPT UIADD3 URZ, URZ, URZ, URZ ;  /* 0x0000003f3f3ff290 */ /* 0x000fec000fffe03f */
[----:B------:R-:W-:Y:S01]  /*33750*/  STL.64 [R1+0x1b0], R4 ;  /* 0x0001b00401007387 */ /* 0x000fe20000100a00 */
[----:B------:R-:W-:Y:S02]  /*33760*/  STL.64 [R1+0x1b8], R6 ;  /* 0x0001b80601007387 */ /* 0x000fe40000100a00 */
[----:B------:R-:W1:Y:S04]  /*33770*/  LDSM.16.MT88.4 R4, [R19+0xf000] ;  /* 0x00f000001304783b */ /* 0x000e680000004200 */
[----:B------:R-:W4:Y:S01]  /*33780*/  LDL.LU R25, [R1+0x114] ;  /* 0x0001140001197983 */ /* 0x000f220000300800 */
[----:B------:R-:W4:Y:S01]  /*33790*/  LDL.LU R26, [R1+0x118] ;  /* 0x00011800011a7983 */ /* 0x000f220000300800 */
[----:B------:R-:W4:Y:S03]  /*337a0*/  LDL.LU R27, [R1+0x11c] ;  /* 0x00011c00011b7983 */ /* 0x000f260000300800 */
[----:B0-----:R-:W-:Y:S01]  /*337b0*/  STL.64 [R1+0x28a8], R14 ;  /* 0x0028a80e01007387 */ /* 0x001fe20000100a00 */
[----:B------:R0:W-:Y:S03]  /*337c0*/  STL.64 [R1+0x28a0], R12 ;  /* 0x0028a00c01007387 */ /* 0x0001e60000100a00 */
[----:B0-----:R-:W3:Y:S01]  /*337d0*/  LDL.LU R12, [R1+0x60] ;  /* 0x00006000010c7983 */ /* 0x001ee20000300800 */
[----:B------:R-:W3:Y:S02]  /*337e0*/  LDL.LU R13, [R1+0x64] ;  /* 0x00006400010d7983 */ /* 0x000ee40000300800 */
[----:B------:R-:W3:Y:S02]  /*337f0*/  LDL.LU R14, [R1+0x68] ;  /* 0x00006800010e7983 */ /* 0x000ee40000300800 */
[----:B------:R-:W3:Y:S01]  /*33800*/  LDL.LU R15, [R1+0x6c] ;  /* 0x00006c00010f7983 */ /* 0x000ee20000300800 */
[----:B-1----:R-:W-:Y:S01]  /*33810*/  STL.64 [R1+0x50], R4 ;  /* 0x0000500401007387 */ /* 0x002fe20000100a00 */
[----:B------:R0:W-:Y:S03]  /*33820*/  STL.64 [R1+0x58], R6 ;  /* 0x0000580601007387 */ /* 0x0001e60000100a00 */
[----:B0-----:R-:W2:Y:S01]  /*33830*/  LDL.LU.64 R6, [R1+0x28f0] ;  /* 0x0028f00001067983 */ /* 0x001ea20000300a00 */
[----:B------:R-:W3:Y:S02]  /*33840*/  LDL.LU.64 R4, [R1+0x28e8] ;  /* 0x0028e80001047983 */ /* 0x000ee40000300a00 */
[----:B---3--:R-:W-:Y:S01]  /*33850*/  HMMA.16816.F32.BF16 R8, R12, R4, R8 ;  /* 0x000000040c08723c */ /* 0x008fe20000041808 */
[----:B--2---:R-:W-:Y:S01]  /*33860*/  STL.64 [R1+0x28c0], R6 ;  /* 0x0028c00601007387 */ /* 0x004fe20000100a00 */
[----:B------:R0:W-:Y:S11]  /*33870*/  STL.64 [R1+0x28b8], R4 ;  /* 0x0028b80401007387 */ /* 0x0001f60000100a00 */
[----:B------:R-:W-:Y:S10]  /*33880*/  @!UPT UIADD3 URZ, URZ, URZ, URZ ;  /* 0x0000003f3f3ff290 */ /* 0x000ff4000fffe03f */
[----:B------:R-:W-:Y:S01]  /*33890*/  STL.64 [R1+0x1f0], R8 ;  /* 0x0001f00801007387 */ /* 0x000fe20000100a00 */
[----:B------:R-:W-:Y:S02]  /*338a0*/  STL.64 [R1+0x1f8], R10 ;  /* 0x0001f80a01007387 */ /* 0x000fe40000100a00 */
[----:B------:R-:W1:Y:S04]  /*338b0*/  LDSM.16.MT88.4 R8, [R19+0xf080] ;  /* 0x00f080001308783b */ /* 0x000e680000004200 */
[----:B0-----:R-:W2:Y:S01]  /*338c0*/  LDL.LU R4, [R1+0x390] ;  /* 0x0003900001047983 */ /* 0x001ea20000300800 */
[----:B-1----:R-:W-:Y:S01]  /*338d0*/  STL.64 [R1+0x40], R8 ;  /* 0x0000400801007387 */ /* 0x002fe20000100a00 */
[----:B------:R-:W-:Y:S02]  /*338e0*/  STL.64 [R1+0x48], R10 ;  /* 0x0000480a01007387 */ /* 0x000fe40000100a00 */
[----:B------:R-:W0:Y:S04]  /*338f0*/  LDSM.16.MT88.4 R8, [R28+0xf000] ;  /* 0x00f000001c08783b */ /* 0x000e280000004200 */
[----:B------:R-:W2:Y:S01]  /*33900*/  LDL.LU R5, [R1+0x394] ;  /* 0x0003940001057983 */ /* 0x000ea20000300800 */
[----:B------:R-:W2:Y:S01]  /*33910*/  LDL.LU R6, [R1+0x398] ;  /* 0x0003980001067983 */ /* 0x000ea20000300800 */
[----:B------:R-:W2:Y:S03]  /*33920*/  LDL.LU R7, [R1+0x39c] ;  /* 0x00039c0001077983 */ /* 0x000ea60000300800 */
[----:B0-----:R-:W-:Y:S01]  /*33930*/  STL.64 [R1+0x30], R8 ;  /* 0x0000300801007387 */ /* 0x001fe20000100a00 */
[----:B------:R0:W-:Y:S02]  /*33940*/  STL [R1+0x38], R10 ;  /* 0x0000380a01007387 */ /* 0x0001e40000100800 */
[----:B------:R-:W-:-:S02]  /*33950*/  IMAD.MOV.U32 R2, RZ, RZ, R11 ;  /* 0x000000ffff027224 */ /* 0x000fc400078e000b */
[----:B0-----:R-:W3:Y:S01]  /*33960*/  LDL.LU.64 R10, [R1+0x28e0] ;  /* 0x0028e000010a7983 */ /* 0x001ee20000300a00 */
[----:B------:R-:W2:Y:S02]  /*33970*/  LDL.LU.64 R8, [R1+0x28d8] ;  /* 0x0028d80001087983 */ /* 0x000ea40000300a00 */
[----:B------:R-:W-:Y:S01]  /*33980*/  STL [R1+0x27d8], R2 ;  /* 0x0027d80201007387 */ /* 0x000fe20000100800 */
[C---:B--2---:R-:W-:Y:S11]  /*33990*/  HMMA.16816.F32.BF16 R20, R12.reuse, R8, R20 ;  /* 0x000000080c14723c */ /* 0x044ff60000041814 */
[----:B------:R-:W-:Y:S11]  /*339a0*/  @!UPT UIADD3 URZ, URZ, URZ, URZ ;  /* 0x0000003f3f3ff290 */ /* 0x000ff6000fffe03f */
[----:B------:R-:W-:Y:S01]  /*339b0*/  @!UPT UIADD3 URZ, URZ, URZ, URZ ;  /* 0x0000003f3f3ff290 */ /* 0x000fe2000fffe03f */
[----:B------:R-:W-:Y:S01]  /*339c0*/  STL.64 [R1+0x1e0], R20 ;  /* 0x0001e01401007387 */ /* 0x000fe20000100a00 */
[----:B------:R-:W-:Y:S02]  /*339d0*/  STL.64 [R1+0x1e8], R22 ;  /* 0x0001e81601007387 */ /* 0x000fe40000100a00 */
[----:B------:R-:W0:Y:S02]  /*339e0*/  LDSM.16.MT88.4 R20, [R28+0xf080] ;  /* 0x00f080001c14783b */ /* 0x000e240000004200 */
[----:B0-----:R-:W-:Y:S02]  /*339f0*/  STL.64 [R1+0x20], R20 ;  /* 0x0000201401007387 */ /* 0x001fe40000100a00 */
[----:B------:R-:W-:Y:S01]  /*33a00*/  STL [R1+0x28], R22 ;  /* 0x0000281601007387 */ /* 0x000fe20000100800 */
[----:B------:R-:W-:Y:S02]  /*33a10*/  MOV R2, R23 ;  /* 0x0000001700027202 */ /* 0x000fe40000000f00 */
[----:B------:R-:W0:Y:S04]  /*33a20*/  LDSM.16.MT88.4 R20, [R3+0xf000] ;  /* 0x00f000000314783b */ /* 0x000e280000004200 */
[----:B------:R-:W-:Y:S04]  /*33a30*/  STL [R1+0x27f0], R2 ;  /* 0x0027f00201007387 */ /* 0x000fe80000100800 */
[----:B0-----:R-:W-:Y:S01]  /*33a40*/  STL.64 [R1+0x10], R20 ;  /* 0x0000101401007387 */ /* 0x001fe20000100a00 */
[----:B------:R0:W-:Y:S03]  /*33a50*/  STL.64 [R1+0x18], R22 ;  /* 0x0000181601007387 */ /* 0x0001e60000100a00 */
[----:B0-----:R-:W2:Y:S01]  /*33a60*/  LDL.LU.64 R22, [R1+0x28d0] ;  /* 0x0028d00001167983 */ /* 0x001ea20000300a00 */
[----:B------:R-:W4:Y:S02]  /*33a70*/  LDL.LU.64 R20, [R1+0x28c8] ;  /* 0x0028c80001147983 */ /* 0x000f240000300a00 */
[----:B----4-:R-:W-:Y:S01]  /*33a80*/  HMMA.16816.F32.BF16 R24, R12, R20, R24 ;  /* 0x000000140c18723c */ /* 0x010fe20000041818 */
[----:B--2---:R-:W-:Y:S01]  /*33a90*/  STL.64 [R1+0x2880], R22 ;  /* 0x0028801601007387 */ /* 0x004fe20000100a00 */
[----:B------:R0:W-:Y:S11]  /*33aa0*/  STL.64 [R1+0x2878], R20 ;  /* 0x0028781401007387 */ /* 0x0001f60000100a00 */
[----:B------:R-:W-:Y:S10]  /*33ab0*/  @!UPT UIADD3 URZ, URZ, URZ, URZ ;  /* 0x0000003f3f3ff290 */ /* 0x000ff4000fffe03f */
[----:B------:R-:W-:Y:S01]  /*33ac0*/  STL.64 [R1+0x1d0], R24 ;  /* 0x0001d01801007387 */ /* 0x000fe20000100a00 */
[----:B------:R-:W-:Y:S02]  /*33ad0*/  STL.64 [R1+0x1d8], R26 ;  /* 0x0001d81a01007387 */ /* 0x000fe40000100a00 */
[----:B------:R-:W1:Y:S04]  /*33ae0*/  LDSM.16.MT88.4 R24, [R3+0xf080] ;  /* 0x00f080000318783b */ /* 0x000e680000004200 */
[----:B0-----:R-:W2:Y:S01]  /*33af0*/  LDL.LU R20, [R1+0x370] ;  /* 0x0003700001147983 */ /* 0x001ea20000300800 */
[----:B------:R-:W2:Y:S01]  /*33b00*/  LDL.LU R21, [R1+0x374] ;  /* 0x0003740001157983 */ /* 0x000ea20000300800 */
[----:B------:R-:W2:Y:S02]  /*33b10*/  LDL.LU R22, [R1+0x378] ;  /* 0x0003780001167983 */ /* 0x000ea40000300800 */
[----:B------:R-:W2:Y:S01]  /*33b20*/  LDL.LU R23, [R1+0x37c] ;  /* 0x00037c0001177983 */ /* 0x000ea20000300800 */
[----:B-1----:R-:W-:-:S02]  /*33b30*/  MOV R3, R24 ;  /* 0x0000001800037202 */ /* 0x002fc40000000f00 */
[----:B------:R-:W-:Y:S02]  /*33b40*/  MOV R28, R25 ;  /* 0x00000019001c7202 */ /* 0x000fe40000000f00 */
[----:B------:R-:W-:Y:S02]  /*33b50*/  MOV R19, R26 ;  /* 0x0000001a00137202 */ /* 0x000fe40000000f00 */
[----:B------:R-:W-:Y:S02]  /*33b60*/  MOV R2, R27 ;  /* 0x0000001b00027202 */ /* 0x000fe40000000f00 */
[----:B------:R-:W0:Y:S04]  /*33b70*/  LDSM.16.MT88.4 R24, [R0+0xf000] ;  /* 0x00f000000018783b */ /* 0x000e280000004200 */
[----:B0-----:R-:W-:Y:S01]  /*33b80*/  STL.64 [R1+0x2660], R26 ;  /* 0x0026601a01007387 */ /* 0x001fe20000100a00 */
[----:B------:R0:W-:Y:S03]  /*33b90*/  STL.64 [R1+0x2658], R24 ;  /* 0x0026581801007387 */ /* 0x0001e60000100a00 */
[----:B0-----:R-:W4:Y:S01]  /*33ba0*/  LDL.LU.64 R24, [R1+0x40] ;  /* 0x0000400001187983 */ /* 0x001f220000300a00 */
[----:B------:R-:W2:Y:S01]  /*33bb0*/  LDL.LU.64 R26, [R1+0x48] ;  /* 0x00004800011a7983 */ /* 0x000ea20000300a00 */
[----:B------:R-:W-:Y:S02]  /*33bc0*/  HMMA.16816.F32.BF16 R12, R12, R16, R4 ;  /* 0x000000100c0c723c */ /* 0x000fe40000041804 */
[----:B--2---:R-:W-:Y:S01]  /*33bd0*/  STL.64 [R1+0x27e8], R26 ;  /* 0x0027e81a01007387 */ /* 0x004fe20000100a00 */
[----:B----4-:R0:W-:Y:S03]  /*33be0*/  STL.64 [R1+0x27e0], R24 ;  /* 0x0027e01801007387 */ /* 0x0101e60000100a00 */
[----:B0-----:R-:W2:Y:S01]  /*33bf0*/  LDL.LU R24, [R1+0x380] ;  /* 0x0003800001187983 */ /* 0x001ea20000300800 */
[----:B------:R-:W2:Y:S02]  /*33c00*/  LDL.LU R25, [R1+0x384] ;  /* 0x0003840001197983 */ /* 0x000ea40000300800 */
[----:B------:R-:W2:Y:S02]  /*33c10*/  LDL.LU R26, [R1+0x388] ;  /* 0x00038800011a7983 */ /* 0x000ea40000300800 */
[----:B------:R-:W2:Y:S01]  /*33c20*/  LDL.LU R27, [R1+0x38c] ;  /* 0x00038c00011b7983 */ /* 0x000ea20000300800 */
[----:B------:R-:W4:Y:S01]  /*33c30*/  LDL.LU.64 R6, [R1+0x28c0] ;  /* 0x0028c00001067983 */ /* 0x000f220000300a00 */
[----:B------:R-:W2:Y:S02]  /*33c40*/  LDL.LU.64 R4, [R1+0x28b8] ;  /* 0x0028b80001047983 */ /* 0x000ea40000300a00 */
[----:B------:R-:W-:Y:S02]  /*33c50*/  STL.64 [R1+0x2868], R18 ;  /* 0x0028681201007387 */ /* 0x000fe40000100a00 */
[----:B------:R0:W-:Y:S06]  /*33c60*/  STL.64 [R1+0x2860], R16 ;  /* 0x0028601001007387 */ /* 0x0001ec0000100a00 */
[----:B------:R-:W-:Y:S01]  /*33c70*/  STL.64 [R1+0x1c0], R12 ;  /* 0x0001c00c01007387 */ /* 0x000fe20000100a00 */
[----:B------:R-:W-:Y:S02]  /*33c80*/  STL.64 [R1+0x1c8], R14 ;  /* 0x0001c80e01007387 */ /* 0x000fe40000100a00 */
[----:B------:R1:W3:Y:S04]  /*33c90*/  LDSM.16.MT88.4 R12, [R0+0xf080] ;  /* 0x00f08000000c783b */ /* 0x0002e80000004200 */
[----:B------:R-:W-:Y:S06]  /*33ca0*/  BAR.SYNC.DEFER_BLOCKING 0x0 ;  /* 0x0000000000007b1d */ /* 0x000fec0000010000 */
[----:B0-----:R-:W2:Y:S01]  /*33cb0*/  LDL.LU R16, [R1+0x280] ;  /* 0x0002800001107983 */ /* 0x001ea20000300800 */
[----:B------:R-:W2:Y:S02]  /*33cc0*/  LDL.LU R17, [R1+0x284] ;  /* 0x0002840001117983 */ /* 0x000ea40000300800 */
[----:B------:R-:W2:Y:S02]  /*33cd0*/  LDL.LU R18, [R1+0x288] ;  /* 0x0002880001127983 */ /* 0x000ea40000300800 */
[----:B------:R-:W2:Y:S01]  /*33ce0*/  LDL.LU R19, [R1+0x28c] ;  /* 0x00028c0001137983 */ /* 0x000ea20000300800 */
[----:B-1----:R-:W2:Y:S04]  /*33cf0*/  LDL.LU R0, [R1+0x28b0] ;  /* 0x0028b00001007983 */ /* 0x002ea80000300800 */
[----:B---3--:R-:W-:Y:S01]  /*33d00*/  STL.64 [R1+0x60], R12 ;  /* 0x0000600c01007387 */ /* 0x008fe20000100a00 */
[----:B------:R0:W-:Y:S03]  /*33d10*/  STL.64 [R1+0x68], R14 ;  /* 0x0000680e01007387 */ /* 0x0001e60000100a00 */
[----:B0-----:R-:W2:Y:S01]  /*33d20*/  LDL.LU.64 R14, [R1+0x28a8] ;  /* 0x0028a800010e7983 */ /* 0x001ea20000300a00 */
[----:B------:R-:W2:Y:S02]  /*33d30*/  LDL.LU.64 R12, [R1+0x28a0] ;  /* 0x0028a000010c7983 */ /* 0x000ea40000300a00 */
[C---:B--2---:R-:W-:Y:S11]  /*33d40*/  HMMA.16816.F32.BF16 R24, R12.reuse, R4, R24 ;  /* 0x000000040c18723c */ /* 0x044ff60000041818 */
[----:B------:R-:W-:Y:S11]  /*33d50*/  @!UPT UIADD3 URZ, URZ, URZ, URZ ;  /* 0x0000003f3f3ff290 */ /* 0x000ff6000fffe03f */
[----:B------:R-:W-:Y:S01]  /*33d60*/  @!UPT UIADD3 URZ, URZ, URZ, URZ ;  /* 0x0000003f3f3ff290 */ /* 0x000fe2000fffe03f */
[----:B------:R0:W-:Y:S01]  /*33d70*/  STL.64 [R1+0x200], R24 ;  /* 0x0002001801007387 */ /* 0x0001e20000100a00 */
[----:B------:R1:W-:Y:S03]  /*33d80*/  STL.64 [R1+0x208], R26 ;  /* 0x0002081a01007387 */ /* 0x0003e60000100a00 */
[----:B0-----:R-:W2:Y:S01]  /*33d90*/  LDL.LU R24, [R1+0x330] ;  /* 0x0003300001187983 */ /* 0x001ea20000300800 */
[----:B-1----:R-:W-:Y:S01]  /*33da0*/  MOV R26, R11 ;  /* 0x0000000b001a7202 */ /* 0x002fe20000000f00 */
[----:B------:R-:W-:Y:S01]  /*33db0*/  IMAD.MOV.U32 R27, RZ, RZ, R29 ;  /* 0x000000ffff1b7224 */ /* 0x000fe200078e001d */
[----:B------:R-:W-:Y:S02]  /*33dc0*/  MOV R25, R10 ;  /* 0x0000000a00197202 */ /* 0x000fe40000000f00 */
[----:B------:R-:W3:Y:S01]  /*33dd0*/  LDL.LU R10, [R1+0x2898] ;  /* 0x00289800010a7983 */ /* 0x000ee20000300800 */
[----:B------:R-:W3:Y:S02]  /*33de0*/  LDL.LU R11, [R1+0x2894] ;  /* 0x00289400010b7983 */ /* 0x000ee40000300800 */
[----:B------:R-:W3:Y:S02]  /*33df0*/  LDL.LU R29, [R1+0x2890] ;  /* 0x00289000011d7983 */ /* 0x000ee40000300800 */
[----:B------:R-:W-:Y:S01]  /*33e00*/  STL.64 [R1+0x2800], R26 ;  /* 0x0028001a01007387 */ /* 0x000fe20000100a00 */
[C---:B------:R-:W-:Y:S01]  /*33e10*/  HMMA.16816.F32.BF16 R20, R12.reuse, R8, R20 ;  /* 0x000000080c14723c */ /* 0x040fe20000041814 */
[----:B--2---:R0:W-:Y:S04]  /*33e20*/  STL.64 [R1+0x27f8], R24 ;  /* 0x0027f81801007387 */ /* 0x0041e80000100a00 */
[----:B0-----:R-:W2:Y:S01]  /*33e30*/  LDL.LU.64 R24, [R1+0x50] ;  /* 0x0000500001187983 */ /* 0x001ea20000300a00 */
[----:B------:R-:W2:Y:S11]  /*33e40*/  LDL.LU.64 R26, [R1+0x58] ;  /* 0x00005800011a7983 */ /* 0x000eb60000300a00 */
[----:B------:R-:W-:Y:S07]  /*33e50*/  @!UPT UIADD3 URZ, URZ, URZ, URZ ;  /* 0x0000003f3f3ff290 */ /* 0x000fee000fffe03f */
[----:B------:R-:W-:Y:S02]  /*33e60*/  MOV R5, R22 ;  /* 0x0000001600057202 */ /* 0x000fe40000000f00 */
[----:B------:R-:W-:Y:S01]  /*33e70*/  MOV R4, R23 ;  /* 0x0000001700047202 */ /* 0x000fe20000000f00 */
[----:B--2---:R-:W-:Y:S01]  /*33e80*/  STL.64 [R1+0x2858], R26 ;  /* 0x0028581a01007387 */ /* 0x004fe20000100a00 */
[----:B------:R3:W-:Y:S02]  /*33e90*/  STL.64 [R1+0x2850], R24 ;  /* 0x0028501801007387 */ /* 0x0007e40000100a00 */
[----:B---3--:R-:W-:Y:S02]  /*33ea0*/  MOV R24, R10 ;  /* 0x0000000a00187202 */ /* 0x008fe40000000f00 */
[----:B------:R-:W-:Y:S01]  /*33eb0*/  MOV R25, R11 ;  /* 0x0000000b00197202 */ /* 0x000fe20000000f00 */
[----:B------:R-:W2:Y:S01]  /*33ec0*/  LDL.LU R10, [R1+0x288c] ;  /* 0x00288c00010a7983 */ /* 0x000ea20000300800 */
[----:B------:R-:W2:Y:S02]  /*33ed0*/  LDL.LU R11, [R1+0x2888] ;  /* 0x00288800010b7983 */ /* 0x000ea40000300800 */
[----:B------:R-:W3:Y:S02]  /*33ee0*/  LDL.LU R26, [R1+0x278] ;  /* 0x00027800011a7983 */ /* 0x000ee40000300800 */
[----:B------:R-:W3:Y:S01]  /*33ef0*/  LDL.LU R27, [R1+0x27c] ;  /* 0x00027c00011b7983 */ /* 0x000ee20000300800 */
[----:B------:R0:W-:Y:S01]  /*33f00*/  STL.64 [R1+0x240], R20 ;  /* 0x0002401401007387 */ /* 0x0001e20000100a00 */
[----:B------:R-:W2:Y:S03]  /*33f10*/  LDL.LU.64 R22, [R1+0x2880] ;  /* 0x0028800001167983 */ /* 0x000ea60000300a00 */
[----:B0-----:R-:W2:Y:S02]  /*33f20*/  LDL.LU.64 R20, [R1+0x2878] ;  /* 0x0028780001147983 */ /* 0x001ea40000300a00 */
[----:B--2---:R-:W-:Y:S02]  /*33f30*/  HMMA.16816.F32.BF16 R16, R12, R20, R16 ;  /* 0x000000140c10723c */ /* 0x004fe40000041810 */
[----:B------:R0:W-:Y:S01]  /*33f40*/  STL.64 [R1+0x2828], R10 ;  /* 0x0028280a01007387 */ /* 0x0001e20000100a00 */
[----:B------:R-:W-:-:S02]  /*33f50*/  MOV R8, R22 ;  /* 0x0000001600087202 */ /* 0x000fc40000000f00 */
[----:B------:R-:W2:Y:S01]  /*33f60*/  LDL.LU R22, [R1+0x2874] ;  /* 0x0028740001167983 */ /* 0x000ea20000300800 */
[----:B------:R-:W-:Y:S02]  /*33f70*/  MOV R9, R23 ;  /* 0x0000001700097202 */ /* 0x000fe40000000f00 */
[----:B------:R-:W2:Y:S04]  /*33f80*/  LDL.LU R23, [R1+0x2870] ;  /* 0x0028700001177983 */ /* 0x000ea80000300800 */
[----:B0-----:R-:W3:Y:S01]  /*33f90*/  LDL.LU R10, [R1+0x368] ;  /* 0x00036800010a7983 */ /* 0x001ee20000300800 */
[----:B------:R-:W3:Y:S10]  /*33fa0*/  LDL.LU R11, [R1+0x36c] ;  /* 0x00036c00010b7983 */ /* 0x000ef40000300800 */
[----:B------:R0:W-:Y:S01]  /*33fb0*/  STL.64 [R1+0x280], R16 ;  /* 0x0002801001007387 */ /* 0x0001e20000100a00 */
[----:B------:R-:W-:Y:S01]  /*33fc0*/  MOV R21, R18 ;  /* 0x0000001200157202 */ /* 0x000fe20000000f00 */
[----:B------:R-:W-:-:S02]  /*33fd0*/  IMAD.MOV.U32 R20, RZ, RZ, R19 ;  /* 0x000000ffff147224 */ /* 0x000fc400078e0013 */
[----:B------:R-:W3:Y:S04]  /*33fe0*/  LDL.LU.64 R18, [R1+0x2868] ;  /* 0x0028680001127983 */ /* 0x000ee80000300a00 */
[----:B0-----:R-:W3:Y:S04]  /*33ff0*/  LDL.LU.64 R16, [R1+0x2860] ;  /* 0x0028600001107983 */ /* 0x001ee80000300a00 */
[----:B--2---:R-:W-:Y:S01]  /*34000*/  STL.64 [R1+0x2820], R22 ;  /* 0x0028201601007387 */ /* 0x004fe20000100a00 */
[----:B------:R0:W-:Y:S03]  /*34010*/  STL.64 [R1+0x2818], R20 ;  /* 0x0028181401007387 */ /* 0x0001e60000100a00 */
[----:B0-----:R-:W2:Y:S01]  /*34020*/  LDL.LU R20, [R1+0x350] ;  /* 0x0003500001147983 */ /* 0x001ea20000300800 */
[----:B------:R-:W2:Y:S02]  /*34030*/  LDL.LU R21, [R1+0x354] ;  /* 0x0003540001157983 */ /* 0x000ea40000300800 */
[----:B------:R-:W2:Y:S01]  /*34040*/  LDL.LU R22, [R1+0x358] ;  /* 0x0003580001167983 */ /* 0x000ea20000300800 */
[----:B---3--:R-:W-:Y:S01]  /*34050*/  HMMA.16816.F32.BF16 R12, R12, R16, R24 ;  /* 0x000000100c0c723c */ /* 0x008fe20000041818 */
[----:B------:R-:W3:Y:S01]  /*34060*/  LDL.LU.64 R26, [R1+0x2858] ;  /* 0x00285800011a7983 */ /* 0x000ee20000300a00 */
[----:B------:R-:W3:Y:S01]  /*34070*/  LDL.LU.64 R24, [R1+0x2850] ;  /* 0x0028500001187983 */ /* 0x000ee20000300a00 */
[----:B------:R-:W-:Y:S11]  /*34080*/  MOV R23, R29 ;  /* 0x0000001d00177202 */ /* 0x000ff60000000f00 */
[----:B------:R-:W-:Y:S09]  /*34090*/  @!UPT UIADD3 URZ, URZ, URZ, URZ ;  /* 0x0000003f3f3ff290 */ /* 0x000ff2000fffe03f */
[----:B------:R-:W-:Y:S01]  /*340a0*/  STL.64 [R1+0x270], R12 ;  /* 0x0002700c01007387 */ /* 0x000fe20000100a00 */
[----:B------:R0:W-:Y:S01]  /*340b0*/  STL [R1+0x278], R14 ;  /* 0x0002780e01007387 */ /* 0x0001e20000100800 */
[----:B------:R-:W-:Y:S01]  /*340c0*/  MOV R29, R15 ;  /* 0x0000000f001d7202 */ /* 0x000fe20000000f00 */
[----:B------:R-:W-:Y:S01]  /*340d0*/  MOV R15, R2 ;  /* 0x00000002000f7202 */ /* 0x000fe20000000f00 */
[----:B0-----:R-:W-:Y:S02]  /*340e0*/  MOV R14, R19 ;  /* 0x00000013000e7202 */ /* 0x001fe40000000f00 */
[----:B------:R-:W-:Y:S02]  /*340f0*/  MOV R12, R3 ;  /* 0x00000003000c7202 */ /* 0x000fe40000000f00 */
[----:B------:R-:W-:Y:S01]  /*34100*/  MOV R13, R28 ;  /* 0x0000001c000d7202 */ /* 0x000fe20000000f00 */
[----:B------:R-:W2:Y:S01]  /*34110*/  LDL.LU R3, [R1+0x2848] ;  /* 0x0028480001037983 */ /* 0x000ea20000300800 */
[----:B------:R-:W2:Y:S02]  /*34120*/  LDL.LU R28, [R1+0x2844] ;  /* 0x00284400011c7983 */ /* 0x000ea40000300800 */
[----:B------:R-:W2:Y:S02]  /*34130*/  LDL.LU R19, [R1+0x2840] ;  /* 0x0028400001137983 */ /* 0x000ea40000300800 */
[----:B------:R-:W-:Y:S01]  /*34140*/  STL.64 [R1+0x26a0], R14 ;  /* 0x0026a00e01007387 */ /* 0x000fe20000100a00 */
[----:B------:R4:W-:Y:S02]  /*34150*/  STL.64 [R1+0x2698], R12 ;  /* 0x0026980c01007387 */ /* 0x0009e40000100a00 */
[----:B----4-:R-:W-:Y:S01]  /*34160*/  MOV R12, R6 ;  /* 0x00000006000c7202 */ /* 0x010fe20000000f00 */
[----:B------:R-:W-:Y:S01]  /*34170*/  IMAD.MOV.U32 R13, RZ, RZ, R7 ;  /* 0x000000ffff0d7224 */ /* 0x000fe200078e0007 */
[----:B------:R-:W3:Y:S01]  /*34180*/  LDL.LU R6, [R1+0x283c] ;  /* 0x00283c0001067983 */ /* 0x000ee20000300800 */
[----:B------:R-:W3:Y:S02]  /*34190*/  LDL.LU R7, [R1+0x2838] ;  /* 0x0028380001077983 */ /* 0x000ee40000300800 */
[----:B------:R-:W4:Y:S01]  /*341a0*/  LDL.LU R14, [R1+0x328] ;  /* 0x00032800010e7983 */ /* 0x000f220000300800 */
[----:B------:R-:W-:-:S02]  /*341b0*/  MOV R15, R18 ;  /* 0x00000012000f7202 */ /* 0x000fc40000000f00 */
[----:B------:R-:W2:Y:S01]  /*341c0*/  LDL.LU R18, [R1+0x2834] ;  /* 0x0028340001127983 */ /* 0x000ea20000300800 */
[C---:B---3--:R-:W-:Y:S03]  /*341d0*/  HMMA.16816.F32.BF16 R8, R24.reuse, R6, R8 ;  /* 0x000000061808723c */ /* 0x048fe60000041808 */
[----:B----4-:R-:W-:Y:S01]  /*341e0*/  STL.64 [R1+0x2810], R14 ;  /* 0x0028100e01007387 */ /* 0x010fe20000100a00 */
[----:B------:R2:W-:Y:S02]  /*341f0*/  STL.64 [R1+0x2808], R12 ;  /* 0x0028080c01007387 */ /* 0x0005e40000100a00 */
[----:B--2---:R-:W-:Y:S02]  /*34200*/  MOV R12, R19 ;  /* 0x00000013000c7202 */ /* 0x004fe40000000f00 */
[----:B------:R-:W2:Y:S11]  /*34210*/  LDL.LU R19, [R1+0x2830] ;  /* 0x0028300001137983 */ /* 0x000eb60000300800 */
[----:B------:R-:W-:Y:S04]  /*34220*/  @!UPT UIADD3 URZ, URZ, URZ, URZ ;  /* 0x0000003f3f3ff290 */ /* 0x000fe8000fffe03f */
[----:B------:R-:W-:Y:S01]  /*34230*/  STL.64 [R1+0x1a0], R8 ;  /* 0x0001a00801007387 */ /* 0x000fe20000100a00 */
[----:B------:R-:W-:Y:S02]  /*34240*/  IMAD.MOV.U32 R17, RZ, RZ, R10 ;  /* 0x000000ffff117224 */ /* 0x000fe400078e000a */
[----:B------:R0:W-:Y:S01]  /*34250*/  STL.64 [R1+0x1a8], R10 ;  /* 0x0001a80a01007387 */ /* 0x0001e20000100a00 */
[----:B------:R-:W-:Y:S02]  /*34260*/  MOV R16, R11 ;  /* 0x0000000b00107202 */ /* 0x000fe40000000f00 */
[----:B0-----:R-:W3:Y:S02]  /*34270*/  LDL.LU.64 R10, [R1+0x2828] ;  /* 0x00282800010a7983 */ /* 0x001ee40000300a00 */
[----:B---3--:R-:W-:Y:S11]  /*34280*/  HMMA.16816.F32.BF16 R20, R24, R10, R20 ;  /* 0x0000000a1814723c */ /* 0x008ff60000041814 */
[----:B------:R-:W-:Y:S11]  /*34290*/  @!UPT UIADD3 URZ, URZ, URZ, URZ ;  /* 0x0000003f3f3ff290 */ /* 0x000ff6000fffe03f */
[----:B------:R-:W-:Y:S01]  /*342a0*/  @!UPT UIADD3 URZ, URZ, URZ, URZ ;  /* 0x0000003f3f3ff290 */ /* 0x000fe2000fffe03f */
[----:B------:R-:W-:Y:S01]  /*342b0*/  STL.64 [R1+0x190], R20 ;  /* 0x0001901401007387 */ /* 0x000fe20000100a00 */
[----:B------:R0:W-:Y:S03]  /*342c0*/  STL.64 [R1+0x198], R22 ;  /* 0x0001981601007387 */ /* 0x0001e60000100a00 */
[----:B0-----:R-:W3:Y:S01]  /*342d0*/  LDL.LU.64 R22, [R1+0x2820] ;  /* 0x0028200001167983 */ /* 0x001ee20000300a00 */
[----:B------:R-:W-:Y:S02]  /*342e0*/  MOV R13, R28 ;  /* 0x0000001c000d7202 */ /* 0x000fe40000000f00 */
[----:B------:R-:W-:Y:S02]  /*342f0*/  MOV R14, R3 ;  /* 0x00000003000e7202 */ /* 0x000fe40000000f00 */
[----:B------:R-:W-:Y:S01]  /*34300*/  MOV R15, R0 ;  /* 0x00000000000f7202 */ /* 0x000fe20000000f00 */
[----:B------:R-:W4:Y:S01]  /*34310*/  LDL.LU.64 R20, [R1+0x2818] ;  /* 0x0028180001147983 */ /* 0x000f220000300a00 */
[----:B------:R-:W-:-:S02]  /*34320*/  MOV R28, R8 ;  /* 0x00000008001c7202 */ /* 0x000fc40000000f00 */
[----:B------:R-:W-:Y:S01]  /*34330*/  MOV R3, R9 ;  /* 0x0000000900037202 */ /* 0x000fe20000000f00 */
[----:B------:R-:W-:Y:S01]  /*34340*/  MOV R8, R26 ;  /* 0x0000001a00087202 */ /* 0x000fe20000000f00 */
[----:B------:R-:W-:Y:S02]  /*34350*/  MOV R0, R27 ;  /* 0x0000001b00007202 */ /* 0x000fe40000000f00 */
[----:B------:R-:W-:Y:S02]  /*34360*/  MOV R2, R24 ;  /* 0x0000001800027202 */ /* 0x000fe40000000f00 */
[----:B------:R-:W-:Y:S01]  /*34370*/  MOV R9, R25 ;  /* 0x0000001900097202 */ /* 0x000fe20000000f00 */
[----:B---3--:R-:W-:Y:S11]  /*34380*/  HMMA.16816.F32.BF16 R12, R24, R22, R12 ;  /* 0x00000016180c723c */ /* 0x008ff6000004180c */
[----:B------:R-:W-:Y:S11]  /*34390*/  @!UPT UIADD3 URZ, URZ, URZ, URZ ;  /* 0x0000003f3f3ff290 */ /* 0x000ff6000fffe03f */
[----:B------:R-:W-:Y:S01]  /*343a0*/  @!UPT UIADD3 URZ, URZ, URZ, URZ ;  /* 0x0000003f3f3ff290 */ /* 0x000fe2000fffe03f */
[----:B------:R-:W-:Y:S01]  /*343b0*/  STL.64 [R1+0x180], R12 ;  /* 0x0001800c01007387 */ /* 0x000fe20000100a00 */
[----:B------:R0:W-:Y:S03]  /*343c0*/  STL.64 [R1+0x188], R14 ;  /* 0x0001880e01007387 */ /* 0x0001e60000100a00 */
[----:B0-----:R-:W3:Y:S01]  /*343d0*/  LDL.LU.64 R14, [R1+0x2810] ;  /* 0x00281000010e7983 */ /* 0x001ee20000300a00 */
[----:B------:R-:W3:Y:S02]  /*343e0*/  LDL.LU.64 R12, [R1+0x2808] ;  /* 0x00280800010c7983 */ /* 0x000ee40000300a00 */
[----:B------:R-:W2:Y:S02]  /*343f0*/  LDL.LU.64 R26, [R1+0x2800] ;  /* 0x00280000011a7983 */ /* 0x000ea40000300a00 */
[----:B------:R-:W2:Y:S01]  /*34400*/  LDL.LU.64 R24, [R1+0x27f8] ;  /* 0x0027f80001187983 */ /* 0x000ea20000300a00 */
[----:B------:R0:W-:Y:S01]  /*34410*/  STL.64 [R1+0x27c0], R22 ;  /* 0x0027c01601007387 */ /* 0x0001e20000100a00 */
[----:B----4-:R1:W-:Y:S02]  /*34420*/  STL.64 [R1+0x27b8], R20 ;  /* 0x0027b81401007387 */ /* 0x0103e40000100a00 */
[----:B0-----:R-:W-:Y:S01]  /*34430*/  IMAD.MOV.U32 R22, RZ, RZ, R8 ;  /* 0x000000ffff167224 */ /* 0x001fe200078e0008 */
[----:B-1----:R-:W-:-:S02]  /*34440*/  MOV R20, R2 ;  /* 0x0000000200147202 */ /* 0x002fc40000000f00 */
[----:B------:R-:W-:Y:S02]  /*34450*/  MOV R21, R9 ;  /* 0x0000000900157202 */ /* 0x000fe40000000f00 */
[----:B------:R-:W-:Y:S01]  /*34460*/  MOV R23, R0 ;  /* 0x0000000000177202 */ /* 0x000fe20000000f00 */
[----:B------:R-:W4:Y:S06]  /*34470*/  LDL.LU R2, [R1+0x27f0] ;  /* 0x0027f00001027983 */ /* 0x000f2c0000300800 */
[----:B--2---:R-:W-:Y:S01]  /*34480*/  HMMA.16816.F32.BF16 R20, R20, R18, R24 ;  /* 0x000000121414723c */ /* 0x004fe20000041818 */
[----:B------:R-:W3:Y:S01]  /*34490*/  LDL.LU.64 R26, [R1+0x27e8] ;  /* 0x0027e800011a7983 */ /* 0x000ee20000300a00 */
[----:B------:R-:W3:Y:S02]  /*344a0*/  LDL.LU.64 R24, [R1+0x27e0] ;  /* 0x0027e00001187983 */ /* 0x000ee40000300a00 */
[----:B------:R-:W-:Y:S02]  /*344b0*/  STL.64 [R1+0x27b0], R18 ;  /* 0x0027b01201007387 */ /* 0x000fe40000100a00 */
[----:B------:R0:W-:Y:S11]  /*344c0*/  STL.64 [R1+0x27a8], R16 ;  /* 0x0027a81001007387 */ /* 0x0001f60000100a00 */
[----:B------:R-:W-:Y:S06]  /*344d0*/  @!UPT UIADD3 URZ, URZ, URZ, URZ ;  /* 0x0000003f3f3ff290 */ /* 0x000fec000fffe03f */
[----:B------:R-:W-:Y:S01]  /*344e0*/  STL.64 [R1+0x170], R20 ;  /* 0x0001701401007387 */ /* 0x000fe20000100a00 */
[----:B------:R-:W-:Y:S01]  /*344f0*/  STL.64 [R1+0x178], R22 ;  /* 0x0001781601007387 */ /* 0x000fe20000100a00 */
[----:B---3--:R-:W-:Y:S01]  /*34500*/  HMMA.16816.F32.BF16 R12, R24, R6, R12 ;  /* 0x00000006180c723c */ /* 0x008fe2000004180c */
[----:B0-----:R-:W-:Y:S02]  /*34510*/  MOV R17, R24 ;  /* 0x0000001800117202 */ /* 0x001fe40000000f00 */
[----:B------:R-:W-:Y:S02]  /*34520*/  MOV R16, R25 ;  /* 0x0000001900107202 */ /* 0x000fe40000000f00 */
[----:B------:R-:W-:Y:S02]  /*34530*/  MOV R9, R26 ;  /* 0x0000001a00097202 */ /* 0x000fe40000000f00 */
[----:B------:R-:W-:Y:S11]  /*34540*/  MOV R8, R27 ;  /* 0x0000001b00087202 */ /* 0x000ff60000000f00 */
[----:B------:R-:W-:Y:S05]  /*34550*/  @!UPT UIADD3 URZ, URZ, URZ, URZ ;  /* 0x0000003f3f3ff290 */ /* 0x000fea000fffe03f */
[----:B------:R0:W-:Y:S01]  /*34560*/  STL.64 [R1+0x160], R12 ;  /* 0x0001600c01007387 */ /* 0x0001e20000100a00 */
[----:B------:R1:W-:Y:S02]  /*34570*/  STL [R1+0x168], R14 ;  /* 0x0001680e01007387 */ /* 0x0003e40000100800 */
[----:B------:R-:W-:Y:S02]  /*34580*/  STL.64 [R1+0x2790], R6 ;  /* 0x0027900601007387 */ /* 0x000fe40000100a00 */
[----:B------:R-:W-:Y:S01]  /*34590*/  STL.64 [R1+0x2788], R4 ;  /* 0x0027880401007387 */ /* 0x000fe20000100a00 */
[----:B------:R-:W2:Y:S01]  /*345a0*/  LDL.LU R24, [R1+0x1b0] ;  /* 0x0001b00001187983 */ /* 0x000ea20000300800 */
[----:B------:R-:W2:Y:S02]  /*345b0*/  LDL.LU R25, [R1+0x1b4] ;  /* 0x0001b40001197983 */ /* 0x000ea40000300800 */
[----:B------:R-:W3:Y:S02]  /*345c0*/  LDL.LU R26, [R1+0x1b8] ;  /* 0x0001b800011a7983 */ /* 0x000ee40000300800 */
[----:B------:R-:W3:Y:S01]  /*345d0*/  LDL.LU R27, [R1+0x1bc] ;  /* 0x0001bc00011b7983 */ /* 0x000ee20000300800 */
[----:B------:R-:W-:Y:S01]  /*345e0*/  MOV R0, R15 ;  /* 0x0000000f00007202 */ /* 0x000fe20000000f00 */
[----:B0-----:R-:W2:Y:S01]  /*345f0*/  LDL.LU R12, [R1+0x10] ;  /* 0x00001000010c7983 */ /* 0x001ea20000300800 */
[----:B------:R-:W2:Y:S02]  /*34600*/  LDL.LU R13, [R1+0x14] ;  /* 0x00001400010d7983 */ /* 0x000ea40000300800 */
[----:B-1----:R-:W2:Y:S02]  /*34610*/  LDL.LU R14, [R1+0x18] ;  /* 0x00001800010e7983 */ /* 0x002ea40000300800 */
[----:B------:R-:W2:Y:S02]  /*34620*/  LDL.LU R15, [R1+0x1c] ;  /* 0x00001c00010f7983 */ /* 0x000ea40000300800 */
[----:B--2---:R-:W-:Y:S01]  /*34630*/  STL.64 [R1+0x26f0], R14 ;  /* 0x0026f00e01007387 */ /* 0x004fe20000100a00 */
[----:B------:R-:W-:Y:S02]  /*34640*/  STL.64 [R1+0x26e8], R12 ;  /* 0x0026e80c01007387 */ /* 0x000fe40000100a00 */
[----:B---3--:R-:W-:Y:S02]  /*34650*/  STL.64 [R1+0x2670], R26 ;  /* 0x0026701a01007387 */ /* 0x008fe40000100a00 */
        /* <DEDUP_REMOVED lines=17> */
[----:B------:R-:W2:Y:S01]  /*34770*/  LDL.LU R12, [R1+0x20] ;  /* 0x00002000010c7983 */ /* 0x000ea20000300800 */
[----:B------:R-:W2:Y:S02]  /*34780*/  LDL.LU R13, [R1+0x24] ;  /* 0x00002400010d7983 */ /* 0x000ea40000300800 */
[----:B------:R-:W2:Y:S01]  /*34790*/  LDL.LU R14, [R1+0x28] ;  /* 0x00002800010e7983 */ /* 0x000ea20000300800 */
[----:B----4-:R-:W-:-:S02]  /*347a0*/  MOV R15, R2 ;  /* 0x00000002000f7202 */ /* 0x010fc40000000f00 */
[----:B------:R-:W4:Y:S04]  /*347b0*/  LDL.LU R2, [R1+0x27d8] ;  /* 0x0027d80001027983 */ /* 0x000f280000300800 */
        /* <DEDUP_REMOVED lines=28> */
[----:B------:R-:W2:Y:S02]  /*34980*/  LDL.LU R14, [R1+0x38] ;  /* 0x00003800010e7983 */ /* 0x000ea40000300800 */
[----:B----4-:R-:W-:-:S02]  /*34990*/  IMAD.MOV.U32 R15, RZ, RZ, R2 ;  /* 0x000000ffff0f7224 */ /* 0x010fc400078e0002 */
        /* <DEDUP_REMOVED lines=13> */
[----:B------:R-:W3:Y:S01]  /*34a70*/  LDL.LU R26, [R1+0x298] ;  /* 0x00029800011a7983 */ /* 0x000ee20000300800 */
[----:B----4-:R-:W-:-:S02]  /*34a80*/  MOV R27, R2 ;  /* 0x00000002001b7202 */ /* 0x010fc40000000f00 */
[----:B------:R-:W4:Y:S01]  /*34a90*/  LDL.LU R2, [R1+0x27d0] ;  /* 0x0027d00001027983 */ /* 0x000f220000300800 */
[----:B------:R-:W-:-:S03]  /*34aa0*/  MOV R5, R16 ;  /* 0x0000001000057202 */ /* 0x000fc60000000f00 */
        /* <DEDUP_REMOVED lines=10> */
[----:B------:R-:W-:Y:S01]  /*34b50*/  MOV R4, R17 ;  /* 0x0000001100047202 */ /* 0x000fe20000000f00 */
        /* <DEDUP_REMOVED lines=12> */
[----:B------:R-:W3:Y:S01]  /*34c20*/  LDL.LU R26, [R1+0x2b8] ;  /* 0x0002b800011a7983 */ /* 0x000ee20000300800 */
[----:B----4-:R-:W-:-:S02]  /*34c30*/  MOV R27, R2 ;  /* 0x00000002001b7202 */ /* 0x010fc40000000f00 */
[----:B------:R-:W4:Y:S04]  /*34c40*/  LDL.LU R2, [R1+0x27cc] ;  /* 0x0027cc0001027983 */ /* 0x000f280000300800 */
        /* <DEDUP_REMOVED lines=13> */
[----:B------:R-:W-:Y:S02]  /*34d20*/  MOV R6, R9 ;  /* 0x0000000900067202 */ /* 0x000fe40000000f00 */
[----:B------:R-:W-:-:S07]  /*34d30*/  MOV R7, R8 ;  /* 0x0000000800077202 */ /* 0x000fce0000000f00 */
[C---:B------:R-:W-:Y:S01]  /*34d40*/  HMMA.16816.F32.BF16 R20, R4.reuse, R10, R20 ;  /* 0x0000000a0414723c */ /* 0x040fe20000041814 */
        /* <DEDUP_REMOVED lines=11> */
[----:B------:R-:W-:Y:S02]  /*34e00*/  STL [R1+0x25f8], R0 ;  /* 0x0025f80001007387 */ /* 0x000fe40000100800 */
[----:B------:R-:W-:Y:S01]  /*34e10*/  STL.64 [R1+0x150], R20 ;  /* 0x0001501401007387 */ /* 0x000fe20000100a00 */
[----:B------:R0:W-:Y:S03]  /*34e20*/  STL.64 [R1+0x158], R22 ;  /* 0x0001581601007387 */ /* 0x0001e60000100a00 */
[----:B0-----:R-:W3:Y:S01]  /*34e30*/  LDL.LU.64 R22, [R1+0x27c0] ;  /* 0x0027c00001167983 */ /* 0x001ee20000300a00 */
[----:B------:R-:W2:Y:S01]  /*34e40*/  LDL.LU.64 R20, [R1+0x27b8] ;  /* 0x0027b80001147983 */ /* 0x000ea20000300a00 */
[C---:B---3--:R-:W-:Y:S11]  /*34e50*/  HMMA.16816.F32.BF16 R16, R4.reuse, R22, R16 ;  /* 0x000000160410723c */ /* 0x048ff60000041810 */
[----:B------:R-:W-:Y:S11]  /*34e60*/  @!UPT UIADD3 URZ, URZ, URZ, URZ ;  /* 0x0000003f3f3ff290 */ /* 0x000ff6000fffe03f */
[----:B------:R-:W-:Y:S01]  /*34e70*/  @!UPT UIADD3 URZ, URZ, URZ, URZ ;  /* 0x0000003f3f3ff290 */ /* 0x000fe2000fffe03f */
[----:B------:R-:W-:Y:S01]  /*34e80*/  STL.64 [R1+0x140], R16 ;  /* 0x0001401001007387 */ /* 0x000fe20000100a00 */
[----:B------:R0:W-:Y:S03]  /*34e90*/  STL.64 [R1+0x148], R18 ;  /* 0x0001481201007387 */ /* 0x0001e60000100a00 */
[----:B0-----:R-:W3:Y:S01]  /*34ea0*/  LDL.LU.64 R18, [R1+0x27b0] ;  /* 0x0027b00001127983 */ /* 0x001ee20000300a00 */
[----:B------:R-:W2:Y:S01]  /*34eb0*/  LDL.LU.64 R16, [R1+0x27a8] ;  /* 0x0027a80001107983 */ /* 0x000ea20000300a00 */
[----:B---3--:R-:W-:Y:S02]  /*34ec0*/  HMMA.16816.F32.BF16 R4, R4, R18, R12 ;  /* 0x000000120404723c */ /* 0x008fe4000004180c */
[----:B------:R-:W2:Y:S01]  /*34ed0*/  LDL.LU.64 R14, [R1+0x27a0] ;  /* 0x0027a000010e7983 */ /* 0x000ea20000300a00 */
[----:B------:R-:W2:Y:S11]  /*34ee0*/  LDL.LU.64 R12, [R1+0x2798] ;  /* 0x00279800010c7983 */ /* 0x000eb60000300a00 */
[----:B------:R-:W-:Y:S09]  /*34ef0*/  @!UPT UIADD3 URZ, URZ, URZ, URZ ;  /* 0x0000003f3f3ff290 */ /* 0x000ff2000fffe03f */
[----:B------:R-:W-:Y:S01]  /*34f00*/  STL [R1+0x100], R4 ;  /* 0x0001000401007387 */ /* 0x000fe20000100800 */
[----:B------:R0:W-:Y:S03]  /*34f10*/  STL.64 [R1+0x108], R6 ;  /* 0x0001080601007387 */ /* 0x0001e60000100a00 */
[----:B0-----:R-:W2:Y:S01]  /*34f20*/  LDL.LU.64 R6, [R1+0x2790] ;  /* 0x0027900001067983 */ /* 0x001ea20000300a00 */
[----:B----4-:R-:W-:Y:S01]  /*34f30*/  IMAD.MOV.U32 R27, RZ, RZ, R2 ;  /* 0x000000ffff1b7224 */ /* 0x010fe200078e0002 */
[----:B------:R-:W-:Y:S02]  /*34f40*/  MOV R2, R5 ;  /* 0x0000000500027202 */ /* 0x000fe40000000f00 */
[----:B------:R-:W3:Y:S03]  /*34f50*/  LDL.LU.64 R4, [R1+0x2788] ;  /* 0x0027880001047983 */ /* 0x000ee60000300a00 */
        /* <DEDUP_REMOVED lines=85> */
[----:B------:R0:W-:Y:S01]  /*354b0*/  STL.64 [R1+0x78], R14 ;  /* 0x0000780e01007387 */ /* 0x0001e20000100a00 */
        /* <DEDUP_REMOVED lines=23> */
[C---:B--2---:R-:W-:Y:S11]  /*35630*/  HMMA.16816.F32.BF16 R24, R12.reuse, R22, R24 ;  /* 0x000000160c18723c */ /* 0x044ff60000041818 */
[----:B------:R-:W-:Y:S11]  /*35640*/  @!UPT UIADD3 URZ, URZ, URZ, URZ ;  /* 0x0000003f3f3ff290 */ /* 0x000ff6000fffe03f */
[----:B------:R-:W-:Y:S01]  /*35650*/  @!UPT UIADD3 URZ, URZ, URZ, URZ ;  /* 0x0000003f3f3ff290 */ /* 0x000fe2000fffe03f */
[----:B------:R-:W-:Y:S01]  /*35660*/  STL.64 [R1+0x30], R24 ;  /* 0x0000301801007387 */ /* 0x000fe20000100a00 */
[----:B------:R0:W-:Y:S01]  /*35670*/  STL.64 [R1+0x38], R26 ;  /* 0x0000381a01007387 */ /* 0x0001e20000100a00 */
[----:B------:R-:W-:Y:S02]  /*35680*/  MOV R2, R25 ;  /* 0x0000001900027202 */ /* 0x000fe40000000f00 */
[----:B0-----:R-:W2:Y:S01]  /*35690*/  LDL.LU.64 R26, [R1+0x2670] ;  /* 0x00267000011a7983 */ /* 0x001ea20000300a00 */
[----:B------:R-:W2:Y:S02]  /*356a0*/  LDL.LU.64 R24, [R1+0x2668] ;  /* 0x0026680001187983 */ /* 0x000ea40000300a00 */
[----:B------:R-:W-:Y:S01]  /*356b0*/  STL [R1+0x25a8], R2 ;  /* 0x0025a80201007387 */ /* 0x000fe20000100800 */
[----:B--2---:R-:W-:Y:S01]  /*356c0*/  HMMA.16816.F32.BF16 R12, R12, R18, R24 ;  /* 0x000000120c0c723c */ /* 0x004fe20000041818 */
[----:B------:R-:W4:Y:S01]  /*356d0*/  LDL.LU.64 R26, [R1+0x2660] ;  /* 0x00266000011a7983 */ /* 0x000f220000300a00 */
[----:B------:R-:W4:Y:S02]  /*356e0*/  LDL.LU.64 R24, [R1+0x2658] ;  /* 0x0026580001187983 */ /* 0x000f240000300a00 */
[----:B------:R-:W-:Y:S02]  /*356f0*/  STL.64 [R1+0x2648], R18 ;  /* 0x0026481201007387 */ /* 0x000fe40000100a00 */
[----:B------:R0:W-:Y:S02]  /*35700*/  STL.64 [R1+0x2640], R16 ;  /* 0x0026401001007387 */ /* 0x0001e40000100a00 */
[----:B0-----:R-:W2:Y:S01]  /*35710*/  LDL.LU R16, [R1+0x1d0] ;  /* 0x0001d00001107983 */ /* 0x001ea20000300800 */
[----:B------:R-:W2:Y:S02]  /*35720*/  LDL.LU R17, [R1+0x1d4] ;  /* 0x0001d40001117983 */ /* 0x000ea40000300800 */
[----:B------:R-:W2:Y:S02]  /*35730*/  LDL.LU R18, [R1+0x1d8] ;  /* 0x0001d80001127983 */ /* 0x000ea40000300800 */
[----:B------:R-:W2:Y:S10]  /*35740*/  LDL.LU R19, [R1+0x1dc] ;  /* 0x0001dc0001137983 */ /* 0x000eb40000300800 */
[----:B------:R0:W-:Y:S01]  /*35750*/  STL [R1+0x2590], R12 ;  /* 0x0025900c01007387 */ /* 0x0001e20000100800 */
[----:B------:R-:W-:Y:S02]  /*35760*/  STL [R1+0x258c], R14 ;  /* 0x00258c0e01007387 */ /* 0x000fe40000100800 */
[----:B------:R1:W-:Y:S02]  /*35770*/  STL [R1+0x256c], R13 ;  /* 0x00256c0d01007387 */ /* 0x0003e40000100800 */
[----:B------:R3:W-:Y:S01]  /*35780*/  STL [R1+0x2568], R15 ;  /* 0x0025680f01007387 */ /* 0x0007e20000100800 */
[----:B0-----:R-:W2:Y:S01]  /*35790*/  LDL.LU R12, [R1+0x1e0] ;  /* 0x0001e000010c7983 */ /* 0x001ea20000300800 */
[----:B-1----:R-:W2:Y:S02]  /*357a0*/  LDL.LU R13, [R1+0x1e4] ;  /* 0x0001e400010d7983 */ /* 0x002ea40000300800 */
[----:B------:R-:W2:Y:S02]  /*357b0*/  LDL.LU R14, [R1+0x1e8] ;  /* 0x0001e800010e7983 */ /* 0x000ea40000300800 */
[----:B---3--:R-:W3:Y:S01]  /*357c0*/  LDL.LU R15, [R1+0x1ec] ;  /* 0x0001ec00010f7983 */ /* 0x008ee20000300800 */
[C---:B----4-:R-:W-:Y:S11]  /*357d0*/  HMMA.16816.F32.BF16 R8, R24.reuse, R6, R8 ;  /* 0x000000061808723c */ /* 0x050ff60000041808 */
[----:B------:R-:W-:Y:S11]  /*357e0*/  @!UPT UIADD3 URZ, URZ, URZ, URZ ;  /* 0x0000003f3f3ff290 */ /* 0x000ff6000fffe03f */
[----:B------:R-:W-:Y:S01]  /*357f0*/  @!UPT UIADD3 URZ, URZ, URZ, URZ ;  /* 0x0000003f3f3ff290 */ /* 0x000fe2000fffe03f */
[----:B------:R-:W-:Y:S01]  /*35800*/  STL.64 [R1+0x20], R8 ;  /* 0x0000200801007387 */ /* 0x000fe20000100a00 */
[----:B------:R0:W-:Y:S03]  /*35810*/  STL.64 [R1+0x28], R10 ;  /* 0x0000280a01007387 */ /* 0x0001e60000100a00 */
[----:B0-----:R-:W3:Y:S01]  /*35820*/  LDL.LU.64 R10, [R1+0x2650] ;  /* 0x00265000010a7983 */ /* 0x001ee20000300a00 */
[C---:B--2---:R-:W-:Y:S01]  /*35830*/  HMMA.16816.F32.BF16 R16, R24.reuse, R22, R16 ;  /* 0x000000161810723c */ /* 0x044fe20000041810 */
[----:B------:R-:W-:Y:S02]  /*35840*/  STL.64 [R1+0x2638], R6 ;  /* 0x0026380601007387 */ /* 0x000fe40000100a00 */
[----:B------:R0:W-:Y:S01]  /*35850*/  STL.64 [R1+0x2630], R4 ;  /* 0x0026300401007387 */ /* 0x0001e20000100a00 */
[----:B------:R-:W-:Y:S01]  /*35860*/  MOV R0, R9 ;  /* 0x0000000900007202 */ /* 0x000fe20000000f00 */
[----:B0-----:R-:W2:Y:S01]  /*35870*/  LDL.LU R4, [R1+0x1c0] ;  /* 0x0001c00001047983 */ /* 0x001ea20000300800 */
[----:B------:R-:W2:Y:S02]  /*35880*/  LDL.LU R5, [R1+0x1c4] ;  /* 0x0001c40001057983 */ /* 0x000ea40000300800 */
[----:B------:R-:W2:Y:S02]  /*35890*/  LDL.LU R6, [R1+0x1c8] ;  /* 0x0001c80001067983 */ /* 0x000ea40000300800 */
[----:B------:R-:W2:Y:S11]  /*358a0*/  LDL.LU R7, [R1+0x1cc] ;  /* 0x0001cc0001077983 */ /* 0x000eb60000300800 */
[----:B------:R-:W-:Y:S03]  /*358b0*/  @!UPT UIADD3 URZ, URZ, URZ, URZ ;  /* 0x0000003f3f3ff290 */ /* 0x000fe6000fffe03f */
[----:B------:R-:W-:Y:S01]  /*358c0*/  IMAD.MOV.U32 R2, RZ, RZ, R19 ;  /* 0x000000ffff027224 */ /* 0x000fe200078e0013 */
[----:B---3--:R-:W-:Y:S11]  /*358d0*/  HMMA.16816.F32.BF16 R12, R24, R10, R12 ;  /* 0x0000000a180c723c */ /* 0x008ff6000004180c */
[----:B------:R-:W-:Y:S11]  /*358e0*/  @!UPT UIADD3 URZ, URZ, URZ, URZ ;  /* 0x0000003f3f3ff290 */ /* 0x000ff6000fffe03f */
[----:B------:R-:W-:Y:S01]  /*358f0*/  @!UPT UIADD3 URZ, URZ, URZ, URZ ;  /* 0x0000003f3f3ff290 */ /* 0x000fe2000fffe03f */
[----:B------:R0:W-:Y:S01]  /*35900*/  STL.64 [R1+0x10], R12 ;  /* 0x0000100c01007387 */ /* 0x0001e20000100a00 */
[----:B------:R-:W-:Y:S02]  /*35910*/  STL.64 [R1+0x18], R14 ;  /* 0x0000180e01007387 */ /* 0x000fe40000100a00 */
[----:B------:R1:W-:Y:S02]  /*35920*/  STL.64 [R1+0x2628], R10 ;  /* 0x0026280a01007387 */ /* 0x0003e40000100a00 */
[----:B------:R-:W3:Y:S01]  /*35930*/  LDL.LU R8, [R1+0x200] ;  /* 0x0002000001087983 */ /* 0x000ee20000300800 */
[----:B------:R-:W3:Y:S01]  /*35940*/  LDL.LU R9, [R1+0x204] ;  /* 0x0002040001097983 */ /* 0x000ee20000300800 */
[----:B0-----:R-:W-:-:S03]  /*35950*/  MOV R13, R15 ;  /* 0x0000000f000d7202 */ /* 0x001fc60000000f00 */
[----:B-1----:R-:W3:Y:S01]  /*35960*/  LDL.LU R10, [R1+0x208] ;  /* 0x00020800010a7983 */ /* 0x002ee20000300800 */
[----:B------:R-:W3:Y:S02]  /*35970*/  LDL.LU R11, [R1+0x20c] ;  /* 0x00020c00010b7983 */ /* 0x000ee40000300800 */
[----:B------:R-:W-:Y:S01]  /*35980*/  STL [R1+0x25cc], R13 ;  /* 0x0025cc0d01007387 */ /* 0x000fe20000100800 */
[----:B------:R-:W-:Y:S02]  /*35990*/  MOV R12, R18 ;  /* 0x00000012000c7202 */ /* 0x000fe40000000f00 */
[----:B------:R-:W-:Y:S01]  /*359a0*/  MOV R14, R16 ;  /* 0x00000010000e7202 */ /* 0x000fe20000000f00 */
[----:B------:R-:W-:Y:S01]  /*359b0*/  STL.64 [R1], R16 ;  /* 0x0000001001007387 */ /* 0x000fe20000100a00 */
[----:B------:R0:W-:Y:S03]  /*359c0*/  STL.64 [R1+0x8], R18 ;  /* 0x0000081201007387 */ /* 0x0001e60000100a00 */
[----:B0-----:R-:W2:Y:S01]  /*359d0*/  LDL.LU.64 R18, [R1+0x2648] ;  /* 0x0026480001127983 */ /* 0x001ea20000300a00 */
[----:B------:R-:W4:Y:S02]  /*359e0*/  LDL.LU.64 R16, [R1+0x2640] ;  /* 0x0026400001107983 */ /* 0x000f240000300a00 */
[----:B------:R0:W-:Y:S02]  /*359f0*/  STL [R1+0x25c4], R12 ;  /* 0x0025c40c01007387 */ /* 0x0001e40000100800 */
[----:B------:R1:W-:Y:S01]  /*35a00*/  STL [R1+0x25c0], R14 ;  /* 0x0025c00e01007387 */ /* 0x0003e20000100800 */
[----:B0-----:R-:W3:Y:S01]  /*35a10*/  LDL.LU R12, [R1+0x280] ;  /* 0x00028000010c7983 */ /* 0x001ee20000300800 */
[----:B------:R-:W3:Y:S01]  /*35a20*/  LDL.LU R13, [R1+0x284] ;  /* 0x00028400010d7983 */ /* 0x000ee20000300800 */
[----:B-1----:R-:W-:-:S02]  /*35a30*/  MOV R14, R21 ;  /* 0x00000015000e7202 */ /* 0x002fc40000000f00 */
[----:B------:R-:W-:-:S05]  /*35a40*/  MOV R15, R20 ;  /* 0x00000014000f7202 */ /* 0x000fca0000000f00 */
[----:B------:R-:W-:Y:S01]  /*35a50*/  STL.64 [R1+0x2620], R14 ;  /* 0x0026200e01007387 */ /* 0x000fe20000100a00 */
[----:B--2---:R-:W-:Y:S03]  /*35a60*/  HMMA.16816.F32.BF16 R24, R24, R18, R4 ;  /* 0x000000121818723c */ /* 0x004fe60000041804 */
[----:B---3--:R0:W-:Y:S04]  /*35a70*/  STL.64 [R1+0x2618], R12 ;  /* 0x0026180c01007387 */ /* 0x0081e80000100a00 */
[----:B0-----:R-:W2:Y:S01]  /*35a80*/  LDL.LU.64 R12, [R1+0x60] ;  /* 0x00006000010c7983 */ /* 0x001ea20000300a00 */
[----:B------:R-:W2:Y:S02]  /*35a90*/  LDL.LU.64 R14, [R1+0x68] ;  /* 0x00006800010e7983 */ /* 0x000ea40000300a00 */
[----:B------:R-:W-:Y:S02]  /*35aa0*/  STL [R1+0x25b0], R2 ;  /* 0x0025b00201007387 */ /* 0x000fe40000100800 */
[----:B------:R-:W2:Y:S01]  /*35ab0*/  LDL.LU.64 R6, [R1+0x2638] ;  /* 0x0026380001067983 */ /* 0x000ea20000300a00 */
[----:B------:R-:W3:Y:S10]  /*35ac0*/  LDL.LU.64 R4, [R1+0x2630] ;  /* 0x0026300001047983 */ /* 0x000ef40000300a00 */
[----:B------:R0:W-:Y:S02]  /*35ad0*/  STL [R1+0x25a0], R24 ;  /* 0x0025a01801007387 */ /* 0x0001e40000100800 */
[----:B------:R-:W-:Y:S02]  /*35ae0*/  STL [R1+0x2598], R26 ;  /* 0x0025981a01007387 */ /* 0x000fe40000100800 */
[----:B------:R1:W-:Y:S01]  /*35af0*/  STL [R1+0x2580], R25 ;  /* 0x0025801901007387 */ /* 0x0003e20000100800 */
[----:B------:R2:W-:Y:S04]  /*35b00*/  STL [R1+0x2578], R27 ;  /* 0x0025781b01007387 */ /* 0x0005e80000100800 */
[----:B0-----:R-:W4:Y:S01]  /*35b10*/  LDL.LU R24, [R1+0x240] ;  /* 0x0002400001187983 */ /* 0x001f220000300800 */
[----:B-1----:R-:W4:Y:S01]  /*35b20*/  LDL.LU R25, [R1+0x244] ;  /* 0x0002440001197983 */ /* 0x002f220000300800 */
[----:B---3--:R-:W-:-:S02]  /*35b30*/  MOV R26, R5 ;  /* 0x00000005001a7202 */ /* 0x008fc40000000f00 */
[----:B--2---:R-:W-:Y:S02]  /*35b40*/  MOV R27, R4 ;  /* 0x00000004001b7202 */ /* 0x004fe40000000f00 */
[----:B------:R-:W-:Y:S01]  /*35b50*/  HMMA.16816.F32.BF16 R4, R12, R6, R8 ;  /* 0x000000060c04723c */ /* 0x000fe20000041808 */
[----:B------:R-:W4:Y:S01]  /*35b60*/  LDL.LU.64 R10, [R1+0x2628] ;  /* 0x00262800010a7983 */ /* 0x000f220000300a00 */
[----:B------:R-:W-:Y:S01]  /*35b70*/  IMAD.MOV.U32 R2, RZ, RZ, R15 ;  /* 0x000000ffff027224 */ /* 0x000fe200078e000f */
[----:B------:R-:W-:-:S04]  /*35b80*/  MOV R20, R12 ;  /* 0x0000000c00147202 */ /* 0x000fc80000000f00 */
[----:B------:R-:W-:Y:S02]  /*35b90*/  MOV R8, R14 ;  /* 0x0000000e00087202 */ /* 0x000fe40000000f00 */
[----:B------:R-:W-:Y:S01]  /*35ba0*/  MOV R9, R13 ;  /* 0x0000000d00097202 */ /* 0x000fe20000000f00 */
[----:B------:R-:W2:Y:S01]  /*35bb0*/  LDL.LU.64 R14, [R1+0x2620] ;  /* 0x00262000010e7983 */ /* 0x000ea20000300a00 */
[----:B------:R-:W2:Y:S11]  /*35bc0*/  LDL.LU.64 R12, [R1+0x2618] ;  /* 0x00261800010c7983 */ /* 0x000eb60000300a00 */
[----:B------:R-:W-:Y:S01]  /*35bd0*/  @!UPT UIADD3 URZ, URZ, URZ, URZ ;  /* 0x0000003f3f3ff290 */ /* 0x000fe2000fffe03f */
[----:B------:R0:W-:Y:S01]  /*35be0*/  STL.64 [R1+0x2608], R6 ;  /* 0x0026080601007387 */ /* 0x0001e20000100a00 */
[----:B------:R1:W-:Y:S01]  /*35bf0*/  STL.64 [R1+0x2600], R4 ;  /* 0x0026000401007387 */ /* 0x0003e20000100a00 */
[----:B0-----:R-:W-:Y:S02]  /*35c00*/  MOV R6, R8 ;  /* 0x0000000800067202 */ /* 0x001fe40000000f00 */
[----:B-1----:R-:W-:Y:S02]  /*35c10*/  MOV R4, R20 ;  /* 0x0000001400047202 */ /* 0x002fe40000000f00 */
[----:B------:R-:W-:Y:S02]  /*35c20*/  MOV R5, R9 ;  /* 0x0000000900057202 */ /* 0x000fe40000000f00 */
[----:B------:R-:W-:-:S07]  /*35c30*/  MOV R7, R2 ;  /* 0x0000000200077202 */ /* 0x000fce0000000f00 */
[C---:B----4-:R-:W-:Y:S11]  /*35c40*/  HMMA.16816.F32.BF16 R8, R4.reuse, R10, R24 ;  /* 0x0000000a0408723c */ /* 0x050ff60000041818 */
[----:B------:R-:W-:Y:S11]  /*35c50*/  @!UPT UIADD3 URZ, URZ, URZ, URZ ;  /* 0x0000003f3f3ff290 */ /* 0x000ff6000fffe03f */
[----:B------:R-:W-:Y:S01]  /*35c60*/  @!UPT UIADD3 URZ, URZ, URZ, URZ ;  /* 0x0000003f3f3ff290 */ /* 0x000fe2000fffe03f */
[----:B------:R-:W-:Y:S01]  /*35c70*/  STL [R1+0x25e8], R8 ;  /* 0x0025e80801007387 */ /* 0x000fe20000100800 */
[----:B------:R-:W-:Y:S02]  /*35c80*/  STL [R1+0x25e4], R10 ;  /* 0x0025e40a01007387 */ /* 0x000fe40000100800 */
[----:B------:R-:W-:Y:S02]  /*35c90*/  STL [R1+0x25d0], R9 ;  /* 0x0025d00901007387 */ /* 0x000fe40000100800 */
[----:B------:R0:W-:Y:S02]  /*35ca0*/  STL [R1+0x25c8], R11 ;  /* 0x0025c80b01007387 */ /* 0x0001e40000100800 */
[----:B0-----:R-:W3:Y:S01]  /*35cb0*/  LDL R11, [R1+0x138] ;  /* 0x00013800010b7983 */ /* 0x001ee20000100800 */
[----:B--2---:R-:W-:Y:S03]  /*35cc0*/  HMMA.16816.F32.BF16 R20, R4, R22, R12 ;  /* 0x000000160414723c */ /* 0x004fe6000004180c */
[----:B---3--:R0:W-:Y:S01]  /*35cd0*/  STL [R1+0x2610], R11 ;  /* 0x0026100b01007387 */ /* 0x0081e20000100800 */
[----:B------:R-:W2:Y:S02]  /*35ce0*/  LDL.LU R8, [R1+0x270] ;  /* 0x0002700001087983 */ /* 0x000ea40000300800 */
[----:B------:R-:W2:Y:S02]  /*35cf0*/  LDL.LU R9, [R1+0x274] ;  /* 0x0002740001097983 */ /* 0x000ea40000300800 */
[----:B------:R-:W2:Y:S02]  /*35d00*/  LDL.LU R10, [R1+0x278] ;  /* 0x00027800010a7983 */ /* 0x000ea40000300800 */
[----:B------:R-:W-:Y:S01]  /*35d10*/  FMUL R2, R17, c[0x0][0x188] ;  /* 0x0000620011027a20 */ /* 0x000fe20000400000 */
[----:B------:R-:W3:Y:S04]  /*35d20*/  LDL R25, [R1+0x13c] ;  /* 0x00013c0001197983 */ /* 0x000ee80000100800 */
[----:B------:R-:W4:Y:S04]  /*35d30*/  LDL R27, [R1+0xb0] ;  /* 0x0000b000011b7983 */ /* 0x000f280000100800 */
[----:B------:R-:W3:Y:S04]  /*35d40*/  LDL R26, [R1+0xb4] ;  /* 0x0000b400011a7983 */ /* 0x000ee80000100800 */
[----:B------:R-:W3:Y:S04]  /*35d50*/  LDL R13, [R1+0xb8] ;  /* 0x0000b800010d7983 */ /* 0x000ee80000100800 */
[----:B------:R-:W3:Y:S01]  /*35d60*/  LDL R15, [R1+0xbc] ;  /* 0x0000bc00010f7983 */ /* 0x000ee20000100800 */
[----:B0-----:R-:W-:Y:S01]  /*35d70*/  MOV R11, R29 ;  /* 0x0000001d000b7202 */ /* 0x001fe20000000f00 */
[----:B------:R-:W-:-:S02]  /*35d80*/  FMUL R29, R16, c[0x0][0x188] ;  /* 0x00006200101d7a20 */ /* 0x000fc40000400000 */
[----:B------:R-:W-:Y:S01]  /*35d90*/  STL [R1+0x25b8], R20 ;  /* 0x0025b81401007387 */ /* 0x000fe20000100800 */
[----:B------:R-:W-:Y:S01]  /*35da0*/  STL [R1+0x25b4], R22 ;  /* 0x0025b41601007387 */ /* 0x000fe20000100800 */
[----:B------:R0:W-:Y:S03]  /*35db0*/  STL [R1+0x25ac], R21 ;  /* 0x0025ac1501007387 */ /* 0x0001e60000100800 */
[----:B0-----:R-:W3:Y:S01]  /*35dc0*/  LDL R21, [R1+0x134] ;  /* 0x0001340001157983 */ /* 0x001ee20000100800 */
[----:B------:R0:W-:Y:S03]  /*35dd0*/  STL [R1+0x25a4], R23 ;  /* 0x0025a41701007387 */ /* 0x0001e60000100800 */
[----:B0-----:R-:W3:Y:S01]  /*35de0*/  LDL R23, [R1+0x130] ;  /* 0x0001300001177983 */ /* 0x001ee20000100800 */
[----:B--2---:R-:W-:Y:S03]  /*35df0*/  HMMA.16816.F32.BF16 R16, R4, R18, R8 ;  /* 0x000000120410723c */ /* 0x004fe60000041808 */
[----:B------:R-:W2:Y:S01]  /*35e00*/  LDL.LU R11, [R1+0x2610] ;  /* 0x00261000010b7983 */ /* 0x000ea20000300800 */
[----:B------:R-:W4:Y:S02]  /*35e10*/  LDL.LU.64 R6, [R1+0x2608] ;  /* 0x0026080001067983 */ /* 0x000f240000300a00 */
[----:B------:R-:W4:Y:S11]  /*35e20*/  LDL.LU.64 R4, [R1+0x2600] ;  /* 0x0026000001047983 */ /* 0x000f360000300a00 */
[----:B------:R-:W-:Y:S06]  /*35e30*/  @!UPT UIADD3 URZ, URZ, URZ, URZ ;  /* 0x0000003f3f3ff290 */ /* 0x000fec000fffe03f */
[----:B------:R-:W-:Y:S01]  /*35e40*/  STL [R1+0x2594], R16 ;  /* 0x0025941001007387 */ /* 0x000fe20000100800 */
[----:B------:R0:W-:Y:S03]  /*35e50*/  STL [R1+0x2588], R18 ;  /* 0x0025881201007387 */ /* 0x0001e60000100800 */
[----:B0-----:R-:W4:Y:S01]  /*35e60*/  LDL R18, [R1+0x20] ;  /* 0x0000200001127983 */ /* 0x001f220000100800 */
[----:B------:R-:W-:Y:S02]  /*35e70*/  FMUL R28, R28, c[0x0][0x188] ;  /* 0x000062001c1c7a20 */ /* 0x000fe40000400000 */
[----:B------:R-:W-:Y:S02]  /*35e80*/  FMUL R3, R3, c[0x0][0x188] ;  /* 0x0000620003037a20 */ /* 0x000fe40000400000 */
[----:B------:R-:W-:Y:S03]  /*35e90*/  STL [R1+0x2574], R17 ;  /* 0x0025741101007387 */ /* 0x000fe60000100800 */
[----:B------:R-:W-:Y:S01]  /*35ea0*/  FMNMX R3, R28, R3, !PT ;  /* 0x000000031c037209 */ /* 0x000fe20007800000 */
[----:B------:R-:W-:Y:S01]  /*35eb0*/  FMNMX R28, R2, R29, !PT ;  /* 0x0000001d021c7209 */ /* 0x000fe20007800000 */
[----:B------:R0:W-:Y:S01]  /*35ec0*/  STL [R1+0x2570], R19 ;  /* 0x0025701301007387 */ /* 0x0001e20000100800 */
[----:B------:R-:W4:Y:S02]  /*35ed0*/  LDL R22, [R1+0x28] ;  /* 0x0000280001167983 */ /* 0x000f240000100800 */
[----:B------:R-:W4:Y:S02]  /*35ee0*/  LDL R20, [R1+0x2c] ;  /* 0x00002c0001147983 */ /* 0x000f240000100800 */
[----:B------:R-:W4:Y:S01]  /*35ef0*/  LDL R9, [R1+0x160] ;  /* 0x0001600001097983 */ /* 0x000f220000100800 */
[----:B------:R-:W4:Y:S04]  /*35f00*/  LDL R2, [R1+0x164] ;  /* 0x0001640001027983 */ /* 0x000f280000100800 */
[----:B------:R-:W4:Y:S04]  /*35f10*/  LDL R14, [R1+0x168] ;  /* 0x00016800010e7983 */ /* 0x000f280000100800 */
[----:B------:R-:W4:Y:S04]  /*35f20*/  LDL R10, [R1+0xe0] ;  /* 0x0000e000010a7983 */ /* 0x000f280000100800 */
[----:B------:R-:W4:Y:S04]  /*35f30*/  LDL R12, [R1+0xe4] ;  /* 0x0000e400010c7983 */ /* 0x000f280000100800 */
[----:B------:R-:W4:Y:S04]  /*35f40*/  LDL R8, [R1+0xe8] ;  /* 0x0000e80001087983 */ /* 0x000f280000100800 */
[----:B------:R-:W4:Y:S01]  /*35f50*/  LDL R24, [R1+0xec] ;  /* 0x0000ec0001187983 */ /* 0x000f220000100800 */
[----:B------:R1:W-:Y:S02]  /*35f60*/  STL [R1+0x25ec], R28 ;  /* 0x0025ec1c01007387 */ /* 0x0003e40000100800 */
[----:B---3--:R-:W-:-:S02]  /*35f70*/  FMUL R29, R21, c[0x0][0x188] ;  /* 0x00006200151d7a20 */ /* 0x008fc40000400000 */
[----:B0-----:R-:W-:Y:S02]  /*35f80*/  FMUL R19, R13, c[0x0][0x188] ;  /* 0x000062000d137a20 */ /* 0x001fe40000400000 */
[----:B------:R-:W-:Y:S01]  /*35f90*/  FMUL R21, R15, c[0x0][0x188] ;  /* 0x000062000f157a20 */ /* 0x000fe20000400000 */
[----:B------:R-:W3:Y:S04]  /*35fa0*/  LDL R13, [R1+0x5c] ;  /* 0x00005c00010d7983 */ /* 0x000ee80000100800 */
[----:B------:R-:W3:Y:S01]  /*35fb0*/  LDL R15, [R1+0x50] ;  /* 0x00005000010f7983 */ /* 0x000ee20000100800 */
[----:B-1----:R-:W-:Y:S02]  /*35fc0*/  FMUL R28, R23, c[0x0][0x188] ;  /* 0x00006200171c7a20 */ /* 0x002fe40000400000 */
[----:B------:R-:W-:-:S02]  /*35fd0*/  FMUL R23, R26, c[0x0][0x188] ;  /* 0x000062001a177a20 */ /* 0x000fc40000400000 */
[----:B------:R-:W3:Y:S01]  /*35fe0*/  LDL R26, [R1+0x58] ;  /* 0x00005800011a7983 */ /* 0x000ee20000100800 */
[----:B--2---:R-:W-:Y:S02]  /*35ff0*/  FMUL R16, R11, c[0x0][0x188] ;  /* 0x000062000b107a20 */ /* 0x004fe40000400000 */
[----:B----4-:R-:W-:Y:S02]  /*36000*/  FMUL R11, R27, c[0x0][0x188] ;  /* 0x000062001b0b7a20 */ /* 0x010fe40000400000 */
[----:B------:R-:W2:Y:S01]  /*36010*/  LDL R27, [R1+0x54] ;  /* 0x00005400011b7983 */ /* 0x000ea20000100800 */
[----:B------:R-:W-:Y:S02]  /*36020*/  FMUL R17, R18, c[0x0][0x188] ;  /* 0x0000620012117a20 */ /* 0x000fe40000400000 */
[----:B------:R-:W-:Y:S02]  /*36030*/  FMUL R18, R0, c[0x0][0x188] ;  /* 0x0000620000127a20 */ /* 0x000fe40000400000 */
[----:B------:R-:W4:Y:S01]  /*36040*/  LDL.LU R0, [R1+0x25f8] ;  /* 0x0025f80001007983 */ /* 0x000f220000300800 */
[----:B------:R-:W-:Y:S01]  /*36050*/  FMUL R25, R25, c[0x0][0x188] ;  /* 0x0000620019197a20 */ /* 0x000fe20000400000 */
[----:B------:R-:W-:-:S04]  /*36060*/  FMNMX R29, R28, R29, !PT ;  /* 0x0000001d1c1d7209 */ /* 0x000fc80007800000 */
[----:B------:R-:W-:Y:S01]  /*36070*/  FMNMX R16, R16, R25, !PT ;  /* 0x0000001910107209 */ /* 0x000fe20007800000 */
[----:B------:R-:W-:Y:S01]  /*36080*/  STL [R1+0x25f0], R29 ;  /* 0x0025f01d01007387 */ /* 0x000fe20000100800 */
[----:B------:R-:W-:Y:S01]  /*36090*/  FMNMX R25, R17, R18, !PT ;  /* 0x0000001211197209 */ /* 0x000fe20007800000 */
[----:B------:R-:W-:Y:S02]  /*360a0*/  FMUL R18, R22, c[0x0][0x188] ;  /* 0x0000620016127a20 */ /* 0x000fe40000400000 */
[----:B------:R-:W-:Y:S01]  /*360b0*/  FMUL R20, R20, c[0x0][0x188] ;  /* 0x0000620014147a20 */ /* 0x000fe20000400000 */
[----:B------:R0:W-:Y:S01]  /*360c0*/  STL [R1+0x25f4], R16 ;  /* 0x0025f41001007387 */ /* 0x0001e20000100800 */
[----:B------:R-:W-:Y:S02]  /*360d0*/  FMUL R17, R2, c[0x0][0x188] ;  /* 0x0000620002117a20 */ /* 0x000fe40000400000 */
[----:B------:R-:W-:Y:S02]  /*360e0*/  FMUL R2, R14, c[0x0][0x188] ;  /* 0x000062000e027a20 */ /* 0x000fe40000400000 */
[----:B------:R-:W-:Y:S01]  /*360f0*/  FMUL R8, R8, c[0x0][0x188] ;  /* 0x0000620008087a20 */ /* 0x000fe20000400000 */
[----:B------:R-:W-:-:S02]  /*36100*/  FMNMX R11, R11, R23, !PT ;  /* 0x000000170b0b7209 */ /* 0x000fc40007800000 */
[----:B------:R-:W-:Y:S01]  /*36110*/  FMNMX R20, R18, R20, !PT ;  /* 0x0000001412147209 */ /* 0x000fe20007800000 */
[----:B------:R-:W-:Y:S02]  /*36120*/  FMUL R10, R10, c[0x0][0x188] ;  /* 0x000062000a0a7a20 */ /* 0x000fe40000400000 */
[----:B------:R-:W-:Y:S01]  /*36130*/  FMUL R12, R12, c[0x0][0x188] ;  /* 0x000062000c0c7a20 */ /* 0x000fe20000400000 */
[----:B------:R-:W-:Y:S01]  /*36140*/  FMNMX R19, R19, R21, !PT ;  /* 0x0000001513137209 */ /* 0x000fe20007800000 */
[----:B------:R-:W4:Y:S01]  /*36150*/  LDL R22, [R1+0x10] ;  /* 0x0000100001167983 */ /* 0x000f220000100800 */
[----:B0-----:R-:W-:Y:S02]  /*36160*/  FMUL R16, R9, c[0x0][0x188] ;  /* 0x0000620009107a20 */ /* 0x001fe40000400000 */
[----:B------:R-:W-:Y:S01]  /*36170*/  FMUL R9, R24, c[0x0][0x188] ;  /* 0x0000620018097a20 */ /* 0x000fe20000400000 */
[----:B------:R-:W4:Y:S04]  /*36180*/  LDL R21, [R1+0x128] ;  /* 0x0001280001157983 */ /* 0x000f280000100800 */
[----:B------:R-:W4:Y:S01]  /*36190*/  LDL R24, [R1+0xa0] ;  /* 0x0000a00001187983 */ /* 0x000f220000100800 */
[----:B------:R-:W-:-:S02]  /*361a0*/  FMNMX R18, R16, R17, !PT ;  /* 0x0000001110127209 */ /* 0x000fc40007800000 */
[----:B------:R-:W-:Y:S01]  /*361b0*/  FMNMX R23, R8, R9, !PT ;  /* 0x0000000908177209 */ /* 0x000fe20007800000 */
[----:B---3--:R-:W-:Y:S01]  /*361c0*/  FMUL R16, R13, c[0x0][0x188] ;  /* 0x000062000d107a20 */ /* 0x008fe20000400000 */
[----:B------:R-:W3:Y:S04]  /*361d0*/  LDL R9, [R1+0x18] ;  /* 0x0000180001097983 */ /* 0x000ee80000100800 */
[----:B------:R-:W3:Y:S01]  /*361e0*/  LDL R13, [R1+0x158] ;  /* 0x00015800010d7983 */ /* 0x000ee20000100800 */
[----:B------:R-:W-:Y:S01]  /*361f0*/  FMUL R28, R5, c[0x0][0x188] ;  /* 0x00006200051c7a20 */ /* 0x000fe20000400000 */
[----:B------:R-:W-:Y:S01]  /*36200*/  FMNMX R12, R10, R12, !PT ;  /* 0x0000000c0a0c7209 */ /* 0x000fe20007800000 */
[----:B------:R-:W-:Y:S02]  /*36210*/  FMUL R10, R6, c[0x0][0x188] ;  /* 0x00006200060a7a20 */ /* 0x000fe40000400000 */
[----:B------:R-:W-:-:S02]  /*36220*/  FMUL R29, R26, c[0x0][0x188] ;  /* 0x000062001a1d7a20 */ /* 0x000fc40000400000 */
[----:B------:R-:W-:Y:S02]  /*36230*/  FMUL R15, R15, c[0x0][0x188] ;  /* 0x000062000f0f7a20 */ /* 0x000fe40000400000 */
[----:B------:R-:W-:Y:S02]  /*36240*/  FMUL R26, R4, c[0x0][0x188] ;  /* 0x00006200041a7a20 */ /* 0x000fe40000400000 */
[----:B--2---:R-:W-:Y:S02]  /*36250*/  FMUL R8, R27, c[0x0][0x188] ;  /* 0x000062001b087a20 */ /* 0x004fe40000400000 */
[----:B------:R-:W2:Y:S01]  /*36260*/  LDL R27, [R1+0x150] ;  /* 0x00015000011b7983 */ /* 0x000ea20000100800 */
[----:B----4-:R-:W-:-:S05]  /*36270*/  FMUL R14, R0, c[0x0][0x188] ;  /* 0x00006200000e7a20 */ /* 0x010fca0000400000 */
[----:B------:R-:W-:Y:S02]  /*36280*/  FMNMX R17, R2, R14, !PT ;  /* 0x0000000e02117209 */ /* 0x000fe40007800000 */
[----:B------:R-:W4:Y:S04]  /*36290*/  LDL R2, [R1+0x198] ;  /* 0x0001980001027983 */ /* 0x000f280000100800 */
[----:B------:R-:W2:Y:S01]  /*362a0*/  LDL R14, [R1+0xa8] ;  /* 0x0000a800010e7983 */ /* 0x000ea20000100800 */
[----:B------:R-:W-:Y:S02]  /*362b0*/  STL [R1+0x23f8], R4 ;  /* 0x0023f80401007387 */ /* 0x000fe40000100800 */
[----:B------:R0:W-:Y:S02]  /*362c0*/  STL [R1+0x23fc], R5 ;  /* 0x0023fc0501007387 */ /* 0x0001e40000100800 */
[----:B0-----:R-:W2:Y:S01]  /*362d0*/  LDL R5, [R1+0x120] ;  /* 0x0001200001057983 */ /* 0x001ea20000100800 */
[----:B------:R0:W-:Y:S01]  /*362e0*/  STL [R1+0x2400], R6 ;  /* 0x0024000601007387 */ /* 0x0001e20000100800 */
[----:B------:R-:W-:-:S02]  /*362f0*/  MOV R4, R8 ;  /* 0x0000000800047202 */ /* 0x000fc40000000f00 */
[----:B0-----:R-:W2:Y:S02]  /*36300*/  LDL R6, [R1+0x190] ;  /* 0x0001900001067983 */ /* 0x001ea40000100800 */
[----:B------:R-:W-:Y:S01]  /*36310*/  FMNMX R15, R15, R4, !PT ;  /* 0x000000040f0f7209 */ /* 0x000fe20007800000 */
[----:B------:R0:W-:Y:S01]  /*36320*/  STL [R1+0x2524], R7 ;  /* 0x0025240701007387 */ /* 0x0001e20000100800 */
[----:B------:R-:W-:Y:S01]  /*36330*/  FMNMX R4, R29, R16, !PT ;  /* 0x000000101d047209 */ /* 0x000fe20007800000 */
[----:B------:R-:W-:Y:S01]  /*36340*/  FMUL R8, R7, c[0x0][0x188] ;  /* 0x0000620007087a20 */ /* 0x000fe20000400000 */
[----:B------:R-:W3:Y:S01]  /*36350*/  LDL.LU R16, [R1+0x25f4] ;  /* 0x0025f40001107983 */ /* 0x000ee20000300800 */
[----:B------:R-:W3:Y:S01]  /*36360*/  LDL.LU R29, [R1+0x25f0] ;  /* 0x0025f000011d7983 */ /* 0x000ee20000300800 */
[----:B0-----:R-:W-:Y:S02]  /*36370*/  FMNMX R7, R26, R28, !PT ;  /* 0x0000001c1a077209 */ /* 0x001fe40007800000 */
[----:B------:R-:W3:Y:S01]  /*36380*/  LDL.LU R28, [R1+0x25ec] ;  /* 0x0025ec00011c7983 */ /* 0x000ee20000300800 */
[----:B------:R-:W3:Y:S02]  /*36390*/  LDL R26, [R1+0xd0] ;  /* 0x0000d000011a7983 */ /* 0x000ee40000100800 */
[----:B------:R0:W-:Y:S02]  /*363a0*/  STL [R1+0x1dc], R7 ;  /* 0x0001dc0701007387 */ /* 0x0001e40000100800 */
[----:B0-----:R-:W-:-:S02]  /*363b0*/  FMNMX R7, R10, R8, !PT ;  /* 0x000000080a077209 */ /* 0x001fc40007800000 */
[----:B------:R-:W3:Y:S01]  /*363c0*/  LDL.LU R8, [R1+0x25e8] ;  /* 0x0025e80001087983 */ /* 0x000ee20000300800 */
[----:B------:R-:W3:Y:S02]  /*363d0*/  LDL.LU R10, [R1+0x25e4] ;  /* 0x0025e400010a7983 */ /* 0x000ee40000300800 */
[----:B----4-:R-:W-:Y:S02]  /*363e0*/  FMUL R2, R2, c[0x0][0x188] ;  /* 0x0000620002027a20 */ /* 0x010fe40000400000 */
[----:B--2---:R-:W-:-:S05]  /*363f0*/  FMUL R6, R6, c[0x0][0x188] ;  /* 0x0000620006067a20 */ /* 0x004fca0000400000 */
[----:B------:R-:W-:Y:S01]  /*36400*/  FMNMX R3, R6, R3, !PT ;  /* 0x0000000306037209 */ /* 0x000fe20007800000 */
[----:B------:R-:W-:-:S04]  /*36410*/  FMUL R6, R21, c[0x0][0x188] ;  /* 0x0000620015067a20 */ /* 0x000fc80000400000 */
[----:B------:R0:W-:Y:S01]  /*36420*/  STL [R1+0x25d8], R3 ;  /* 0x0025d80301007387 */ /* 0x0001e20000100800 */
[----:B------:R1:W-:Y:S01]  /*36430*/  STL [R1+0x1e4], R7 ;  /* 0x0001e40701007387 */ /* 0x0003e20000100800 */
[----:B---3--:R-:W-:Y:S02]  /*36440*/  FMNMX R16, R6, R16, !PT ;  /* 0x0000001006107209 */ /* 0x008fe40007800000 */
[----:B------:R-:W-:Y:S02]  /*36450*/  FMNMX R28, R2, R28, !PT ;  /* 0x0000001c021c7209 */ /* 0x000fe40007800000 */
[----:B------:R-:W2:Y:S01]  /*36460*/  LDL R2, [R1+0x40] ;  /* 0x0000400001027983 */ /* 0x000ea20000100800 */
[----:B0-----:R-:W-:Y:S02]  /*36470*/  FMUL R3, R14, c[0x0][0x188] ;  /* 0x000062000e037a20 */ /* 0x001fe40000400000 */
[----:B-1----:R-:W-:Y:S01]  /*36480*/  FMUL R7, R5, c[0x0][0x188] ;  /* 0x0000620005077a20 */ /* 0x002fe20000400000 */
[----:B------:R-:W3:Y:S01]  /*36490*/  LDL R14, [R1+0x48] ;  /* 0x00004800010e7983 */ /* 0x000ee20000100800 */
[----:B------:R-:W-:-:S02]  /*364a0*/  FMUL R5, R24, c[0x0][0x188] ;  /* 0x0000620018057a20 */ /* 0x000fc40000400000 */
[----:B------:R-:W4:Y:S01]  /*364b0*/  LDL R24, [R1+0xd8] ;  /* 0x0000d80001187983 */ /* 0x000f220000100800 */
[----:B------:R-:W-:Y:S01]  /*364c0*/  FMNMX R29, R7, R29, !PT ;  /* 0x0000001d071d7209 */ /* 0x000fe20007800000 */
[----:B------:R-:W-:Y:S01]  /*364d0*/  STL [R1+0x25d4], R28 ;  /* 0x0025d41c01007387 */ /* 0x000fe20000100800 */
[----:B------:R-:W-:-:S03]  /*364e0*/  FMNMX R21, R3, R19, !PT ;  /* 0x0000001303157209 */ /* 0x000fc60007800000 */
[----:B------:R0:W-:Y:S01]  /*364f0*/  STL [R1+0x25dc], R29 ;  /* 0x0025dc1d01007387 */ /* 0x0001e20000100800 */
[----:B------:R1:W-:Y:S03]  /*36500*/  STL [R1+0x25e0], R16 ;  /* 0x0025e01001007387 */ /* 0x0003e60000100800 */
[----:B0-----:R-:W4:Y:S01]  /*36510*/  LDL.LU R29, [R1+0x1dc] ;  /* 0x0001dc00011d7983 */ /* 0x001f220000300800 */
[----:B------:R-:W4:Y:S02]  /*36520*/  LDL.LU R3, [R1+0x1e4] ;  /* 0x0001e40001037983 */ /* 0x000f240000300800 */
[----:B------:R-:W-:Y:S02]  /*36530*/  FMUL R22, R22, c[0x0][0x188] ;  /* 0x0000620016167a20 */ /* 0x000fe40000400000 */
[----:B------:R-:W-:Y:S02]  /*36540*/  FMUL R7, R27, c[0x0][0x188] ;  /* 0x000062001b077a20 */ /* 0x000fe40000400000 */
[----:B------:R-:W-:-:S02]  /*36550*/  FMUL R19, R9, c[0x0][0x188] ;  /* 0x0000620009137a20 */ /* 0x000fc40000400000 */
[----:B------:R-:W-:Y:S01]  /*36560*/  FMUL R6, R13, c[0x0][0x188] ;  /* 0x000062000d067a20 */ /* 0x000fe20000400000 */
[----:B-1----:R-:W-:Y:S01]  /*36570*/  MOV R16, R4 ;  /* 0x0000000400107202 */ /* 0x002fe20000000f00 */
[----:B------:R-:W-:Y:S01]  /*36580*/  FMUL R4, R26, c[0x0][0x188] ;  /* 0x000062001a047a20 */ /* 0x000fe20000400000 */
[----:B------:R-:W-:Y:S02]  /*36590*/  FMNMX R25, R22, R25, !PT ;  /* 0x0000001916197209 */ /* 0x000fe40007800000 */
[----:B------:R-:W-:Y:S02]  /*365a0*/  FMNMX R18, R7, R18, !PT ;  /* 0x0000001207127209 */ /* 0x000fe40007800000 */
[----:B------:R-:W-:Y:S01]  /*365b0*/  FMNMX R11, R5, R11, !PT ;  /* 0x0000000b050b7209 */ /* 0x000fe20007800000 */
[----:B------:R-:W-:Y:S01]  /*365c0*/  FMNMX R22, R19, R20, !PT ;  /* 0x0000001413167209 */ /* 0x000fe20007800000 */
[----:B------:R-:W-:Y:S01]  /*365d0*/  FMNMX R7, R6, R17, !PT ;  /* 0x0000001106077209 */ /* 0x000fe20007800000 */
[----:B------:R-:W4:Y:S04]  /*365e0*/  LDL R28, [R1+0x194] ;  /* 0x00019400011c7983 */ /* 0x000f280000100800 */
[----:B------:R-:W4:Y:S04]  /*365f0*/  LDL R9, [R1+0x19c] ;  /* 0x00019c0001097983 */ /* 0x000f280000100800 */
[----:B------:R-:W4:Y:S04]  /*36600*/  LDL R13, [R1+0x124] ;  /* 0x00012400010d7983 */ /* 0x000f280000100800 */
[----:B------:R-:W4:Y:S04]  /*36610*/  LDL R5, [R1+0xa4] ;  /* 0x0000a40001057983 */ /* 0x000f280000100800 */
[----:B------:R-:W4:Y:S04]  /*36620*/  LDL R19, [R1+0xac] ;  /* 0x0000ac0001137983 */ /* 0x000f280000100800 */
[----:B------:R-:W4:Y:S04]  /*36630*/  LDL R17, [R1+0x14] ;  /* 0x0000140001117983 */ /* 0x000f280000100800 */
[----:B------:R-:W4:Y:S04]  /*36640*/  LDL R27, [R1+0x154] ;  /* 0x00015400011b7983 */ /* 0x000f280000100800 */
[----:B------:R-:W4:Y:S01]  /*36650*/  LDL R26, [R1+0x15c] ;  /* 0x00015c00011a7983 */ /* 0x000f220000100800 */
[----:B------:R-:W-:Y:S01]  /*36660*/  FMNMX R12, R4, R12, !PT ;  /* 0x0000000c040c7209 */ /* 0x000fe20007800000 */
[----:B------:R-:W4:Y:S02]  /*36670*/  LDL.LU R6, [R1+0x4c] ;  /* 0x00004c0001067983 */ /* 0x000f240000300800 */
[----:B------:R-:W-:Y:S01]  /*36680*/  FMUL R4, R8, c[0x0][0x188] ;  /* 0x0000620008047a20 */ /* 0x000fe20000400000 */
[----:B------:R0:W-:Y:S01]  /*36690*/  STL [R1+0x2528], R8 ;  /* 0x0025280801007387 */ /* 0x0001e20000100800 */
[----:B------:R1:W-:Y:S02]  /*366a0*/  STL [R1+0x252c], R10 ;  /* 0x00252c0a01007387 */ /* 0x0003e40000100800 */
[----:B--2---:R-:W-:-:S02]  /*366b0*/  FMUL R2, R2, c[0x0][0x188] ;  /* 0x0000620002027a20 */ /* 0x004fc40000400000 */
[----:B---3--:R-:W-:Y:S02]  /*366c0*/  FMUL R14, R14, c[0x0][0x188] ;  /* 0x000062000e0e7a20 */ /* 0x008fe40000400000 */
[----:B----4-:R-:W-:Y:S02]  /*366d0*/  FMUL R20, R24, c[0x0][0x188] ;  /* 0x0000620018147a20 */ /* 0x010fe40000400000 */
[----:B0-----:R-:W-:Y:S02]  /*366e0*/  IMAD.MOV.U32 R8, RZ, RZ, R14 ;  /* 0x000000ffff087224 */ /* 0x001fe400078e000e */
[----:B------:R-:W-:Y:S01]  /*366f0*/  FMUL R14, R10, c[0x0][0x188] ;  /* 0x000062000a0e7a20 */ /* 0x000fe20000400000 */
[----:B------:R-:W-:Y:S01]  /*36700*/  FMNMX R24, R20, R23, !PT ;  /* 0x0000001714187209 */ /* 0x000fe20007800000 */
[----:B------:R-:W-:Y:S01]  /*36710*/  FMNMX R23, R2, R15, !PT ;  /* 0x0000000f02177209 */ /* 0x000fe20007800000 */
[----:B-1----:R-:W2:Y:S04]  /*36720*/  LDL R10, [R1+0x12c] ;  /* 0x00012c00010a7983 */ /* 0x002ea80000100800 */
[----:B------:R-:W3:Y:S04]  /*36730*/  LDL R20, [R1+0xd4] ;  /* 0x0000d40001147983 */ /* 0x000ee80000100800 */
[----:B------:R-:W4:Y:S04]  /*36740*/  LDL R2, [R1+0xdc] ;  /* 0x0000dc0001027983 */ /* 0x000f280000100800 */
[----:B------:R-:W2:Y:S01]  /*36750*/  LDL R15, [R1+0x44] ;  /* 0x00004400010f7983 */ /* 0x000ea20000100800 */
[----:B------:R-:W-:-:S02]  /*36760*/  FMNMX R8, R8, R16, !PT ;  /* 0x0000001008087209 */ /* 0x000fc40007800000 */
[----:B------:R-:W2:Y:S01]  /*36770*/  LDL.LU R16, [R1+0x25e0] ;  /* 0x0025e00001107983 */ /* 0x000ea20000300800 */
[----:B------:R-:W-:Y:S02]  /*36780*/  FMNMX R4, R4, R29, !PT ;  /* 0x0000001d04047209 */ /* 0x000fe40007800000 */
[----:B------:R-:W-:Y:S01]  /*36790*/  FMNMX R14, R14, R3, !PT ;  /* 0x000000030e0e7209 */ /* 0x000fe20007800000 */
[----:B------:R-:W2:Y:S01]  /*367a0*/  LDL.LU R29, [R1+0x25dc] ;  /* 0x0025dc00011d7983 */ /* 0x000ea20000300800 */
[----:B------:R-:W2:Y:S02]  /*367b0*/  LDL.LU R3, [R1+0x25d8] ;  /* 0x0025d80001037983 */ /* 0x000ea40000300800 */
[----:B------:R-:W-:-:S05]  /*367c0*/  FMUL R28, R28, c[0x0][0x188] ;  /* 0x000062001c1c7a20 */ /* 0x000fca0000400000 */
[----:B--2---:R-:W-:Y:S02]  /*367d0*/  FMNMX R3, R28, R3, !PT ;  /* 0x000000031c037209 */ /* 0x004fe40007800000 */
[----:B------:R-:W2:Y:S01]  /*367e0*/  LDL.LU R28, [R1+0x25d4] ;  /* 0x0025d400011c7983 */ /* 0x000ea20000300800 */
[----:B------:R-:W-:Y:S02]  /*367f0*/  FMUL R9, R9, c[0x0][0x188] ;  /* 0x0000620009097a20 */ /* 0x000fe40000400000 */
[----:B------:R-:W-:-:S05]  /*36800*/  FMUL R13, R13, c[0x0][0x188] ;  /* 0x000062000d0d7a20 */ /* 0x000fca0000400000 */
[----:B------:R-:W-:Y:S01]  /*36810*/  FMNMX R29, R13, R29, !PT ;  /* 0x0000001d0d1d7209 */ /* 0x000fe20007800000 */
[----:B------:R-:W-:Y:S02]  /*36820*/  FMUL R5, R5, c[0x0][0x188] ;  /* 0x0000620005057a20 */ /* 0x000fe40000400000 */
[----:B------:R-:W-:Y:S02]  /*36830*/  FMUL R10, R10, c[0x0][0x188] ;  /* 0x000062000a0a7a20 */ /* 0x000fe40000400000 */
[----:B------:R-:W-:Y:S01]  /*36840*/  FMUL R19, R19, c[0x0][0x188] ;  /* 0x0000620013137a20 */ /* 0x000fe20000400000 */
[----:B------:R-:W-:Y:S02]  /*36850*/  FMNMX R5, R5, R11, !PT ;  /* 0x0000000b05057209 */ /* 0x000fe40007800000 */
[----:B------:R-:W-:Y:S01]  /*36860*/  FMNMX R16, R10, R16, !PT ;  /* 0x000000100a107209 */ /* 0x000fe20007800000 */
[----:B------:R-:W-:Y:S01]  /*36870*/  FMUL R10, R27, c[0x0][0x188] ;  /* 0x000062001b0a7a20 */ /* 0x000fe20000400000 */
[----:B------:R-:W-:-:S02]  /*36880*/  FMNMX R27, R19, R21, !PT ;  /* 0x00000015131b7209 */ /* 0x000fc40007800000 */
[----:B--2---:R-:W-:Y:S02]  /*36890*/  FMNMX R28, R9, R28, !PT ;  /* 0x0000001c091c7209 */ /* 0x004fe40007800000 */
[----:B------:R-:W2:Y:S01]  /*368a0*/  LDL.LU R9, [R1+0x25d0] ;  /* 0x0025d00001097983 */ /* 0x000ea20000300800 */
[----:B------:R-:W2:Y:S02]  /*368b0*/  LDL.LU R13, [R1+0x25cc] ;  /* 0x0025cc00010d7983 */ /* 0x000ea40000300800 */
[----:B------:R-:W4:Y:S02]  /*368c0*/  LDL.LU R11, [R1+0x25c8] ;  /* 0x0025c800010b7983 */ /* 0x000f240000300800 */
[----:B------:R0:W-:Y:S01]  /*368d0*/  STL [R1+0x1b0], R5 ;  /* 0x0001b00501007387 */ /* 0x0001e20000100800 */
[----:B------:R-:W4:Y:S01]  /*368e0*/  LDL R19, [R1+0x188] ;  /* 0x0001880001137983 */ /* 0x000f220000100800 */
[----:B------:R-:W-:Y:S02]  /*368f0*/  FMUL R17, R17, c[0x0][0x188] ;  /* 0x0000620011117a20 */ /* 0x000fe40000400000 */
[----:B---3--:R-:W-:Y:S01]  /*36900*/  FMUL R20, R20, c[0x0][0x188] ;  /* 0x0000620014147a20 */ /* 0x008fe20000400000 */
[----:B------:R-:W3:Y:S01]  /*36910*/  LDL R21, [R1+0x180] ;  /* 0x0001800001157983 */ /* 0x000ee20000100800 */
[----:B0-----:R-:W-:Y:S01]  /*36920*/  FMUL R5, R26, c[0x0][0x188] ;  /* 0x000062001a057a20 */ /* 0x001fe20000400000 */
[----:B------:R-:W-:-:S02]  /*36930*/  FMNMX R17, R17, R25, !PT ;  /* 0x0000001911117209 */ /* 0x000fc40007800000 */
[----:B------:R-:W3:Y:S04]  /*36940*/  LDL R26, [R1+0x98] ;  /* 0x00009800011a7983 */ /* 0x000ee80000100800 */
[----:B------:R-:W3:Y:S01]  /*36950*/  LDL R25, [R1+0x90] ;  /* 0x0000900001197983 */ /* 0x000ee20000100800 */
[----:B------:R-:W-:Y:S02]  /*36960*/  FMNMX R5, R5, R7, !PT ;  /* 0x0000000705057209 */ /* 0x000fe40007800000 */
[----:B------:R-:W-:Y:S01]  /*36970*/  FMNMX R18, R10, R18, !PT ;  /* 0x000000120a127209 */ /* 0x000fe20007800000 */
[----:B------:R-:W-:Y:S01]  /*36980*/  FMUL R7, R6, c[0x0][0x188] ;  /* 0x0000620006077a20 */ /* 0x000fe20000400000 */
[----:B------:R-:W-:Y:S01]  /*36990*/  FMNMX R20, R20, R12, !PT ;  /* 0x0000000c14147209 */ /* 0x000fe20007800000 */
[----:B------:R0:W-:Y:S01]  /*369a0*/  STL [R1+0x1c4], R5 ;  /* 0x0001c40501007387 */ /* 0x0001e20000100800 */
[----:B------:R-:W-:-:S02]  /*369b0*/  FMUL R15, R15, c[0x0][0x188] ;  /* 0x000062000f0f7a20 */ /* 0x000fc40000400000 */
[----:B------:R-:W-:Y:S01]  /*369c0*/  FMNMX R7, R7, R8, !PT ;  /* 0x0000000807077209 */ /* 0x000fe20007800000 */
[----:B0-----:R-:W3:Y:S01]  /*369d0*/  LDL.LU R5, [R1+0x38] ;  /* 0x0000380001057983 */ /* 0x001ee20000300800 */
[----:B------:R-:W3:Y:S02]  /*369e0*/  LDL R10, [R1+0x140] ;  /* 0x00014000010a7983 */ /* 0x000ee40000100800 */
[----:B--2---:R-:W-:-:S05]  /*369f0*/  FMUL R13, R13, c[0x0][0x188] ;  /* 0x000062000d0d7a20 */ /* 0x004fca0000400000 */
[----:B------:R-:W-:Y:S01]  /*36a00*/  FMNMX R13, R13, R22, !PT ;  /* 0x000000160d0d7209 */ /* 0x000fe20007800000 */
[----:B----4-:R-:W-:Y:S02]  /*36a10*/  FMUL R22, R2, c[0x0][0x188] ;  /* 0x0000620002167a20 */ /* 0x010fe40000400000 */
[----:B------:R-:W-:Y:S01]  /*36a20*/  FMUL R2, R9, c[0x0][0x188] ;  /* 0x0000620009027a20 */ /* 0x000fe20000400000 */
[----:B------:R0:W-:Y:S04]  /*36a30*/  STL [R1+0x2534], R9 ;  /* 0x0025340901007387 */ /* 0x0001e80000100800 */
[----:B------:R-:W-:Y:S02]  /*36a40*/  FMNMX R2, R2, R4, !PT ;  /* 0x0000000402027209 */ /* 0x000fe40007800000 */
[----:B------:R-:W-:Y:S01]  /*36a50*/  FMNMX R22, R22, R24, !PT ;  /* 0x0000001816167209 */ /* 0x000fe20007800000 */
[----:B0-----:R-:W2:Y:S01]  /*36a60*/  LDL R9, [R1+0x118] ;  /* 0x0001180001097983 */ /* 0x001ea20000100800 */
[----:B------:R-:W4:Y:S02]  /*36a70*/  LDL.LU R12, [R1+0x25c4] ;  /* 0x0025c400010c7983 */ /* 0x000f240000300800 */
[----:B------:R0:W-:Y:S02]  /*36a80*/  STL [R1+0x25bc], R20 ;  /* 0x0025bc1401007387 */ /* 0x0001e40000100800 */
[----:B------:R-:W4:Y:S01]  /*36a90*/  LDL R8, [R1+0x148] ;  /* 0x0001480001087983 */ /* 0x000f220000100800 */
[----:B------:R-:W4:Y:S01]  /*36aa0*/  LDL R4, [R1+0xc0] ;  /* 0x0000c00001047983 */ /* 0x000f220000100800 */
[----:B------:R1:W-:Y:S01]  /*36ab0*/  STL [R1+0x1ec], R2 ;  /* 0x0001ec0201007387 */ /* 0x0003e20000100800 */
[----:B------:R-:W-:-:S02]  /*36ac0*/  FMNMX R24, R15, R23, !PT ;  /* 0x000000170f187209 */ /* 0x000fc40007800000 */
[----:B------:R-:W4:Y:S04]  /*36ad0*/  LDL R23, [R1+0xc8] ;  /* 0x0000c80001177983 */ /* 0x000f280000100800 */
[----:B------:R-:W4:Y:S01]  /*36ae0*/  LDL R15, [R1+0x30] ;  /* 0x00003000010f7983 */ /* 0x000f220000100800 */
[----:B0-----:R-:W4:Y:S02]  /*36af0*/  LDL.LU R20, [R1+0x1c4] ;  /* 0x0001c40001147983 */ /* 0x001f240000300800 */
[----:B------:R0:W-:Y:S02]  /*36b00*/  STL [R1+0x2538], R11 ;  /* 0x0025380b01007387 */ /* 0x0001e40000100800 */
[----:B-1----:R-:W-:Y:S02]  /*36b10*/  FMUL R2, R11, c[0x0][0x188] ;  /* 0x000062000b027a20 */ /* 0x002fe40000400000 */
[----:B------:R-:W-:-:S03]  /*36b20*/  FMUL R19, R19, c[0x0][0x188] ;  /* 0x0000620013137a20 */ /* 0x000fc60000400000 */
[----:B------:R-:W-:Y:S01]  /*36b30*/  FMNMX R2, R2, R14, !PT ;  /* 0x0000000e02027209 */ /* 0x000fe20007800000 */
[----:B0-----:R-:W4:Y:S01]  /*36b40*/  LDL R11, [R1+0x110] ;  /* 0x00011000010b7983 */ /* 0x001f220000100800 */
[----:B------:R-:W4:Y:S01]  /*36b50*/  LDL.LU R14, [R1+0x25c0] ;  /* 0x0025c000010e7983 */ /* 0x000f220000300800 */
[----:B------:R-:W-:Y:S02]  /*36b60*/  FMNMX R19, R19, R28, !PT ;  /* 0x0000001c13137209 */ /* 0x000fe40007800000 */
[----:B------:R-:W4:Y:S01]  /*36b70*/  LDL.LU R28, [R1+0x1b0] ;  /* 0x0001b000011c7983 */ /* 0x000f220000300800 */
[----:B---3--:R-:W-:Y:S02]  /*36b80*/  FMUL R21, R21, c[0x0][0x188] ;  /* 0x0000620015157a20 */ /* 0x008fe40000400000 */
[----:B------:R-:W-:-:S03]  /*36b90*/  FMUL R10, R10, c[0x0][0x188] ;  /* 0x000062000a0a7a20 */ /* 0x000fc60000400000 */
[----:B------:R-:W-:Y:S01]  /*36ba0*/  FMNMX R21, R21, R3, !PT ;  /* 0x0000000315157209 */ /* 0x000fe20007800000 */
[----:B------:R-:W-:Y:S02]  /*36bb0*/  FMUL R3, R25, c[0x0][0x188] ;  /* 0x0000620019037a20 */ /* 0x000fe40000400000 */
[----:B------:R-:W-:Y:S01]  /*36bc0*/  FMUL R25, R26, c[0x0][0x188] ;  /* 0x000062001a197a20 */ /* 0x000fe20000400000 */
[----:B------:R-:W-:Y:S01]  /*36bd0*/  FMNMX R18, R10, R18, !PT ;  /* 0x000000120a127209 */ /* 0x000fe20007800000 */
[----:B------:R-:W3:Y:S01]  /*36be0*/  LDL R26, [R1+0x184] ;  /* 0x00018400011a7983 */ /* 0x000ee20000100800 */
[----:B--2---:R-:W-:Y:S02]  /*36bf0*/  FMUL R9, R9, c[0x0][0x188] ;  /* 0x0000620009097a20 */ /* 0x004fe40000400000 */
[----:B----4-:R-:W-:Y:S02]  /*36c00*/  FMUL R12, R12, c[0x0][0x188] ;  /* 0x000062000c0c7a20 */ /* 0x010fe40000400000 */
[----:B------:R-:W-:-:S03]  /*36c10*/  FMUL R10, R8, c[0x0][0x188] ;  /* 0x00006200080a7a20 */ /* 0x000fc60000400000 */
[----:B------:R-:W-:Y:S02]  /*36c20*/  FMNMX R13, R12, R13, !PT ;  /* 0x0000000d0c0d7209 */ /* 0x000fe40007800000 */
[----:B------:R-:W2:Y:S01]  /*36c30*/  LDL R12, [R1+0x11c] ;  /* 0x00011c00010c7983 */ /* 0x000ea20000100800 */
[----:B------:R-:W-:Y:S01]  /*36c40*/  FMNMX R10, R10, R20, !PT ;  /* 0x000000140a0a7209 */ /* 0x000fe20007800000 */
[----:B------:R-:W-:Y:S02]  /*36c50*/  FMUL R11, R11, c[0x0][0x188] ;  /* 0x000062000b0b7a20 */ /* 0x000fe40000400000 */
[----:B------:R-:W-:Y:S01]  /*36c60*/  FMUL R14, R14, c[0x0][0x188] ;  /* 0x000062000e0e7a20 */ /* 0x000fe20000400000 */
[----:B------:R-:W-:Y:S02]  /*36c70*/  FMNMX R28, R3, R28, !PT ;  /* 0x0000001c031c7209 */ /* 0x000fe40007800000 */
[----:B------:R-:W-:Y:S01]  /*36c80*/  FMNMX R11, R11, R29, !PT ;  /* 0x0000001d0b0b7209 */ /* 0x000fe20007800000 */
[----:B------:R-:W-:Y:S01]  /*36c90*/  FMNMX R29, R9, R16, !PT ;  /* 0x00000010091d7209 */ /* 0x000fe20007800000 */
[----:B------:R-:W-:-:S02]  /*36ca0*/  FMNMX R3, R25, R27, !PT ;  /* 0x0000001b19037209 */ /* 0x000fc40007800000 */
[----:B------:R-:W-:Y:S01]  /*36cb0*/  FMNMX R14, R14, R17, !PT ;  /* 0x000000110e0e7209 */ /* 0x000fe20007800000 */
[----:B------:R-:W4:Y:S04]  /*36cc0*/  LDL R16, [R1+0x18c] ;  /* 0x00018c0001107983 */ /* 0x000f280000100800 */
[----:B------:R-:W2:Y:S04]  /*36cd0*/  LDL R9, [R1+0x114] ;  /* 0x0001140001097983 */ /* 0x000ea80000100800 */
[----:B------:R-:W2:Y:S04]  /*36ce0*/  LDL R17, [R1+0x94] ;  /* 0x0000940001117983 */ /* 0x000ea80000100800 */
[----:B------:R-:W2:Y:S04]  /*36cf0*/  LDL R27, [R1+0x9c] ;  /* 0x00009c00011b7983 */ /* 0x000ea80000100800 */
[----:B------:R-:W2:Y:S01]  /*36d00*/  LDL R25, [R1+0x4] ;  /* 0x0000040001197983 */ /* 0x000ea20000100800 */
[----:B------:R-:W2:Y:S02]  /*36d10*/  LDL.LU R20, [R1+0x25bc] ;  /* 0x0025bc0001147983 */ /* 0x000ea40000300800 */
[----:B------:R-:W-:-:S02]  /*36d20*/  FMUL R8, R4, c[0x0][0x188] ;  /* 0x0000620004087a20 */ /* 0x000fc40000400000 */
[----:B------:R-:W-:-:S05]  /*36d30*/  FMUL R23, R23, c[0x0][0x188] ;  /* 0x0000620017177a20 */ /* 0x000fca0000400000 */
[----:B------:R-:W-:Y:S01]  /*36d40*/  FMNMX R23, R23, R22, !PT ;  /* 0x0000001617177209 */ /* 0x000fe20007800000 */
[----:B------:R-:W-:Y:S02]  /*36d50*/  FMUL R15, R15, c[0x0][0x188] ;  /* 0x000062000f0f7a20 */ /* 0x000fe40000400000 */
[----:B------:R-:W-:Y:S01]  /*36d60*/  FMUL R4, R5, c[0x0][0x188] ;  /* 0x0000620005047a20 */ /* 0x000fe20000400000 */
[----:B--2---:R-:W-:Y:S02]  /*36d70*/  FMNMX R8, R8, R20, !PT ;  /* 0x0000001408087209 */ /* 0x004fe40007800000 */
[----:B------:R-:W2:Y:S01]  /*36d80*/  LDL.LU R20, [R1+0x25b8] ;  /* 0x0025b80001147983 */ /* 0x000ea20000300800 */
[----:B------:R-:W3:Y:S01]  /*36d90*/  LDL.LU R22, [R1+0x25b4] ;  /* 0x0025b40001167983 */ /* 0x000ee20000300800 */
[----:B------:R-:W-:Y:S01]  /*36da0*/  FMNMX R15, R15, R24, !PT ;  /* 0x000000180f0f7209 */ /* 0x000fe20007800000 */
[----:B------:R-:W-:Y:S02]  /*36db0*/  FMNMX R24, R4, R7, !PT ;  /* 0x0000000704187209 */ /* 0x000fe40007800000 */
[----:B------:R-:W4:Y:S01]  /*36dc0*/  LDL R7, [R1+0xcc] ;  /* 0x0000cc0001077983 */ /* 0x000f220000100800 */
[----:B------:R-:W4:Y:S02]  /*36dd0*/  LDL.LU R4, [R1+0x3c] ;  /* 0x00003c0001047983 */ /* 0x000f240000300800 */
[----:B------:R2:W-:Y:S02]  /*36de0*/  STL [R1+0x1e8], R24 ;  /* 0x0001e81801007387 */ /* 0x0005e40000100800 */
[----:B--2---:R-:W-:Y:S01]  /*36df0*/  FMUL R24, R20, c[0x0][0x188] ;  /* 0x0000620014187a20 */ /* 0x004fe20000400000 */
[----:B------:R0:W-:Y:S01]  /*36e00*/  STL [R1+0x253c], R20 ;  /* 0x00253c1401007387 */ /* 0x0001e20000100800 */
[----:B---3--:R1:W-:Y:S02]  /*36e10*/  STL [R1+0x2540], R22 ;  /* 0x0025401601007387 */ /* 0x0083e40000100800 */
[----:B0-----:R-:W-:-:S02]  /*36e20*/  FMUL R20, R22, c[0x0][0x188] ;  /* 0x0000620016147a20 */ /* 0x001fc40000400000 */
[----:B-1----:R-:W2:Y:S03]  /*36e30*/  LDL.LU R22, [R1+0x1ec] ;  /* 0x0001ec0001167983 */ /* 0x002ea60000300800 */
[----:B------:R-:W-:Y:S02]  /*36e40*/  FMNMX R20, R20, R2, !PT ;  /* 0x0000000214147209 */ /* 0x000fe40007800000 */
[----:B------:R-:W3:Y:S01]  /*36e50*/  LDL.LU R2, [R1+0x25b0] ;  /* 0x0025b00001027983 */ /* 0x000ee20000300800 */
[----:B----4-:R-:W-:Y:S02]  /*36e60*/  FMUL R16, R16, c[0x0][0x188] ;  /* 0x0000620010107a20 */ /* 0x010fe40000400000 */
[----:B------:R-:W-:Y:S02]  /*36e70*/  FMUL R9, R9, c[0x0][0x188] ;  /* 0x0000620009097a20 */ /* 0x000fe40000400000 */
[----:B------:R-:W-:-:S02]  /*36e80*/  FMUL R26, R26, c[0x0][0x188] ;  /* 0x000062001a1a7a20 */ /* 0x000fc40000400000 */
[----:B------:R-:W-:-:S03]  /*36e90*/  FMUL R12, R12, c[0x0][0x188] ;  /* 0x000062000c0c7a20 */ /* 0x000fc60000400000 */
[----:B------:R-:W-:Y:S02]  /*36ea0*/  FMNMX R26, R26, R21, !PT ;  /* 0x000000151a1a7209 */ /* 0x000fe40007800000 */
[----:B------:R-:W4:Y:S01]  /*36eb0*/  LDL.LU R21, [R1+0x25ac] ;  /* 0x0025ac0001157983 */ /* 0x000f220000300800 */
[----:B------:R-:W-:Y:S01]  /*36ec0*/  STL [R1+0x1f0], R20 ;  /* 0x0001f01401007387 */ /* 0x000fe20000100800 */
[----:B------:R-:W-:Y:S02]  /*36ed0*/  FMNMX R12, R12, R29, !PT ;  /* 0x0000001d0c0c7209 */ /* 0x000fe40007800000 */
[----:B--2---:R-:W-:Y:S01]  /*36ee0*/  FMNMX R24, R24, R22, !PT ;  /* 0x0000001618187209 */ /* 0x004fe20007800000 */
[----:B------:R-:W-:Y:S01]  /*36ef0*/  FMNMX R22, R16, R19, !PT ;  /* 0x0000001310167209 */ /* 0x000fe20007800000 */
[----:B------:R-:W-:Y:S01]  /*36f00*/  FMNMX R16, R9, R11, !PT ;  /* 0x0000000b09107209 */ /* 0x000fe20007800000 */
[----:B------:R-:W-:Y:S02]  /*36f10*/  FMUL R19, R17, c[0x0][0x188] ;  /* 0x0000620011137a20 */ /* 0x000fe40000400000 */
[----:B------:R-:W-:-:S02]  /*36f20*/  FMUL R17, R27, c[0x0][0x188] ;  /* 0x000062001b117a20 */ /* 0x000fc40000400000 */
[----:B---3--:R-:W-:Y:S01]  /*36f30*/  FMUL R9, R2, c[0x0][0x188] ;  /* 0x0000620002097a20 */ /* 0x008fe20000400000 */
[----:B------:R0:W-:Y:S01]  /*36f40*/  STL [R1+0x259c], R16 ;  /* 0x00259c1001007387 */ /* 0x0001e20000100800 */
[----:B------:R-:W-:-:S03]  /*36f50*/  FMNMX R27, R19, R28, !PT ;  /* 0x0000001c131b7209 */ /* 0x000fc60007800000 */
[----:B0-----:R-:W2:Y:S01]  /*36f60*/  LDL R16, [R1+0xc4] ;  /* 0x0000c40001107983 */ /* 0x001ea20000100800 */
[----:B------:R-:W3:Y:S02]  /*36f70*/  LDL.LU R2, [R1+0x25a8] ;  /* 0x0025a80001027983 */ /* 0x000ee40000300800 */
[----:B------:R-:W2:Y:S02]  /*36f80*/  LDL R28, [R1+0x144] ;  /* 0x00014400011c7983 */ /* 0x000ea40000100800 */
[----:B------:R-:W3:Y:S01]  /*36f90*/  LDL R29, [R1+0x14c] ;  /* 0x00014c00011d7983 */ /* 0x000ee20000100800 */
[----:B------:R-:W-:Y:S01]  /*36fa0*/  FMNMX R17, R17, R3, !PT ;  /* 0x0000000311117209 */ /* 0x000fe20007800000 */
[----:B------:R-:W-:Y:S02]  /*36fb0*/  FMUL R11, R25, c[0x0][0x188] ;  /* 0x00006200190b7a20 */ /* 0x000fe40000400000 */
[----:B------:R-:W-:Y:S01]  /*36fc0*/  FMUL R7, R7, c[0x0][0x188] ;  /* 0x0000620007077a20 */ /* 0x000fe20000400000 */
[----:B------:R-:W4:Y:S04]  /*36fd0*/  LDL R25, [R1+0x170] ;  /* 0x0001700001197983 */ /* 0x000f280000100800 */
[----:B------:R-:W4:Y:S04]  /*36fe0*/  LDL R20, [R1+0xf0] ;  /* 0x0000f00001147983 */ /* 0x000f280000100800 */
[----:B------:R-:W4:Y:S01]  /*36ff0*/  LDL R19, [R1+0x70] ;  /* 0x0000700001137983 */ /* 0x000f220000100800 */
[----:B------:R-:W-:Y:S01]  /*37000*/  FMNMX R11, R11, R14, !PT ;  /* 0x0000000e0b0b7209 */ /* 0x000fe20007800000 */
[----:B------:R-:W-:Y:S01]  /*37010*/  FMNMX R14, R9, R13, !PT ;  /* 0x0000000d090e7209 */ /* 0x000fe20007800000 */
[----:B------:R-:W-:Y:S01]  /*37020*/  FMNMX R7, R7, R23, !PT ;  /* 0x0000001707077209 */ /* 0x000fe20007800000 */
[----:B------:R-:W4:Y:S04]  /*37030*/  LDL R9, [R1+0xf8] ;  /* 0x0000f80001097983 */ /* 0x000f280000100800 */
[----:B------:R-:W4:Y:S01]  /*37040*/  LDL R13, [R1+0x78] ;  /* 0x00007800010d7983 */ /* 0x000f220000100800 */
[----:B--2---:R-:W-:-:S02]  /*37050*/  FMUL R3, R28, c[0x0][0x188] ;  /* 0x000062001c037a20 */ /* 0x004fc40000400000 */
[----:B---3--:R-:W-:Y:S02]  /*37060*/  FMUL R28, R29, c[0x0][0x188] ;  /* 0x000062001d1c7a20 */ /* 0x008fe40000400000 */
[----:B------:R-:W-:-:S05]  /*37070*/  FMUL R29, R16, c[0x0][0x188] ;  /* 0x00006200101d7a20 */ /* 0x000fca0000400000 */
[----:B------:R-:W-:Y:S02]  /*37080*/  FMNMX R8, R29, R8, !PT ;  /* 0x000000081d087209 */ /* 0x000fe40007800000 */
[----:B------:R-:W2:Y:S01]  /*37090*/  LDL.LU R29, [R1+0x1e8] ;  /* 0x0001e800011d7983 */ /* 0x000ea20000300800 */
[----:B------:R-:W3:Y:S02]  /*370a0*/  LDL.LU R23, [R1+0x25a4] ;  /* 0x0025a40001177983 */ /* 0x000ee40000300800 */
[----:B------:R-:W-:Y:S01]  /*370b0*/  FMUL R2, R2, c[0x0][0x188] ;  /* 0x0000620002027a20 */ /* 0x000fe20000400000 */
[----:B------:R-:W-:-:S04]  /*370c0*/  FMNMX R18, R3, R18, !PT ;  /* 0x0000001203127209 */ /* 0x000fc80007800000 */
[----:B------:R-:W-:Y:S02]  /*370d0*/  FMNMX R3, R2, R15, !PT ;  /* 0x0000000f02037209 */ /* 0x000fe40007800000 */
[----:B------:R-:W2:Y:S04]  /*370e0*/  LDL R15, [R1+0x100] ;  /* 0x00010000010f7983 */ /* 0x000ea80000100800 */
[----:B------:R-:W2:Y:S01]  /*370f0*/  LDL R2, [R1+0x88] ;  /* 0x0000880001027983 */ /* 0x000ea20000100800 */
[----:B------:R0:W-:Y:S02]  /*37100*/  STL [R1+0x60], R3 ;  /* 0x0000600301007387 */ /* 0x0001e40000100800 */
[----:B------:R1:W-:Y:S01]  /*37110*/  STL [R1+0x2560], R4 ;  /* 0x0025600401007387 */ /* 0x0003e20000100800 */
[----:B------:R-:W-:Y:S01]  /*37120*/  FMNMX R10, R28, R10, !PT ;  /* 0x0000000a1c0a7209 */ /* 0x000fe20007800000 */
[----:B----4-:R-:W-:-:S02]  /*37130*/  FMUL R28, R21, c[0x0][0x188] ;  /* 0x00006200151c7a20 */ /* 0x010fc40000400000 */
[----:B0-----:R-:W-:Y:S02]  /*37140*/  FMUL R3, R4, c[0x0][0x188] ;  /* 0x0000620004037a20 */ /* 0x001fe40000400000 */
[----:B-1----:R-:W4:Y:S01]  /*37150*/  LDL R4, [R1+0x80] ;  /* 0x0000800001047983 */ /* 0x002f220000100800 */
[----:B------:R0:W-:Y:S03]  /*37160*/  STL [R1+0x2544], R21 ;  /* 0x0025441501007387 */ /* 0x0001e60000100800 */
[----:B0-----:R-:W4:Y:S01]  /*37170*/  LDL R21, [R1+0x178] ;  /* 0x0001780001157983 */ /* 0x001f220000100800 */
[----:B---3--:R-:W-:-:S03]  /*37180*/  FMUL R16, R23, c[0x0][0x188] ;  /* 0x0000620017107a20 */ /* 0x008fc60000400000 */
[----:B------:R0:W-:Y:S04]  /*37190*/  STL [R1+0x2548], R23 ;  /* 0x0025481701007387 */ /* 0x0001e80000100800 */
[----:B0-----:R-:W3:Y:S01]  /*371a0*/  LDL.LU R23, [R1+0x1f0] ;  /* 0x0001f00001177983 */ /* 0x001ee20000300800 */
[----:B------:R-:W-:Y:S02]  /*371b0*/  FMUL R25, R25, c[0x0][0x188] ;  /* 0x0000620019197a20 */ /* 0x000fe40000400000 */
[----:B------:R0:W-:Y:S01]  /*371c0*/  STL [R1+0x2564], R6 ;  /* 0x0025640601007387 */ /* 0x0001e20000100800 */
[----:B--2---:R-:W-:Y:S02]  /*371d0*/  FMNMX R29, R3, R29, !PT ;  /* 0x0000001d031d7209 */ /* 0x004fe40007800000 */
[----:B------:R-:W-:-:S02]  /*371e0*/  FMNMX R28, R28, R24, !PT ;  /* 0x000000181c1c7209 */ /* 0x000fc40007800000 */
[----:B------:R-:W-:Y:S01]  /*371f0*/  FMNMX R25, R25, R26, !PT ;  /* 0x0000001a19197209 */ /* 0x000fe20007800000 */
[----:B0-----:R-:W2:Y:S01]  /*37200*/  LDL R6, [R1+0x108] ;  /* 0x0001080001067983 */ /* 0x001ea20000100800 */
[----:B------:R-:W2:Y:S01]  /*37210*/  LDL.LU R24, [R1+0x25a0] ;  /* 0x0025a00001187983 */ /* 0x000ea20000300800 */
[----:B---3--:R-:W-:Y:S02]  /*37220*/  FMNMX R3, R16, R23, !PT ;  /* 0x0000001710037209 */ /* 0x008fe40007800000 */
[----:B------:R-:W3:Y:S01]  /*37230*/  LDL.LU R16, [R1+0x259c] ;  /* 0x00259c0001107983 */ /* 0x000ee20000300800 */
[----:B------:R-:W3:Y:S02]  /*37240*/  LDL.LU R26, [R1+0x2598] ;  /* 0x00259800011a7983 */ /* 0x000ee40000300800 */
[----:B----4-:R-:W-:Y:S02]  /*37250*/  FMUL R21, R21, c[0x0][0x188] ;  /* 0x0000620015157a20 */ /* 0x010fe40000400000 */
[----:B------:R-:W-:-:S02]  /*37260*/  FMUL R13, R13, c[0x0][0x188] ;  /* 0x000062000d0d7a20 */ /* 0x000fc40000400000 */
[----:B------:R-:W-:Y:S01]  /*37270*/  FMUL R19, R19, c[0x0][0x188] ;  /* 0x0000620013137a20 */ /* 0x000fe20000400000 */
[----:B------:R-:W4:Y:S01]  /*37280*/  LDL R23, [R1+0x174] ;  /* 0x0001740001177983 */ /* 0x000f220000100800 */
[----:B------:R-:W-:Y:S01]  /*37290*/  FMNMX R21, R21, R22, !PT ;  /* 0x0000001615157209 */ /* 0x000fe20007800000 */
[----:B------:R-:W-:Y:S02]  /*372a0*/  FMUL R22, R20, c[0x0][0x188] ;  /* 0x0000620014167a20 */ /* 0x000fe40000400000 */
[----:B------:R-:W-:Y:S01]  /*372b0*/  FMUL R20, R9, c[0x0][0x188] ;  /* 0x0000620009147a20 */ /* 0x000fe20000400000 */
[----:B------:R-:W-:Y:S01]  /*372c0*/  FMNMX R17, R13, R17, !PT ;  /* 0x000000110d117209 */ /* 0x000fe20007800000 */
[----:B--2---:R-:W-:Y:S01]  /*372d0*/  FMUL R9, R24, c[0x0][0x188] ;  /* 0x0000620018097a20 */ /* 0x004fe20000400000 */
[----:B------:R0:W-:Y:S01]  /*372e0*/  STL [R1+0x254c], R24 ;  /* 0x00254c1801007387 */ /* 0x0001e20000100800 */
[----:B------:R-:W-:Y:S02]  /*372f0*/  FMNMX R27, R19, R27, !PT ;  /* 0x0000001b131b7209 */ /* 0x000fe40007800000 */
[----:B------:R-:W-:-:S02]  /*37300*/  FMNMX R20, R20, R12, !PT ;  /* 0x0000000c14147209 */ /* 0x000fc40007800000 */
[----:B------:R-:W-:Y:S02]  /*37310*/  FMNMX R19, R9, R11, !PT ;  /* 0x0000000b09137209 */ /* 0x000fe40007800000 */
[----:B---3--:R-:W-:Y:S01]  /*37320*/  FMNMX R22, R22, R16, !PT ;  /* 0x0000001016167209 */ /* 0x008fe20007800000 */
[----:B------:R-:W-:Y:S01]  /*37330*/  FMUL R13, R26, c[0x0][0x188] ;  /* 0x000062001a0d7a20 */ /* 0x000fe20000400000 */
[----:B------:R-:W2:Y:S01]  /*37340*/  LDL.LU R16, [R1+0x2594] ;  /* 0x0025940001107983 */ /* 0x000ea20000300800 */
[----:B------:R-:W3:Y:S02]  /*37350*/  LDL.LU R12, [R1+0x2590] ;  /* 0x00259000010c7983 */ /* 0x000ee40000300800 */
[----:B------:R-:W2:Y:S02]  /*37360*/  LDL R11, [R1+0xfc] ;  /* 0x0000fc00010b7983 */ /* 0x000ea40000100800 */
[----:B------:R-:W2:Y:S01]  /*37370*/  LDL R9, [R1+0x74] ;  /* 0x0000740001097983 */ /* 0x000ea20000100800 */
[----:B------:R-:W-:Y:S01]  /*37380*/  STL [R1+0x2550], R26 ;  /* 0x0025501a01007387 */ /* 0x000fe20000100800 */
[----:B------:R-:W-:-:S02]  /*37390*/  FMNMX R13, R13, R14, !PT ;  /* 0x0000000e0d0d7209 */ /* 0x000fc40007800000 */
[----:B------:R-:W2:Y:S02]  /*373a0*/  LDL.LU R14, [R1+0x258c] ;  /* 0x00258c00010e7983 */ /* 0x000ea40000300800 */
[----:B------:R-:W-:Y:S02]  /*373b0*/  FMUL R15, R15, c[0x0][0x188] ;  /* 0x000062000f0f7a20 */ /* 0x000fe40000400000 */
[----:B------:R-:W-:Y:S02]  /*373c0*/  FMUL R6, R6, c[0x0][0x188] ;  /* 0x0000620006067a20 */ /* 0x000fe40000400000 */
[----:B------:R-:W-:Y:S02]  /*373d0*/  FMUL R4, R4, c[0x0][0x188] ;  /* 0x0000620004047a20 */ /* 0x000fe40000400000 */
[----:B------:R-:W-:Y:S01]  /*373e0*/  FMUL R2, R2, c[0x0][0x188] ;  /* 0x0000620002027a20 */ /* 0x000fe20000400000 */
[----:B------:R-:W-:Y:S02]  /*373f0*/  FMNMX R15, R15, R18, !PT ;  /* 0x000000120f0f7209 */ /* 0x000fe40007800000 */
[----:B0-----:R-:W-:Y:S01]  /*37400*/  FMNMX R24, R6, R10, !PT ;  /* 0x0000000a06187209 */ /* 0x001fe20007800000 */
[----:B------:R-:W4:Y:S01]  /*37410*/  LDL.LU R18, [R1+0x2588] ;  /* 0x0025880001127983 */ /* 0x000f220000300800 */
[----:B------:R-:W-:-:S02]  /*37420*/  FMNMX R10, R4, R8, !PT ;  /* 0x00000008040a7209 */ /* 0x000fc40007800000 */
[----:B------:R-:W-:Y:S01]  /*37430*/  FMNMX R6, R2, R7, !PT ;  /* 0x0000000702067209 */ /* 0x000fe20007800000 */
[----:B------:R-:W4:Y:S01]  /*37440*/  LDL R8, [R1+0x84] ;  /* 0x0000840001087983 */ /* 0x000f220000100800 */
[----:B------:R-:W4:Y:S01]  /*37450*/  LDL R7, [R1+0x8c] ;  /* 0x00008c0001077983 */ /* 0x000f220000100800 */
[----:B---3--:R-:W-:-:S03]  /*37460*/  FMUL R4, R12, c[0x0][0x188] ;  /* 0x000062000c047a20 */ /* 0x008fc60000400000 */
[----:B------:R0:W-:Y:S01]  /*37470*/  STL [R1+0x2554], R12 ;  /* 0x0025540c01007387 */ /* 0x0001e20000100800 */
[----:B--2---:R-:W-:-:S03]  /*37480*/  FMUL R2, R14, c[0x0][0x188] ;  /* 0x000062000e027a20 */ /* 0x004fc60000400000 */
[----:B0-----:R-:W2:Y:S01]  /*37490*/  LDL R12, [R1+0x10c] ;  /* 0x00010c00010c7983 */ /* 0x001ea20000100800 */
[----:B------:R0:W-:Y:S02]  /*374a0*/  STL [R1+0x2558], R14 ;  /* 0x0025580e01007387 */ /* 0x0001e40000100800 */
[----:B------:R1:W-:Y:S02]  /*374b0*/  STL [R1+0x255c], R16 ;  /* 0x00255c1001007387 */ /* 0x0003e40000100800 */
[----:B0-----:R-:W-:Y:S02]  /*374c0*/  FMUL R14, R16, c[0x0][0x188] ;  /* 0x00006200100e7a20 */ /* 0x001fe40000400000 */
[----:B-1----:R-:W3:Y:S03]  /*374d0*/  LDL.LU R16, [R1+0x60] ;  /* 0x0000600001107983 */ /* 0x002ee60000300800 */
[----:B------:R-:W-:-:S02]  /*374e0*/  FMNMX R14, R14, R28, !PT ;  /* 0x0000001c0e0e7209 */ /* 0x000fc40007800000 */
[----:B---3--:R-:W-:Y:S01]  /*374f0*/  FMNMX R4, R4, R16, !PT ;  /* 0x0000001004047209 */ /* 0x008fe20007800000 */
[----:B------:R-:W-:Y:S02]  /*37500*/  FMNMX R16, R2, R29, !PT ;  /* 0x0000001d02107209 */ /* 0x000fe40007800000 */
[----:B------:R-:W3:Y:S01]  /*37510*/  LDL.LU R2, [R1+0x2584] ;  /* 0x0025840001027983 */ /* 0x000ee20000300800 */
[----:B------:R-:W2:Y:S02]  /*37520*/  LDL R28, [R1+0x17c] ;  /* 0x00017c00011c7983 */ /* 0x000ea40000100800 */
[----:B------:R-:W3:Y:S02]  /*37530*/  LDL R29, [R1+0xf4] ;  /* 0x0000f400011d7983 */ /* 0x000ee40000100800 */
[----:B----4-:R-:W-:Y:S02]  /*37540*/  FMUL R26, R18, c[0x0][0x188] ;  /* 0x00006200121a7a20 */ /* 0x010fe40000400000 */
[----:B------:R-:W-:-:S03]  /*37550*/  FMUL R23, R23, c[0x0][0x188] ;  /* 0x0000620017177a20 */ /* 0x000fc60000400000 */
[----:B------:R-:W-:Y:S02]  /*37560*/  FMNMX R26, R26, R3, !PT ;  /* 0x000000031a1a7209 */ /* 0x000fe40007800000 */
[----:B------:R-:W-:Y:S02]  /*37570*/  FMNMX R23, R23, R25, !PT ;  /* 0x0000001917177209 */ /* 0x000fe40007800000 */
[----:B------:R-:W4:Y:S03]  /*37580*/  LDL.LU R25, [R1+0x2580] ;  /* 0x0025800001197983 */ /* 0x000f260000300800 */
[----:B------:R-:W-:Y:S02]  /*37590*/  STL [R1+0x1b0], R23 ;  /* 0x0001b01701007387 */ /* 0x000fe40000100800 */
[----:B--2---:R-:W-:Y:S02]  /*375a0*/  FMUL R3, R28, c[0x0][0x188] ;  /* 0x000062001c037a20 */ /* 0x004fe40000400000 */
[----:B---3--:R-:W-:-:S02]  /*375b0*/  FMUL R28, R29, c[0x0][0x188] ;  /* 0x000062001d1c7a20 */ /* 0x008fc40000400000 */
[----:B------:R-:W-:Y:S02]  /*375c0*/  FMUL R29, R11, c[0x0][0x188] ;  /* 0x000062000b1d7a20 */ /* 0x000fe40000400000 */
[----:B------:R-:W-:Y:S02]  /*375d0*/  FMUL R11, R9, c[0x0][0x188] ;  /* 0x00006200090b7a20 */ /* 0x000fe40000400000 */
[----:B------:R-:W-:Y:S02]  /*375e0*/  FMUL R9, R2, c[0x0][0x188] ;  /* 0x0000620002097a20 */ /* 0x000fe40000400000 */
[----:B------:R-:W2:Y:S01]  /*375f0*/  LDL.LU R2, [R1+0x257c] ;  /* 0x00257c0001027983 */ /* 0x000ea20000300800 */
[----:B------:R-:W-:-:S03]  /*37600*/  FMNMX R11, R11, R27, !PT ;  /* 0x0000001b0b0b7209 */ /* 0x000fc60007800000 */
[----:B------:R-:W3:Y:S01]  /*37610*/  LDL.LU R27, [R1+0x2578] ;  /* 0x00257800011b7983 */ /* 0x000ee20000300800 */
[----:B------:R-:W-:Y:S01]  /*37620*/  FMNMX R21, R3, R21, !PT ;  /* 0x0000001503157209 */ /* 0x000fe20007800000 */
[----:B----4-:R-:W-:Y:S01]  /*37630*/  FMUL R3, R25, c[0x0][0x188] ;  /* 0x0000620019037a20 */ /* 0x010fe20000400000 */
[----:B------:R-:W-:Y:S02]  /*37640*/  FMNMX R22, R28, R22, !PT ;  /* 0x000000161c167209 */ /* 0x000fe40007800000 */
[----:B------:R-:W-:Y:S01]  /*37650*/  FMNMX R20, R29, R20, !PT ;  /* 0x000000141d147209 */ /* 0x000fe20007800000 */
[----:B------:R-:W-:Y:S01]  /*37660*/  FMNMX R29, R9, R17, !PT ;  /* 0x00000011091d7209 */ /* 0x000fe20007800000 */
[----:B------:R-:W-:Y:S01]  /*37670*/  STL [R1+0x6c], R21 ;  /* 0x00006c1501007387 */ /* 0x000fe20000100800 */
[----:B------:R-:W-:Y:S01]  /*37680*/  FMNMX R28, R3, R19, !PT ;  /* 0x00000013031c7209 */ /* 0x000fe20007800000 */
[----:B------:R-:W4:Y:S02]  /*37690*/  LDL.LU R17, [R1+0x2574] ;  /* 0x0025740001117983 */ /* 0x000f240000300800 */
[----:B------:R-:W-:Y:S01]  /*376a0*/  STL [R1+0x68], R22 ;  /* 0x0000681601007387 */ /* 0x000fe20000100800 */
[----:B------:R-:W-:Y:S01]  /*376b0*/  STL [R1+0x64], R20 ;  /* 0x0000641401007387 */ /* 0x000fe20000100800 */
[----:B------:R-:W-:Y:S02]  /*376c0*/  STL [R1+0x60], R11 ;  /* 0x0000600b01007387 */ /* 0x000fe40000100800 */
[----:B------:R-:W4:Y:S02]  /*376d0*/  LDL.LU R19, [R1+0x2570] ;  /* 0x0025700001137983 */ /* 0x000f240000300800 */
[----:B--2---:R-:W-:-:S02]  /*376e0*/  FMUL R9, R2, c[0x0][0x188] ;  /* 0x0000620002097a20 */ /* 0x004fc40000400000 */
[----:B---3--:R-:W-:-:S03]  /*376f0*/  FMUL R3, R27, c[0x0][0x188] ;  /* 0x000062001b037a20 */ /* 0x008fc60000400000 */
[----:B------:R-:W-:Y:S02]  /*37700*/  FMNMX R9, R9, R15, !PT ;  /* 0x0000000f09097209 */ /* 0x000fe40007800000 */
[----:B------:R-:W-:Y:S02]  /*37710*/  FMNMX R3, R3, R13, !PT ;  /* 0x0000000d03037209 */ /* 0x000fe40007800000 */
[----:B------:R-:W2:Y:S01]  /*37720*/  LDL.LU R13, [R1+0x256c] ;  /* 0x00256c00010d7983 */ /* 0x000ea20000300800 */
[----:B------:R-:W3:Y:S02]  /*37730*/  LDL.LU R15, [R1+0x2568] ;  /* 0x00256800010f7983 */ /* 0x000ee40000300800 */
[----:B------:R-:W-:Y:S02]  /*37740*/  FMUL R12, R12, c[0x0][0x188] ;  /* 0x000062000c0c7a20 */ /* 0x000fe40000400000 */
[----:B------:R-:W-:-:S03]  /*37750*/  FMUL R8, R8, c[0x0][0x188] ;  /* 0x0000620008087a20 */ /* 0x000fc60000400000 */
[----:B------:R-:W-:Y:S02]  /*37760*/  FMNMX R12, R12, R24, !PT ;  /* 0x000000180c0c7209 */ /* 0x000fe40007800000 */
[----:B------:R-:W-:Y:S01]  /*37770*/  FMNMX R8, R8, R10, !PT ;  /* 0x0000000a08087209 */ /* 0x000fe20007800000 */
[----:B------:R-:W-:Y:S02]  /*37780*/  FMUL R10, R7, c[0x0][0x188] ;  /* 0x00006200070a7a20 */ /* 0x000fe40000400000 */
[----:B------:R0:W-:Y:S01]  /*37790*/  STL [R1+0x1c0], R12 ;  /* 0x0001c00c01007387 */ /* 0x0001e20000100800 */
[----:B------:R-:W-:Y:S02]  /*377a0*/  STL [R1+0x1b8], R9 ;  /* 0x0001b80901007387 */ /* 0x000fe40000100800 */
[----:B------:R2:W-:Y:S01]  /*377b0*/  STL [R1+0x1c8], R8 ;  /* 0x0001c80801007387 */ /* 0x0005e20000100800 */
[----:B------:R-:W-:Y:S01]  /*377c0*/  FMNMX R10, R10, R6, !PT ;  /* 0x000000060a0a7209 */ /* 0x000fe20007800000 */
[----:B----4-:R-:W-:Y:S01]  /*377d0*/  FMUL R24, R19, c[0x0][0x188] ;  /* 0x0000620013187a20 */ /* 0x010fe20000400000 */
[----:B------:R-:W4:Y:S01]  /*377e0*/  LDL.LU R6, [R1+0x2564] ;  /* 0x0025640001067983 */ /* 0x000f220000300800 */
[----:B0-----:R-:W-:-:S05]  /*377f0*/  FMUL R12, R17, c[0x0][0x188] ;  /* 0x00006200110c7a20 */ /* 0x001fca0000400000 */
[----:B------:R-:W-:Y:S02]  /*37800*/  FMNMX R12, R12, R14, !PT ;  /* 0x0000000e0c0c7209 */ /* 0x000fe40007800000 */
[----:B------:R-:W-:Y:S01]  /*37810*/  FMNMX R24, R24, R26, !PT ;  /* 0x0000001a18187209 */ /* 0x000fe20007800000 */
[----:B------:R-:W0:Y:S04]  /*37820*/  SHFL.BFLY PT, R23, R23, 0x2, 0x1f ;  /* 0x0c401f0017177f89 */ /* 0x000e2800000e0000 */
[----:B------:R-:W1:Y:S04]  /*37830*/  SHFL.BFLY PT, R21, R21, 0x2, 0x1f ;  /* 0x0c401f0015157f89 */ /* 0x000e6800000e0000 */
[----:B------:R-:W0:Y:S04]  /*37840*/  SHFL.BFLY PT, R22, R22, 0x2, 0x1f ;  /* 0x0c401f0016167f89 */ /* 0x000e2800000e0000 */
[----:B------:R-:W0:Y:S04]  /*37850*/  SHFL.BFLY PT, R20, R20, 0x2, 0x1f ;  /* 0x0c401f0014147f89 */ /* 0x000e2800000e0000 */
[----:B------:R-:W0:Y:S01]  /*37860*/  SHFL.BFLY PT, R11, R11, 0x2, 0x1f ;  /* 0x0c401f000b0b7f89 */ /* 0x000e2200000e0000 */
[----:B--2---:R-:W-:-:S02]  /*37870*/  FMUL R8, R13, c[0x0][0x188] ;  /* 0x000062000d087a20 */ /* 0x004fc40000400000 */
[----:B---3--:R-:W-:-:S03]  /*37880*/  FMUL R7, R15, c[0x0][0x188] ;  /* 0x000062000f077a20 */ /* 0x008fc60000400000 */
[----:B------:R-:W-:Y:S02]  /*37890*/  FMNMX R8, R8, R4, !PT ;  /* 0x0000000408087209 */ /* 0x000fe40007800000 */
[----:B------:R-:W-:Y:S01]  /*378a0*/  FMNMX R7, R7, R16, !PT ;  /* 0x0000001007077209 */ /* 0x000fe20007800000 */
[----:B------:R-:W2:Y:S01]  /*378b0*/  LDL.LU R4, [R1+0x2560] ;  /* 0x0025600001047983 */ /* 0x000ea20000300800 */
[----:B------:R-:W3:Y:S02]  /*378c0*/  LDL.LU R16, [R1+0x255c] ;  /* 0x00255c0001107983 */ /* 0x000ee40000300800 */
[----:B------:R-:W2:Y:S02]  /*378d0*/  LDL.LU R14, [R1+0x2558] ;  /* 0x00255800010e7983 */ /* 0x000ea40000300800 */
[----:B------:R0:W-:Y:S02]  /*378e0*/  STL [R1+0x1e8], R12 ;  /* 0x0001e80c01007387 */ /* 0x0001e40000100800 */
[----:B0-----:R-:W2:Y:S01]  /*378f0*/  LDL.LU R12, [R1+0x2554] ;  /* 0x00255400010c7983 */ /* 0x001ea20000300800 */
[----:B------:R-:W-:Y:S02]  /*37900*/  STL [R1+0x1d0], R10 ;  /* 0x0001d00a01007387 */ /* 0x000fe40000100800 */
[----:B------:R-:W2:Y:S02]  /*37910*/  LDL.LU R26, [R1+0x2550] ;  /* 0x00255000011a7983 */ /* 0x000ea40000300800 */
[----:B------:R0:W-:Y:S02]  /*37920*/  STL [R1+0x1f0], R24 ;  /* 0x0001f01801007387 */ /* 0x0001e40000100800 */
[----:B0-----:R-:W3:Y:S01]  /*37930*/  LDL.LU R24, [R1+0x254c] ;  /* 0x00254c0001187983 */ /* 0x001ee20000300800 */
[----:B------:R-:W-:Y:S02]  /*37940*/  STL [R1+0x1d8], R8 ;  /* 0x0001d80801007387 */ /* 0x000fe40000100800 */
[----:B------:R0:W-:Y:S02]  /*37950*/  STL [R1+0x1b4], R23 ;  /* 0x0001b41701007387 */ /* 0x0001e40000100800 */
[----:B0-----:R-:W3:Y:S01]  /*37960*/  LDL.LU R23, [R1+0x2548] ;  /* 0x0025480001177983 */ /* 0x001ee20000300800 */
[----:B------:R-:W-:Y:S02]  /*37970*/  STL [R1+0x1e0], R7 ;  /* 0x0001e00701007387 */ /* 0x000fe40000100800 */
[----:B-1----:R0:W-:Y:S01]  /*37980*/  STL [R1+0x1bc], R21 ;  /* 0x0001bc1501007387 */ /* 0x0021e20000100800 */
[----:B------:R-:W-:Y:S04]  /*37990*/  SHFL.BFLY PT, R9, R9, 0x2, 0x1f ;  /* 0x0c401f0009097f89 */ /* 0x000fe800000e0000 */
[----:B0-----:R-:W3:Y:S01]  /*379a0*/  LDL.LU R21, [R1+0x2544] ;  /* 0x0025440001157983 */ /* 0x001ee20000300800 */
[----:B------:R0:W-:Y:S03]  /*379b0*/  STL [R1+0x1c4], R22 ;  /* 0x0001c41601007387 */ /* 0x0001e60000100800 */
[----:B0-----:R-:W3:Y:S01]  /*379c0*/  LDL.LU R22, [R1+0x2540] ;  /* 0x0025400001167983 */ /* 0x001ee20000300800 */
[----:B------:R0:W-:Y:S03]  /*379d0*/  STL [R1+0x1cc], R20 ;  /* 0x0001cc1401007387 */ /* 0x0001e60000100800 */
[----:B0-----:R-:W3:Y:S01]  /*379e0*/  LDL.LU R20, [R1+0x253c] ;  /* 0x00253c0001147983 */ /* 0x001ee20000300800 */
[----:B------:R-:W-:Y:S02]  /*379f0*/  STL [R1+0x1f4], R11 ;  /* 0x0001f40b01007387 */ /* 0x000fe40000100800 */
[----:B------:R-:W-:Y:S02]  /*37a00*/  SHFL.BFLY PT, R11, R29, 0x2, 0x1f ;  /* 0x0c401f001d0b7f89 */ /* 0x000fe400000e0000 */
[----:B------:R-:W-:Y:S01]  /*37a10*/  SHFL.BFLY PT, R11, R28, 0x2, 0x1f ;  /* 0x0c401f001c0b7f89 */ /* 0x000fe200000e0000 */
[----:B------:R-:W0:Y:S04]  /*37a20*/  SHFL.BFLY PT, R11, R3, 0x2, 0x1f ;  /* 0x0c401f00030b7f89 */ /* 0x000e2800000e0000 */
[----:B0-----:R-:W3:Y:S01]  /*37a30*/  LDL.LU R11, [R1+0x2538] ;  /* 0x00253800010b7983 */ /* 0x001ee20000300800 */
[----:B------:R0:W-:Y:S03]  /*37a40*/  STL [R1+0x204], R9 ;  /* 0x0002040901007387 */ /* 0x0001e60000100800 */
[----:B0-----:R-:W3:Y:S04]  /*37a50*/  LDL.LU R9, [R1+0x2534] ;  /* 0x0025340001097983 */ /* 0x001ee80000300800 */
[----:B--2---:R0:W-:Y:S04]  /*37a60*/  STL [R1+0x2530], R26 ;  /* 0x0025301a01007387 */ /* 0x0041e80000100800 */
[----:B0-----:R-:W2:Y:S01]  /*37a70*/  LDL R26, [R1+0x1c0] ;  /* 0x0001c000011a7983 */ /* 0x001ea20000100800 */
[----:B------:R0:W-:Y:S03]  /*37a80*/  STL [R1+0x2520], R27 ;  /* 0x0025201b01007387 */ /* 0x0001e60000100800 */
[----:B0-----:R-:W3:Y:S04]  /*37a90*/  LDL R27, [R1+0x1c8] ;  /* 0x0001c800011b7983 */ /* 0x001ee80000100800 */
[----:B--2---:R-:W0:Y:S04]  /*37aa0*/  SHFL.BFLY PT, R26, R26, 0x2, 0x1f ;  /* 0x0c401f001a1a7f89 */ /* 0x004e2800000e0000 */
[----:B---3--:R-:W1:Y:S04]  /*37ab0*/  SHFL.BFLY PT, R27, R27, 0x2, 0x1f ;  /* 0x0c401f001b1b7f89 */ /* 0x008e6800000e0000 */
[----:B0-----:R0:W-:Y:S04]  /*37ac0*/  STL [R1+0x208], R26 ;  /* 0x0002081a01007387 */ /* 0x0011e80000100800 */
[----:B0-----:R-:W2:Y:S01]  /*37ad0*/  LDL.LU R26, [R1+0x2530] ;  /* 0x00253000011a7983 */ /* 0x001ea20000300800 */
[----:B-1----:R-:W-:Y:S02]  /*37ae0*/  STL [R1+0x20c], R27 ;  /* 0x00020c1b01007387 */ /* 0x002fe40000100800 */
[----:B------:R0:W1:Y:S02]  /*37af0*/  SHFL.BFLY PT, R27, R10, 0x2, 0x1f ;  /* 0x0c401f000a1b7f89 */ /* 0x00006400000e0000 */
[----:B0-----:R-:W3:Y:S04]  /*37b00*/  LDL.LU R10, [R1+0x252c] ;  /* 0x00252c00010a7983 */ /* 0x001ee80000300800 */
[----:B-1----:R-:W-:Y:S02]  /*37b10*/  STL [R1+0x210], R27 ;  /* 0x0002101b01007387 */ /* 0x002fe40000100800 */
[----:B------:R0:W1:Y:S02]  /*37b20*/  SHFL.BFLY PT, R27, R8, 0x2, 0x1f ;  /* 0x0c401f00081b7f89 */ /* 0x00006400000e0000 */
[----:B0-----:R-:W2:Y:S04]  /*37b30*/  LDL.LU R8, [R1+0x2528] ;  /* 0x0025280001087983 */ /* 0x001ea80000300800 */
[----:B-1----:R-:W-:Y:S02]  /*37b40*/  STL [R1+0x214], R27 ;  /* 0x0002141b01007387 */ /* 0x002fe40000100800 */
[----:B------:R0:W1:Y:S02]  /*37b50*/  SHFL.BFLY PT, R27, R7, 0x2, 0x1f ;  /* 0x0c401f00071b7f89 */ /* 0x00006400000e0000 */
[----:B0-----:R-:W3:Y:S04]  /*37b60*/  LDL.LU R7, [R1+0x2524] ;  /* 0x0025240001077983 */ /* 0x001ee80000300800 */
[----:B-1----:R0:W-:Y:S04]  /*37b70*/  STL [R1+0x218], R27 ;  /* 0x0002181b01007387 */ /* 0x0021e80000100800 */
[----:B0-----:R-:W3:Y:S01]  /*37b80*/  LDL.LU R27, [R1+0x2520] ;  /* 0x00252000011b7983 */ /* 0x001ee20000300800 */
[----:B------:R0:W-:Y:S03]  /*37b90*/  STL [R1+0x251c], R2 ;  /* 0x00251c0201007387 */ /* 0x0001e60000100800 */
[----:B0-----:R-:W3:Y:S01]  /*37ba0*/  LDL R2, [R1+0x1e8] ;  /* 0x0001e80001027983 */ /* 0x001ee20000100800 */
[----:B------:R0:W-:Y:S03]  /*37bb0*/  STL [R1+0x2518], R0 ;  /* 0x0025180001007387 */ /* 0x0001e60000100800 */
[----:B0-----:R-:W3:Y:S01]  /*37bc0*/  LDL R0, [R1+0x1f0] ;  /* 0x0001f00001007983 */ /* 0x001ee20000100800 */
[----:B------:R0:W-:Y:S03]  /*37bd0*/  STL [R1+0x2514], R12 ;  /* 0x0025140c01007387 */ /* 0x0001e60000100800 */
[----:B0-----:R-:W3:Y:S01]  /*37be0*/  LDL.LU R12, [R1+0x1b4] ;  /* 0x0001b400010c7983 */ /* 0x001ee20000300800 */
[----:B------:R0:W-:Y:S03]  /*37bf0*/  STL [R1+0x2510], R13 ;  /* 0x0025100d01007387 */ /* 0x0001e60000100800 */
[----:B0-----:R-:W4:Y:S01]  /*37c00*/  LDL.LU R13, [R1+0x1b0] ;  /* 0x0001b000010d7983 */ /* 0x001f220000300800 */
[----:B------:R0:W-:Y:S03]  /*37c10*/  STL [R1+0x250c], R14 ;  /* 0x00250c0e01007387 */ /* 0x0001e60000100800 */
[----:B0-----:R-:W4:Y:S01]  /*37c20*/  LDL.LU R14, [R1+0x1bc] ;  /* 0x0001bc00010e7983 */ /* 0x001f220000300800 */
[----:B------:R0:W-:Y:S03]  /*37c30*/  STL [R1+0x2508], R15 ;  /* 0x0025080f01007387 */ /* 0x0001e60000100800 */
[----:B0-----:R-:W4:Y:S04]  /*37c40*/  LDL.LU R15, [R1+0x6c] ;  /* 0x00006c00010f7983 */ /* 0x001f280000300800 */
[----:B--2---:R0:W-:Y:S04]  /*37c50*/  STL [R1+0x2504], R8 ;  /* 0x0025040801007387 */ /* 0x0041e80000100800 */
[----:B0-----:R-:W2:Y:S01]  /*37c60*/  LDL.LU R8, [R1+0x1c4] ;  /* 0x0001c40001087983 */ /* 0x001ea20000300800 */
[----:B------:R0:W-:Y:S03]  /*37c70*/  STL [R1+0x2500], R9 ;  /* 0x0025000901007387 */ /* 0x0001e60000100800 */
        /* <DEDUP_REMOVED lines=12> */
[----:B0-----:R-:W2:Y:S04]  /*37d40*/  LDL.LU R17, [R1+0x1b8] ;  /* 0x0001b80001117983 */ /* 0x001ea80000300800 */
[----:B---3--:R-:W0:Y:S04]  /*37d50*/  SHFL.BFLY PT, R2, R2, 0x2, 0x1f ;  /* 0x0c401f0002027f89 */ /* 0x008e2800000e0000 */
[----:B------:R-:W1:Y:S01]  /*37d60*/  SHFL.BFLY PT, R0, R0, 0x2, 0x1f ;  /* 0x0c401f0000007f89 */ /* 0x000e6200000e0000 */
[----:B----4-:R-:W-:-:S03]  /*37d70*/  FMNMX R13, R13, R12, !PT ;  /* 0x0000000c0d0d7209 */ /* 0x010fc60007800000 */
[----:B0-----:R0:W-:Y:S01]  /*37d80*/  STL [R1+0x21c], R2 ;  /* 0x00021c0201007387 */ /* 0x0011e20000100800 */
[----:B------:R-:W-:-:S03]  /*37d90*/  FMNMX R15, R15, R14, !PT ;  /* 0x0000000e0f0f7209 */ /* 0x000fc60007800000 */
[----:B0-----:R-:W3:Y:S01]  /*37da0*/  LDL.LU R2, [R1+0x251c] ;  /* 0x00251c0001027983 */ /* 0x001ee20000300800 */
[----:B-1----:R0:W-:Y:S03]  /*37db0*/  STL [R1+0x220], R0 ;  /* 0x0002200001007387 */ /* 0x0021e60000100800 */
[----:B0-----:R-:W4:Y:S01]  /*37dc0*/  LDL.LU R0, [R1+0x2518] ;  /* 0x0025180001007983 */ /* 0x001f220000300800 */
[----:B------:R-:W3:Y:S02]  /*37dd0*/  LDL.LU R12, [R1+0x2514] ;  /* 0x00251400010c7983 */ /* 0x000ee40000300800 */
[----:B------:R0:W-:Y:S02]  /*37de0*/  STL [R1+0x1ec], R13 ;  /* 0x0001ec0d01007387 */ /* 0x0001e40000100800 */
[----:B0-----:R-:W3:Y:S01]  /*37df0*/  LDL.LU R13, [R1+0x2510] ;  /* 0x00251000010d7983 */ /* 0x001ee20000300800 */
[----:B------:R-:W3:Y:S02]  /*37e00*/  LDL.LU R14, [R1+0x250c] ;  /* 0x00250c00010e7983 */ /* 0x000ee40000300800 */
[----:B------:R0:W-:Y:S02]  /*37e10*/  STL [R1+0x1e4], R15 ;  /* 0x0001e40f01007387 */ /* 0x0001e40000100800 */
[----:B0-----:R-:W3:Y:S01]  /*37e20*/  LDL.LU R15, [R1+0x2508] ;  /* 0x00250800010f7983 */ /* 0x001ee20000300800 */
[----:B--2---:R-:W-:-:S02]  /*37e30*/  FMNMX R18, R18, R9, !PT ;  /* 0x0000000912127209 */ /* 0x004fc40007800000 */
[----:B------:R-:W-:Y:S02]  /*37e40*/  FMNMX R21, R21, R8, !PT ;  /* 0x0000000815157209 */ /* 0x000fe40007800000 */
[----:B------:R-:W2:Y:S03]  /*37e50*/  LDL.LU R8, [R1+0x2504] ;  /* 0x0025040001087983 */ /* 0x000ea60000300800 */
[----:B------:R-:W-:Y:S01]  /*37e60*/  STL [R1+0x1dc], R21 ;  /* 0x0001dc1501007387 */ /* 0x000fe20000100800 */
[----:B------:R-:W-:Y:S01]  /*37e70*/  FMNMX R20, R20, R19, !PT ;  /* 0x0000001314147209 */ /* 0x000fe20007800000 */
[----:B------:R-:W2:Y:S01]  /*37e80*/  LDL.LU R9, [R1+0x2500] ;  /* 0x0025000001097983 */ /* 0x000ea20000300800 */
[----:B------:R-:W0:Y:S04]  /*37e90*/  SHFL.BFLY PT, R21, R29, 0x2, 0x1f ;  /* 0x0c401f001d157f89 */ /* 0x000e2800000e0000 */
[----:B------:R1:W-:Y:S04]  /*37ea0*/  STL [R1+0x1d4], R18 ;  /* 0x0001d41201007387 */ /* 0x0003e80000100800 */
[----:B-1----:R-:W2:Y:S01]  /*37eb0*/  LDL.LU R18, [R1+0x24fc] ;  /* 0x0024fc0001127983 */ /* 0x002ea20000300800 */
[----:B------:R-:W2:Y:S02]  /*37ec0*/  LDL.LU R19, [R1+0x24f8] ;  /* 0x0024f80001137983 */ /* 0x000ea40000300800 */
[----:B------:R-:W-:Y:S02]  /*37ed0*/  STL [R1+0x1cc], R20 ;  /* 0x0001cc1401007387 */ /* 0x000fe40000100800 */
[----:B------:R-:W1:Y:S01]  /*37ee0*/  SHFL.BFLY PT, R20, R28, 0x2, 0x1f ;  /* 0x0c401f001c147f89 */ /* 0x000e6200000e0000 */
[----:B0-----:R-:W-:-:S03]  /*37ef0*/  FMNMX R29, R29, R21, !PT ;  /* 0x000000151d1d7209 */ /* 0x001fc60007800000 */
[----:B------:R-:W0:Y:S04]  /*37f00*/  SHFL.BFLY PT, R21, R3, 0x2, 0x1f ;  /* 0x0c401f0003157f89 */ /* 0x000e2800000e0000 */
[----:B------:R1:W-:Y:S01]  /*37f10*/  STL [R1+0x1c4], R29 ;  /* 0x0001c41d01007387 */ /* 0x0003e20000100800 */
[----:B------:R-:W-:-:S03]  /*37f20*/  FMNMX R17, R17, R16, !PT ;  /* 0x0000001011117209 */ /* 0x000fc60007800000 */
[----:B-1----:R-:W2:Y:S01]  /*37f30*/  LDL.LU R29, [R1+0x1e0] ;  /* 0x0001e000011d7983 */ /* 0x002ea20000300800 */
[----:B------:R-:W-:Y:S02]  /*37f40*/  FMNMX R28, R28, R20, !PT ;  /* 0x000000141c1c7209 */ /* 0x000fe40007800000 */
[----:B------:R-:W2:Y:S03]  /*37f50*/  LDL.LU R20, [R1+0x24f4] ;  /* 0x0024f40001147983 */ /* 0x000ea60000300800 */
[----:B------:R1:W-:Y:S01]  /*37f60*/  STL [R1+0x1bc], R28 ;  /* 0x0001bc1c01007387 */ /* 0x0003e20000100800 */
[----:B0-----:R-:W-:-:S03]  /*37f70*/  FMNMX R3, R3, R21, !PT ;  /* 0x0000001503037209 */ /* 0x001fc60007800000 */
[----:B-1----:R-:W2:Y:S01]  /*37f80*/  LDL.LU R28, [R1+0x218] ;  /* 0x00021800011c7983 */ /* 0x002ea20000300800 */
[----:B------:R-:W2:Y:S02]  /*37f90*/  LDL.LU R21, [R1+0x24f0] ;  /* 0x0024f00001157983 */ /* 0x000ea40000300800 */
[----:B------:R0:W-:Y:S02]  /*37fa0*/  STL [R1+0x1b4], R3 ;  /* 0x0001b40301007387 */ /* 0x0001e40000100800 */
[----:B0-----:R-:W2:Y:S01]  /*37fb0*/  LDL.LU R3, [R1+0x1d8] ;  /* 0x0001d80001037983 */ /* 0x001ea20000300800 */
[----:B------:R-:W2:Y:S02]  /*37fc0*/  LDL.LU R16, [R1+0x24ec] ;  /* 0x0024ec0001107983 */ /* 0x000ea40000300800 */
[----:B------:R0:W-:Y:S02]  /*37fd0*/  STL [R1+0x1b0], R17 ;  /* 0x0001b01101007387 */ /* 0x0001e40000100800 */
[----:B0-----:R-:W2:Y:S01]  /*37fe0*/  LDL.LU R17, [R1+0x24e8] ;  /* 0x0024e80001117983 */ /* 0x001ea20000300800 */
[----:B------:R0:W-:Y:S03]  /*37ff0*/  STL [R1+0x24e4], R7 ;  /* 0x0024e40701007387 */ /* 0x0001e60000100800 */
[----:B0-----:R-:W2:Y:S01]  /*38000*/  LDL.LU R7, [R1+0x208] ;  /* 0x0002080001077983 */ /* 0x001ea20000300800 */
[----:B------:R0:W-:Y:S03]  /*38010*/  STL [R1+0x24e0], R23 ;  /* 0x0024e01701007387 */ /* 0x0001e60000100800 */
[----:B0-----:R-:W2:Y:S01]  /*38020*/  LDL.LU R23, [R1+0x1c0] ;  /* 0x0001c00001177983 */ /* 0x001ea20000300800 */
[----:B------:R0:W-:Y:S03]  /*38030*/  STL [R1+0x24dc], R24 ;  /* 0x0024dc1801007387 */ /* 0x0001e60000100800 */
[----:B0-----:R-:W3:Y:S01]  /*38040*/  LDL.LU R24, [R1+0x20c] ;  /* 0x00020c0001187983 */ /* 0x001ee20000300800 */
[----:B------:R0:W-:Y:S03]  /*38050*/  STL [R1+0x24d8], R10 ;  /* 0x0024d80a01007387 */ /* 0x0001e60000100800 */
[----:B0-----:R-:W3:Y:S01]  /*38060*/  LDL.LU R10, [R1+0x1c8] ;  /* 0x0001c800010a7983 */ /* 0x001ee20000300800 */
[----:B------:R0:W-:Y:S03]  /*38070*/  STL [R1+0x24d4], R5 ;  /* 0x0024d40501007387 */ /* 0x0001e60000100800 */
[----:B0-----:R-:W4:Y:S01]  /*38080*/  LDL.LU R5, [R1+0x210] ;  /* 0x0002100001057983 */ /* 0x001f220000300800 */
[----:B------:R0:W-:Y:S03]  /*38090*/  STL [R1+0x24d0], R4 ;  /* 0x0024d00401007387 */ /* 0x0001e60000100800 */
[----:B0-----:R-:W4:Y:S01]  /*380a0*/  LDL.LU R4, [R1+0x1d0] ;  /* 0x0001d00001047983 */ /* 0x001f220000300800 */
[----:B------:R0:W-:Y:S03]  /*380b0*/  STL [R1+0x24cc], R6 ;  /* 0x0024cc0601007387 */ /* 0x0001e60000100800 */
[----:B0-----:R-:W4:Y:S01]  /*380c0*/  LDL.LU R6, [R1+0x214] ;  /* 0x0002140001067983 */ /* 0x001f220000300800 */
[----:B--2---:R-:W-:-:S03]  /*380d0*/  FMNMX R23, R23, R7, !PT ;  /* 0x0000000717177209 */ /* 0x004fc60007800000 */
[----:B------:R-:W2:Y:S02]  /*380e0*/  LDL.LU R7, [R1+0x24e4] ;  /* 0x0024e40001077983 */ /* 0x000ea40000300800 */
[----:B------:R0:W-:Y:S02]  /*380f0*/  STL [R1+0x6c], R23 ;  /* 0x00006c1701007387 */ /* 0x0001e40000100800 */
[----:B0-----:R-:W2:Y:S01]  /*38100*/  LDL.LU R23, [R1+0x24e0] ;  /* 0x0024e00001177983 */ /* 0x001ea20000300800 */
[----:B---3--:R-:W-:-:S03]  /*38110*/  FMNMX R10, R10, R24, !PT ;  /* 0x000000180a0a7209 */ /* 0x008fc60007800000 */
[----:B------:R-:W3:Y:S02]  /*38120*/  LDL.LU R24, [R1+0x24dc] ;  /* 0x0024dc0001187983 */ /* 0x000ee40000300800 */
[----:B------:R0:W-:Y:S01]  /*38130*/  STL [R1+0x68], R10 ;  /* 0x0000680a01007387 */ /* 0x0001e20000100800 */
[----:B------:R-:W-:Y:S01]  /*38140*/  FMNMX R29, R29, R28, !PT ;  /* 0x0000001c1d1d7209 */ /* 0x000fe20007800000 */
[----:B0-----:R-:W3:Y:S01]  /*38150*/  LDL.LU R10, [R1+0x24d8] ;  /* 0x0024d800010a7983 */ /* 0x001ee20000300800 */
[----:B----4-:R-:W-:-:S03]  /*38160*/  FMNMX R4, R4, R5, !PT ;  /* 0x0000000504047209 */ /* 0x010fc60007800000 */
[----:B------:R-:W4:Y:S02]  /*38170*/  LDL.LU R5, [R1+0x24d4] ;  /* 0x0024d40001057983 */ /* 0x000f240000300800 */
[----:B------:R0:W-:Y:S01]  /*38180*/  STL [R1+0x64], R4 ;  /* 0x0000640401007387 */ /* 0x0001e20000100800 */
[----:B------:R-:W-:Y:S01]  /*38190*/  FMNMX R3, R3, R6, !PT ;  /* 0x0000000603037209 */ /* 0x000fe20007800000 */
[----:B0-----:R-:W4:Y:S01]  /*381a0*/  LDL.LU R4, [R1+0x24d0] ;  /* 0x0024d00001047983 */ /* 0x001f220000300800 */
[----:B------:R-:W4:Y:S02]  /*381b0*/  LDL.LU R6, [R1+0x24cc] ;  /* 0x0024cc0001067983 */ /* 0x000f240000300800 */
[----:B------:R-:W4:Y:S02]  /*381c0*/  LDL.LU R28, [R1+0x1e8] ;  /* 0x0001e800011c7983 */ /* 0x000f240000300800 */
[----:B------:R0:W-:Y:S02]  /*381d0*/  STL [R1+0x60], R3 ;  /* 0x0000600301007387 */ /* 0x0001e40000100800 */
[----:B0-----:R-:W4:Y:S01]  /*381e0*/  LDL.LU R3, [R1+0x1f0] ;  /* 0x0001f00001037983 */ /* 0x001f220000300800 */
[----:B------:R0:W-:Y:S03]  /*381f0*/  STL [R1+0x24c8], R11 ;  /* 0x0024c80b01007387 */ /* 0x0001e60000100800 */
[----:B0-----:R-:W4:Y:S01]  /*38200*/  LDL R11, [R1+0x6c] ;  /* 0x00006c00010b7983 */ /* 0x001f220000100800 */
[----:B------:R0:W-:Y:S03]  /*38210*/  STL [R1+0x24c4], R22 ;  /* 0x0024c41601007387 */ /* 0x0001e60000100800 */
[----:B0-----:R-:W4:Y:S01]  /*38220*/  LDL R22, [R1+0x64] ;  /* 0x0000640001167983 */ /* 0x001f220000100800 */
[----:B------:R0:W-:Y:S03]  /*38230*/  STL [R1+0x24c0], R25 ;  /* 0x0024c01901007387 */ /* 0x0001e60000100800 */
[----:B0-----:R-:W4:Y:S01]  /*38240*/  LDL.LU R25, [R1+0x220] ;  /* 0x0002200001197983 */ /* 0x001f220000300800 */
[----:B------:R0:W-:Y:S03]  /*38250*/  STL [R1+0x24bc], R26 ;  /* 0x0024bc1a01007387 */ /* 0x0001e60000100800 */
[----:B0-----:R-:W4:Y:S01]  /*38260*/  LDL.LU R26, [R1+0x1ec] ;  /* 0x0001ec00011a7983 */ /* 0x001f220000300800 */
[----:B------:R0:W-:Y:S03]  /*38270*/  STL [R1+0x24b8], R27 ;  /* 0x0024b81b01007387 */ /* 0x0001e60000100800 */
[----:B0-----:R-:W4:Y:S01]  /*38280*/  LDL.LU R27, [R1+0x21c] ;  /* 0x00021c00011b7983 */ /* 0x001f220000300800 */
[----:B------:R0:W-:Y:S03]  /*38290*/  STL [R1+0x24b4], R2 ;  /* 0x0024b40201007387 */ /* 0x0001e60000100800 */
[----:B0-----:R-:W4:Y:S01]  /*382a0*/  LDL.LU R2, [R1+0x1e4] ;  /* 0x0001e40001027983 */ /* 0x001f220000300800 */
[----:B------:R-:W-:Y:S02]  /*382b0*/  STL [R1+0x24b0], R0 ;  /* 0x0024b00001007387 */ /* 0x000fe40000100800 */
[----:B------:R0:W-:Y:S02]  /*382c0*/  STL [R1+0x24ac], R12 ;  /* 0x0024ac0c01007387 */ /* 0x0001e40000100800 */
        /* <DEDUP_REMOVED lines=16> */
[----:B------:R-:W-:Y:S03]  /*383d0*/  STL [R1+0x2480], R17 ;  /* 0x0024801101007387 */ /* 0x000fe60000100800 */
[----:B--2---:R0:W-:Y:S04]  /*383e0*/  STL [R1+0x247c], R7 ;  /* 0x00247c0701007387 */ /* 0x0041e80000100800 */
[----:B0-----:R-:W2:Y:S01]  /*383f0*/  LDL.LU R7, [R1+0x1b0] ;  /* 0x0001b00001077983 */ /* 0x001ea20000300800 */
[----:B------:R0:W-:Y:S03]  /*38400*/  STL [R1+0x2468], R23 ;  /* 0x0024681701007387 */ /* 0x0001e60000100800 */
[----:B0-----:R-:W2:Y:S01]  /*38410*/  LDL R23, [R1+0x68] ;  /* 0x0000680001177983 */ /* 0x001ea20000100800 */
[----:B---3--:R0:W-:Y:S03]  /*38420*/  STL [R1+0x2464], R24 ;  /* 0x0024641801007387 */ /* 0x0081e60000100800 */
[----:B0-----:R-:W3:Y:S04]  /*38430*/  LDL.LU R24, [R1+0x60] ;  /* 0x0000600001187983 */ /* 0x001ee80000300800 */
[----:B----4-:R-:W0:Y:S04]  /*38440*/  SHFL.BFLY PT, R11, R11, 0x1, 0x1f ;  /* 0x0c201f000b0b7f89 */ /* 0x010e2800000e0000 */
[----:B------:R-:W-:Y:S01]  /*38450*/  SHFL.BFLY PT, R22, R22, 0x1, 0x1f ;  /* 0x0c201f0016167f89 */ /* 0x000fe200000e0000 */
[----:B------:R-:W-:-:S03]  /*38460*/  FMNMX R3, R3, R25, !PT ;  /* 0x0000001903037209 */ /* 0x000fc60007800000 */
[----:B0-----:R0:W-:Y:S04]  /*38470*/  STL [R1+0x1f8], R11 ;  /* 0x0001f80b01007387 */ /* 0x0011e80000100800 */
[----:B0-----:R-:W4:Y:S01]  /*38480*/  LDL.LU R11, [R1+0x24c8] ;  /* 0x0024c800010b7983 */ /* 0x001f220000300800 */
[----:B------:R-:W-:-:S03]  /*38490*/  FMNMX R28, R28, R27, !PT ;  /* 0x0000001b1c1c7209 */ /* 0x000fc60007800000 */
[----:B------:R-:W0:Y:S02]  /*384a0*/  SHFL.BFLY PT, R25, R26, 0x1, 0x1f ;  /* 0x0c201f001a197f89 */ /* 0x000e2400000e0000 */
[----:B0-----:R-:W-:Y:S02]  /*384b0*/  FMNMX R26, R26, R25, !PT ;  /* 0x000000191a1a7209 */ /* 0x001fe40007800000 */
[----:B--2---:R-:W0:Y:S04]  /*384c0*/  SHFL.BFLY PT, R23, R23, 0x1, 0x1f ;  /* 0x0c201f0017177f89 */ /* 0x004e2800000e0000 */
[----:B0-----:R-:W-:Y:S01]  /*384d0*/  STL [R1+0x1fc], R23 ;  /* 0x0001fc1701007387 */ /* 0x001fe20000100800 */
[----:B------:R-:W-:Y:S02]  /*384e0*/  STL [R1+0x200], R22 ;  /* 0x0002001601007387 */ /* 0x000fe40000100800 */
[----:B------:R-:W-:Y:S02]  /*384f0*/  SHFL.BFLY PT, R22, R29, 0x1, 0x1f ;  /* 0x0c201f001d167f89 */ /* 0x000fe400000e0000 */
[----:B------:R-:W-:Y:S01]  /*38500*/  SHFL.BFLY PT, R22, R28, 0x1, 0x1f ;  /* 0x0c201f001c167f89 */ /* 0x000fe200000e0000 */
[----:B------:R-:W0:Y:S04]  /*38510*/  SHFL.BFLY PT, R22, R3, 0x1, 0x1f ;  /* 0x0c201f0003167f89 */ /* 0x000e2800000e0000 */
[----:B0-----:R-:W2:Y:S01]  /*38520*/  LDL.LU R22, [R1+0x24c4] ;  /* 0x0024c40001167983 */ /* 0x001ea20000300800 */
[----:B------:R-:W3:Y:S03]  /*38530*/  LDL.LU R25, [R1+0x24c0] ;  /* 0x0024c00001197983 */ /* 0x000ee60000300800 */
[----:B------:R-:W0:Y:S04]  /*38540*/  SHFL.BFLY PT, R27, R2, 0x1, 0x1f ;  /* 0x0c201f00021b7f89 */ /* 0x000e2800000e0000 */
[----:B------:R-:W1:Y:S04]  /*38550*/  SHFL.BFLY PT, R0, R12, 0x1, 0x1f ;  /* 0x0c201f000c007f89 */ /* 0x000e6800000e0000 */
[----:B------:R-:W1:Y:S04]  /*38560*/  SHFL.BFLY PT, R13, R14, 0x1, 0x1f ;  /* 0x0c201f000e0d7f89 */ /* 0x000e6800000e0000 */
[----:B------:R-:W1:Y:S04]  /*38570*/  SHFL.BFLY PT, R15, R8, 0x1, 0x1f ;  /* 0x0c201f00080f7f89 */ /* 0x000e6800000e0000 */
[----:B------:R-:W1:Y:S04]  /*38580*/  SHFL.BFLY PT, R9, R18, 0x1, 0x1f ;  /* 0x0c201f0012097f89 */ /* 0x000e6800000e0000 */
[----:B------:R-:W4:Y:S04]  /*38590*/  SHFL.BFLY PT, R19, R20, 0x1, 0x1f ;  /* 0x0c201f0014137f89 */ /* 0x000f2800000e0000 */
[----:B------:R-:W4:Y:S04]  /*385a0*/  SHFL.BFLY PT, R21, R16, 0x1, 0x1f ;  /* 0x0c201f0010157f89 */ /* 0x000f2800000e0000 */
[----:B------:R-:W4:Y:S01]  /*385b0*/  SHFL.BFLY PT, R17, R7, 0x1, 0x1f ;  /* 0x0c201f0007117f89 */ /* 0x000f2200000e0000 */
[----:B------:R0:W-:Y:S03]  /*385c0*/  STL [R1+0x1ec], R26 ;  /* 0x0001ec1a01007387 */ /* 0x0001e60000100800 */
[----:B0-----:R-:W3:Y:S01]  /*385d0*/  LDL.LU R26, [R1+0x24bc] ;  /* 0x0024bc00011a7983 */ /* 0x001ee20000300800 */
[----:B------:R-:W-:-:S02]  /*385e0*/  FMNMX R2, R2, R27, !PT ;  /* 0x0000001b02027209 */ /* 0x000fc40007800000 */
[----:B-1----:R-:W-:Y:S01]  /*385f0*/  FMNMX R12, R12, R0, !PT ;  /* 0x000000000c0c7209 */ /* 0x002fe20007800000 */
[----:B------:R-:W3:Y:S02]  /*38600*/  LDL.LU R27, [R1+0x24b8] ;  /* 0x0024b800011b7983 */ /* 0x000ee40000300800 */
[----:B------:R0:W-:Y:S01]  /*38610*/  STL [R1+0x1e0], R2 ;  /* 0x0001e00201007387 */ /* 0x0001e20000100800 */
[----:B------:R-:W-:Y:S02]  /*38620*/  FMNMX R14, R14, R13, !PT ;  /* 0x0000000d0e0e7209 */ /* 0x000fe40007800000 */
[----:B------:R-:W-:Y:S02]  /*38630*/  FMNMX R8, R8, R15, !PT ;  /* 0x0000000f08087209 */ /* 0x000fe40007800000 */
[----:B------:R-:W-:Y:S01]  /*38640*/  FMNMX R18, R18, R9, !PT ;  /* 0x0000000912127209 */ /* 0x000fe20007800000 */
[----:B0-----:R-:W3:Y:S01]  /*38650*/  LDL.LU R2, [R1+0x24b4] ;  /* 0x0024b40001027983 */ /* 0x001ee20000300800 */
[----:B------:R-:W3:Y:S02]  /*38660*/  LDL.LU R0, [R1+0x24b0] ;  /* 0x0024b00001007983 */ /* 0x000ee40000300800 */
[----:B------:R0:W-:Y:S01]  /*38670*/  STL [R1+0x1d8], R12 ;  /* 0x0001d80c01007387 */ /* 0x0001e20000100800 */
[----:B----4-:R-:W-:Y:S01]  /*38680*/  FMNMX R20, R20, R19, !PT ;  /* 0x0000001314147209 */ /* 0x010fe20007800000 */
[----:B0-----:R-:W4:Y:S01]  /*38690*/  LDL.LU R12, [R1+0x24ac] ;  /* 0x0024ac00010c7983 */ /* 0x001f220000300800 */
[----:B------:R-:W4:Y:S02]  /*386a0*/  LDL.LU R13, [R1+0x24a8] ;  /* 0x0024a800010d7983 */ /* 0x000f240000300800 */
[----:B------:R0:W-:Y:S01]  /*386b0*/  STL [R1+0x1d0], R14 ;  /* 0x0001d00e01007387 */ /* 0x0001e20000100800 */
[----:B------:R-:W-:Y:S01]  /*386c0*/  FMNMX R16, R16, R21, !PT ;  /* 0x0000001510107209 */ /* 0x000fe20007800000 */
[----:B0-----:R-:W4:Y:S01]  /*386d0*/  LDL.LU R14, [R1+0x24a4] ;  /* 0x0024a400010e7983 */ /* 0x001f220000300800 */
[----:B------:R-:W4:Y:S02]  /*386e0*/  LDL.LU R15, [R1+0x24a0] ;  /* 0x0024a000010f7983 */ /* 0x000f240000300800 */
[----:B------:R0:W-:Y:S01]  /*386f0*/  STL [R1+0x1c8], R8 ;  /* 0x0001c80801007387 */ /* 0x0001e20000100800 */
[----:B------:R-:W-:Y:S01]  /*38700*/  FMNMX R7, R7, R17, !PT ;  /* 0x0000001107077209 */ /* 0x000fe20007800000 */
[----:B0-----:R-:W4:Y:S01]  /*38710*/  LDL.LU R8, [R1+0x249c] ;  /* 0x00249c0001087983 */ /* 0x001f220000300800 */
[----:B------:R-:W4:Y:S02]  /*38720*/  LDL.LU R9, [R1+0x2498] ;  /* 0x0024980001097983 */ /* 0x000f240000300800 */
[----:B------:R0:W-:Y:S02]  /*38730*/  STL [R1+0x1c0], R18 ;  /* 0x0001c01201007387 */ /* 0x0001e40000100800 */
        /* <DEDUP_REMOVED lines=10> */
[----:B------:R0:W-:Y:S03]  /*387e0*/  STL [R1+0x2478], R10 ;  /* 0x0024780a01007387 */ /* 0x0001e60000100800 */
[----:B0-----:R-:W4:Y:S01]  /*387f0*/  LDL.LU R10, [R1+0x1f8] ;  /* 0x0001f800010a7983 */ /* 0x001f220000300800 */
[----:B------:R0:W-:Y:S03]  /*38800*/  STL [R1+0x2474], R11 ;  /* 0x0024740b01007387 */ /* 0x0001e60000100800 */
[----:B0-----:R-:W4:Y:S04]  /*38810*/  LDL.LU R11, [R1+0x1fc] ;  /* 0x0001fc00010b7983 */ /* 0x001f280000300800 */
[----:B--2---:R0:W-:Y:S04]  /*38820*/  STL [R1+0x2470], R22 ;  /* 0x0024701601007387 */ /* 0x0041e80000100800 */
[----:B0-----:R-:W4:Y:S01]  /*38830*/  LDL.LU R22, [R1+0x68] ;  /* 0x0000680001167983 */ /* 0x001f220000300800 */
[----:B------:R0:W-:Y:S03]  /*38840*/  STL [R1+0x246c], R5 ;  /* 0x00246c0501007387 */ /* 0x0001e60000100800 */
[----:B0-----:R-:W2:Y:S01]  /*38850*/  LDL.LU R5, [R1+0x200] ;  /* 0x0002000001057983 */ /* 0x001ea20000300800 */
[----:B------:R0:W-:Y:S03]  /*38860*/  STL [R1+0x2460], R4 ;  /* 0x0024600401007387 */ /* 0x0001e60000100800 */
[----:B0-----:R-:W2:Y:S01]  /*38870*/  LDL.LU R4, [R1+0x64] ;  /* 0x0000640001047983 */ /* 0x001ea20000300800 */
[----:B---3--:R0:W-:Y:S03]  /*38880*/  STL [R1+0x245c], R25 ;  /* 0x00245c1901007387 */ /* 0x0081e60000100800 */
[----:B0-----:R-:W3:Y:S04]  /*38890*/  LDL.LU R25, [R1+0x6c] ;  /* 0x00006c0001197983 */ /* 0x001ee80000300800 */
[----:B------:R-:W0:Y:S01]  /*388a0*/  SHFL.BFLY PT, R23, R24, 0x1, 0x1f ;  /* 0x0c201f0018177f89 */ /* 0x000e2200000e0000 */
[----:B----4-:R-:W-:-:S02]  /*388b0*/  FMNMX R22, R22, R11, !PT ;  /* 0x0000000b16167209 */ /* 0x010fc40007800000 */
[----:B---3--:R-:W-:Y:S02]  /*388c0*/  FMNMX R25, R25, R10, !PT ;  /* 0x0000000a19197209 */ /* 0x008fe40007800000 */
[----:B------:R-:W4:Y:S03]  /*388d0*/  LDL.LU R10, [R1+0x2478] ;  /* 0x00247800010a7983 */ /* 0x000f260000300800 */
[----:B------:R-:W-:Y:S01]  /*388e0*/  STL [R1+0x6c], R25 ;  /* 0x00006c1901007387 */ /* 0x000fe20000100800 */
[----:B--2---:R-:W-:Y:S01]  /*388f0*/  FMNMX R4, R4, R5, !PT ;  /* 0x0000000504047209 */ /* 0x004fe20007800000 */
[----:B------:R-:W2:Y:S01]  /*38900*/  LDL.LU R11, [R1+0x2474] ;  /* 0x00247400010b7983 */ /* 0x000ea20000300800 */
[----:B------:R-:W1:Y:S04]  /*38910*/  SHFL.BFLY PT, R25, R29, 0x1, 0x1f ;  /* 0x0c201f001d197f89 */ /* 0x000e6800000e0000 */
[----:B------:R4:W-:Y:S04]  /*38920*/  STL [R1+0x68], R22 ;  /* 0x0000681601007387 */ /* 0x0009e80000100800 */
[----:B----4-:R-:W4:Y:S01]  /*38930*/  LDL.LU R22, [R1+0x2470] ;  /* 0x0024700001167983 */ /* 0x010f220000300800 */
[----:B------:R-:W2:Y:S02]  /*38940*/  LDL.LU R5, [R1+0x246c] ;  /* 0x00246c0001057983 */ /* 0x000ea40000300800 */
[----:B------:R0:W-:Y:S02]  /*38950*/  STL [R1+0x64], R4 ;  /* 0x0000640401007387 */ /* 0x0001e40000100800 */
[----:B0-----:R-:W-:-:S02]  /*38960*/  FMNMX R4, R24, R23, !PT ;  /* 0x0000001718047209 */ /* 0x001fc40007800000 */
[----:B------:R-:W2:Y:S01]  /*38970*/  LDL.LU R23, [R1+0x2468] ;  /* 0x0024680001177983 */ /* 0x000ea20000300800 */
[----:B------:R-:W2:Y:S02]  /*38980*/  LDL.LU R24, [R1+0x2464] ;  /* 0x0024640001187983 */ /* 0x000ea40000300800 */
[----:B------:R0:W-:Y:S01]  /*38990*/  STL [R1+0x60], R4 ;  /* 0x0000600401007387 */ /* 0x0001e20000100800 */
[----:B-1----:R-:W-:Y:S01]  /*389a0*/  FMNMX R29, R29, R25, !PT ;  /* 0x000000191d1d7209 */ /* 0x002fe20007800000 */
[----:B0-----:R-:W2:Y:S01]  /*389b0*/  LDL.LU R4, [R1+0x2460] ;  /* 0x0024600001047983 */ /* 0x001ea20000300800 */
[----:B------:R-:W2:Y:S02]  /*389c0*/  LDL.LU R25, [R1+0x245c] ;  /* 0x00245c0001197983 */ /* 0x000ea40000300800 */
[----:B------:R-:W-:Y:S02]  /*389d0*/  STL [R1+0x2458], R26 ;  /* 0x0024581a01007387 */ /* 0x000fe40000100800 */
[----:B------:R-:W-:Y:S01]  /*389e0*/  STL [R1+0x2454], R27 ;  /* 0x0024541b01007387 */ /* 0x000fe20000100800 */
[----:B------:R0:W-:Y:S04]  /*389f0*/  STL [R1+0x2450], R2 ;  /* 0x0024500201007387 */ /* 0x0001e80000100800 */
        /* <DEDUP_REMOVED lines=20> */
[----:B0-----:R-:W2:Y:S04]  /*38b40*/  LDL R19, [R1+0x974] ;  /* 0x0009740001137983 */ /* 0x001ea80000100800 */
[----:B------:R-:W0:Y:S04]  /*38b50*/  SHFL.BFLY PT, R26, R28, 0x1, 0x1f ;  /* 0x0c201f001c1a7f89 */ /* 0x000e2800000e0000 */
[----:B------:R-:W1:Y:S01]  /*38b60*/  SHFL.BFLY PT, R27, R3, 0x1, 0x1f ;  /* 0x0c201f00031b7f89 */ /* 0x000e6200000e0000 */
[----:B0-----:R-:W-:-:S02]  /*38b70*/  FMNMX R28, R28, R26, !PT ;  /* 0x0000001a1c1c7209 */ /* 0x001fc40007800000 */
[----:B-1----:R-:W-:Y:S01]  /*38b80*/  FMNMX R3, R3, R27, !PT ;  /* 0x0000001b03037209 */ /* 0x002fe20007800000 */
[----:B------:R-:W4:Y:S01]  /*38b90*/  LDL.LU R26, [R1+0x2458] ;  /* 0x00245800011a7983 */ /* 0x000f220000300800 */
[----:B------:R-:W4:Y:S03]  /*38ba0*/  LDL.LU R27, [R1+0x2454] ;  /* 0x00245400011b7983 */ /* 0x000f260000300800 */
[----:B--2---:R0:W-:Y:S01]  /*38bb0*/  @!P0 STS [R19+0x10000], R2 ;  /* 0x0100000213008388 */ /* 0x0041e20000000800 */
[----:B------:R1:W-:Y:S02]  /*38bc0*/  @!P0 STS [R19+0x10080], R0 ;  /* 0x0100800013008388 */ /* 0x0003e40000000800 */
[----:B------:R2:W-:Y:S02]  /*38bd0*/  @!P0 STS [R19+0x10100], R12 ;  /* 0x0101000c13008388 */ /* 0x0005e40000000800 */
[----:B------:R4:W-:Y:S01]  /*38be0*/  @!P0 STS [R19+0x10180], R13 ;  /* 0x0101800d13008388 */ /* 0x0009e20000000800 */
[----:B------:R4:W-:Y:S01]  /*38bf0*/  @!P0 STS [R19+0x10200], R6 ;  /* 0x0102000613008388 */ /* 0x0009e20000000800 */
[----:B------:R4:W-:Y:S03]  /*38c00*/  @!P0 STS [R19+0x10280], R14 ;  /* 0x0102800e13008388 */ /* 0x0009e60000000800 */
[----:B0-----:R-:W3:Y:S01]  /*38c10*/  LDL.LU R2, [R1+0x2450] ;  /* 0x0024500001027983 */ /* 0x001ee20000300800 */
[----:B-1----:R-:W3:Y:S02]  /*38c20*/  LDL.LU R0, [R1+0x244c] ;  /* 0x00244c0001007983 */ /* 0x002ee40000300800 */
[----:B--2---:R-:W2:Y:S02]  /*38c30*/  LDL.LU R12, [R1+0x2448] ;  /* 0x00244800010c7983 */ /* 0x004ea40000300800 */
[----:B----4-:R-:W4:Y:S01]  /*38c40*/  LDL.LU R13, [R1+0x2444] ;  /* 0x00244400010d7983 */ /* 0x010f220000300800 */
[----:B------:R-:W2:Y:S01]  /*38c50*/  LDL.LU R6, [R1+0x2440] ;  /* 0x0024400001067983 */ /* 0x000ea20000300800 */
[----:B------:R-:W2:Y:S03]  /*38c60*/  LDL.LU R14, [R1+0x243c] ;  /* 0x00243c00010e7983 */ /* 0x000ea60000300800 */
[----:B------:R0:W-:Y:S01]  /*38c70*/  @!P0 STS [R19+0x10300], R15 ;  /* 0x0103000f13008388 */ /* 0x0001e20000000800 */
[----:B------:R1:W-:Y:S02]  /*38c80*/  @!P0 STS [R19+0x10380], R8 ;  /* 0x0103800813008388 */ /* 0x0003e40000000800 */
[----:B------:R1:W-:Y:S01]  /*38c90*/  @!P0 STS [R19+0x10400], R9 ;  /* 0x0104000913008388 */ /* 0x0003e20000000800 */
[----:B0-----:R-:W2:Y:S01]  /*38ca0*/  LDL.LU R15, [R1+0x2438] ;  /* 0x00243800010f7983 */ /* 0x001ea20000300800 */
[----:B-1----:R-:W2:Y:S02]  /*38cb0*/  LDL.LU R8, [R1+0x2434] ;  /* 0x0024340001087983 */ /* 0x002ea40000300800 */
[----:B------:R-:W2:Y:S02]  /*38cc0*/  LDL.LU R9, [R1+0x2430] ;  /* 0x0024300001097983 */ /* 0x000ea40000300800 */
[----:B------:R0:W-:Y:S02]  /*38cd0*/  STL [R1+0x242c], R20 ;  /* 0x00242c1401007387 */ /* 0x0001e40000100800 */
[----:B0-----:R-:W2:Y:S01]  /*38ce0*/  LDL.LU R20, [R1+0x64] ;  /* 0x0000640001147983 */ /* 0x001ea20000300800 */
[----:B------:R0:W-:Y:S03]  /*38cf0*/  STL [R1+0x2428], R21 ;  /* 0x0024281501007387 */ /* 0x0001e60000100800 */
[----:B0-----:R-:W2:Y:S01]  /*38d00*/  LDL.LU R21, [R1+0x68] ;  /* 0x0000680001157983 */ /* 0x001ea20000300800 */
[----:B------:R0:W-:Y:S03]  /*38d10*/  STL [R1+0x2424], R16 ;  /* 0x0024241001007387 */ /* 0x0001e60000100800 */
[----:B0-----:R-:W2:Y:S01]  /*38d20*/  LDL.LU R16, [R1+0x6c] ;  /* 0x00006c0001107983 */ /* 0x001ea20000300800 */
[----:B------:R-:W-:Y:S02]  /*38d30*/  STL [R1+0x2420], R17 ;  /* 0x0024201101007387 */ /* 0x000fe40000100800 */
[----:B------:R-:W-:Y:S02]  /*38d40*/  STL [R1+0x241c], R7 ;  /* 0x00241c0701007387 */ /* 0x000fe40000100800 */
[----:B------:R-:W-:Y:S01]  /*38d50*/  STL [R1+0x2418], R10 ;  /* 0x0024180a01007387 */ /* 0x000fe20000100800 */
[----:B------:R0:W-:Y:S01]  /*38d60*/  STL [R1+0x2414], R11 ;  /* 0x0024140b01007387 */ /* 0x0001e20000100800 */
[----:B------:R-:W-:Y:S02]  /*38d70*/  STL [R1+0x2410], R22 ;  /* 0x0024101601007387 */ /* 0x000fe40000100800 */
[----:B------:R-:W-:Y:S01]  /*38d80*/  STL [R1+0x240c], R23 ;  /* 0x00240c1701007387 */ /* 0x000fe20000100800 */
[----:B0-----:R-:W3:Y:S01]  /*38d90*/  LDL.LU R11, [R1+0x1a0] ;  /* 0x0001a000010b7983 */ /* 0x001ee20000300800 */
[----:B------:R-:W3:Y:S03]  /*38da0*/  LDL.LU R10, [R1+0x1a4] ;  /* 0x0001a400010a7983 */ /* 0x000ee60000300800 */
[----:B--2---:R-:W-:Y:S01]  /*38db0*/  @!P0 STS [R19+0x10480], R16 ;  /* 0x0104801013008388 */ /* 0x004fe20000000800 */
[----:B------:R-:W-:Y:S02]  /*38dc0*/  @!P0 STS [R19+0x10500], R21 ;  /* 0x0105001513008388 */ /* 0x000fe40000000800 */
[----:B------:R-:W-:Y:S02]  /*38dd0*/  @!P0 STS [R19+0x10580], R20 ;  /* 0x0105801413008388 */ /* 0x000fe40000000800 */
[----:B------:R0:W-:Y:S01]  /*38de0*/  @!P0 STS [R19+0x10600], R18 ;  /* 0x0106001213008388 */ /* 0x0001e20000000800 */
[----:B------:R-:W-:Y:S01]  /*38df0*/  @!P0 STS [R19+0x10680], R29 ;  /* 0x0106801d13008388 */ /* 0x000fe20000000800 */
[----:B------:R-:W-:Y:S02]  /*38e00*/  @!P0 STS [R19+0x10700], R28 ;  /* 0x0107001c13008388 */ /* 0x000fe40000000800 */
[----:B------:R-:W-:Y:S02]  /*38e10*/  @!P0 STS [R19+0x10780], R3 ;  /* 0x0107800313008388 */ /* 0x000fe40000000800 */
[----:B------:R-:W-:Y:S06]  /*38e20*/  BAR.SYNC.DEFER_BLOCKING 0x0 ;  /* 0x0000000000007b1d */ /* 0x000fec0000010000 */
[----:B0-----:R-:W0:Y:S02]  /*38e30*/  S2R R18, SR_TID.X ;  /* 0x0000000000127919 */ /* 0x001e240000002100 */
[----:B0-----:R-:W-:-:S05]  /*38e40*/  LOP3.LUT R23, R18, 0x7f, RZ, 0xc0, !PT ;  /* 0x0000007f12177812 */ /* 0x001fca00078ec0ff */
[----:B------:R-:W0:Y:S04]  /*38e50*/  LDS R29, [R23.X4+0x10200] ;  /* 0x01020000171d7984 */ /* 0x000e280000004800 */
[----:B------:R-:W1:Y:S04]  /*38e60*/  LDS R3, [R23.X4+0x10600] ;  /* 0x0106000017037984 */ /* 0x000e680000004800 */
[----:B------:R-:W2:Y:S04]  /*38e70*/  LDS R18, [R23.X4+0x10000] ;  /* 0x0100000017127984 */ /* 0x000ea80000004800 */
[----:B------:R-:W3:Y:S04]  /*38e80*/  LDS R28, [R23.X4+0x10400] ;  /* 0x01040000171c7984 */ /* 0x000ee80000004800 */
[----:B0-----:R-:W0:Y:S04]  /*38e90*/  SHFL.BFLY PT, R7, R29, 0x2, 0x1f ;  /* 0x0c401f001d077f89 */ /* 0x001e2800000e0000 */
[----:B-1----:R-:W1:Y:S04]  /*38ea0*/  SHFL.BFLY PT, R16, R3, 0x2, 0x1f ;  /* 0x0c401f0003107f89 */ /* 0x002e6800000e0000 */
[----:B--2---:R-:W2:Y:S04]  /*38eb0*/  SHFL.BFLY PT, R19, R18, 0x2, 0x1f ;  /* 0x0c401f0012137f89 */ /* 0x004ea800000e0000 */
[----:B---3--:R-:W3:Y:S01]  /*38ec0*/  SHFL.BFLY PT, R17, R28, 0x2, 0x1f ;  /* 0x0c401f001c117f89 */ /* 0x008ee200000e0000 */
[----:B0-----:R-:W-:-:S02]  /*38ed0*/  FMNMX R29, R29, R7, !PT ;  /* 0x000000071d1d7209 */ /* 0x001fc40007800000 */
[----:B-1----:R-:W-:Y:S01]  /*38ee0*/  FMNMX R3, R3, R16, !PT ;  /* 0x0000001003037209 */ /* 0x002fe20007800000 */
[----:B------:R-:W4:Y:S01]  /*38ef0*/  LDL.LU R7, [R1+0x190] ;  /* 0x0001900001077983 */ /* 0x000f220000300800 */
[----:B------:R-:W4:Y:S01]  /*38f00*/  LDL R16, [R1+0x420] ;  /* 0x0004200001107983 */ /* 0x000f220000100800 */
[----:B--2---:R-:W-:Y:S02]  /*38f10*/  FMNMX R19, R18, R19, !PT ;  /* 0x0000001312137209 */ /* 0x004fe40007800000 */
[----:B---3--:R-:W-:Y:S02]  /*38f20*/  FMNMX R28, R28, R17, !PT ;  /* 0x000000111c1c7209 */ /* 0x008fe40007800000 */
[----:B------:R-:W2:Y:S04]  /*38f30*/  LDL.LU R17, [R1+0x194] ;  /* 0x0001940001117983 */ /* 0x000ea80000300800 */
[----:B------:R-:W0:Y:S04]  /*38f40*/  SHFL.BFLY PT, R22, R19, 0x1, 0x1f ;  /* 0x0c201f0013167f89 */ /* 0x000e2800000e0000 */
[----:B------:R-:W1:Y:S04]  /*38f50*/  SHFL.BFLY PT, R20, R29, 0x1, 0x1f ;  /* 0x0c201f001d147f89 */ /* 0x000e6800000e0000 */
[----:B------:R-:W3:Y:S04]  /*38f60*/  SHFL.BFLY PT, R21, R28, 0x1, 0x1f ;  /* 0x0c201f001c157f89 */ /* 0x000ee800000e0000 */
[----:B------:R-:W1:Y:S01]  /*38f70*/  SHFL.BFLY PT, R18, R3, 0x1, 0x1f ;  /* 0x0c201f0003127f89 */ /* 0x000e6200000e0000 */
[----:B0-----:R-:W-:-:S03]  /*38f80*/  FMNMX R19, R19, R22, !PT ;  /* 0x0000001613137209 */ /* 0x001fc60007800000 */
[----:B------:R-:W2:Y:S01]  /*38f90*/  LDL.LU R22, [R1+0x180] ;  /* 0x0001800001167983 */ /* 0x000ea20000300800 */
[----:B-1----:R-:W-:Y:S02]  /*38fa0*/  FMNMX R29, R29, R20, !PT ;  /* 0x000000141d1d7209 */ /* 0x002fe40007800000 */
[----:B------:R-:W2:Y:S01]  /*38fb0*/  LDL.LU R20, [R1+0x242c] ;  /* 0x00242c0001147983 */ /* 0x000ea20000300800 */
[----:B---3--:R-:W-:Y:S02]  /*38fc0*/  FMNMX R28, R28, R21, !PT ;  /* 0x000000151c1c7209 */ /* 0x008fe40007800000 */
[----:B------:R-:W-:Y:S01]  /*38fd0*/  FMNMX R3, R3, R18, !PT ;  /* 0x0000001203037209 */ /* 0x000fe20007800000 */
[----:B------:R-:W2:Y:S01]  /*38fe0*/  LDL.LU R21, [R1+0x2428] ;  /* 0x0024280001157983 */ /* 0x000ea20000300800 */
[----:B------:R-:W2:Y:S03]  /*38ff0*/  LDL.LU R18, [R1+0x184] ;  /* 0x0001840001127983 */ /* 0x000ea60000300800 */
[----:B------:R0:W-:Y:S04]  /*39000*/  @!P0 STS [R23.X4+0x10000], R19 ;  /* 0x0100001317008388 */ /* 0x0001e80000004800 */
[----:B0-----:R-:W2:Y:S01]  /*39010*/  LDL.LU R19, [R1+0x170] ;  /* 0x0001700001137983 */ /* 0x001ea20000300800 */
[----:B------:R0:W-:Y:S02]  /*39020*/  @!P0 STS [R23.X4+0x10200], R29 ;  /* 0x0102001d17008388 */ /* 0x0001e40000004800 */
[----:B------:R-:W-:Y:S02]  /*39030*/  @!P0 STS [R23.X4+0x10400], R28 ;  /* 0x0104001c17008388 */ /* 0x000fe40000004800 */
[----:B------:R1:W-:Y:S01]  /*39040*/  @!P0 STS [R23.X4+0x10600], R3 ;  /* 0x0106000317008388 */ /* 0x0003e20000004800 */
[----:B0-----:R-:W0:Y:S04]  /*39050*/  S2R R29, SR_TID.X ;  /* 0x00000000001d7919 */ /* 0x001e280000002100 */
[----:B------:R-:W-:Y:S06]  /*39060*/  BAR.SYNC.DEFER_BLOCKING 0x0 ;  /* 0x0000000000007b1d */ /* 0x000fec0000010000 */
[----:B-1----:R-:W2:Y:S01]  /*39070*/  LDL.LU R23, [R1+0x1a8] ;  /* 0x0001a80001177983 */ /* 0x002ea20000300800 */
[----:B0-----:R-:W-:-:S05]  /*39080*/  LOP3.LUT R29, R29, 0x1c, RZ, 0xc0, !PT ;  /* 0x0000001c1d1d7812 */ /* 0x001fca00078ec0ff */
[----:B------:R-:W4:Y:S04]  /*39090*/  LDS R3, [R29.X4+0x10000] ;  /* 0x010000001d037984 */ /* 0x000f280000004800 */
[----:B------:R0:W1:Y:S01]  /*390a0*/  LDS R28, [R29.X4+0x10080] ;  /* 0x010080001d1c7984 */ /* 0x0000620000004800 */
[----:B----4-:R-:W-:-:S05]  /*390b0*/  FMNMX R16, R3, R16, !PT ;  /* 0x0000001003107209 */ /* 0x010fca0007800000 */
[----:B------:R-:W-:-:S04]  /*390c0*/  FFMA R3, R11, c[0x0][0x188], -R16 ;  /* 0x000062000b037a23 */ /* 0x000fc80000000810 */
[----:B0-----:R-:W-:Y:S02]  /*390d0*/  FMUL R29, R3, 1.4426950216293334961 ;  /* 0x3fb8aa3b031d7820 */ /* 0x001fe40000400000 */
[--C-:B------:R-:W-:Y:S02]  /*390e0*/  FFMA R3, R10, c[0x0][0x188], -R16.reuse ;  /* 0x000062000a037a23 */ /* 0x100fe40000000810 */
[----:B------:R0:W4:Y:S02]  /*390f0*/  MUFU.EX2 R10, R29 ;  /* 0x0000001d000a7308 */ /* 0x0001240000000800 */
[----:B0-----:R-:W-:Y:S02]  /*39100*/  FMUL R29, R3, 1.4426950216293334961 ;  /* 0x3fb8aa3b031d7820 */ /* 0x001fe40000400000 */
[----:B------:R-:W-:-:S04]  /*39110*/  FFMA R3, R7, c[0x0][0x188], -R16 ;  /* 0x0000620007037a23 */ /* 0x000fc80000000810 */
[----:B------:R0:W1:Y:S02]  /*39120*/  MUFU.EX2 R7, R29 ;  /* 0x0000001d00077308 */ /* 0x0000640000000800 */
[----:B0-----:R-:W-:-:S06]  /*39130*/  FMUL R29, R3, 1.4426950216293334961 ;  /* 0x3fb8aa3b031d7820 */ /* 0x001fcc0000400000 */
[----:B------:R-:W0:Y:S01]  /*39140*/  MUFU.EX2 R29, R29 ;  /* 0x0000001d001d7308 */ /* 0x000e220000000800 */
[----:B------:R-:W-:Y:S01]  /*39150*/  STL [R1+0x9c0], R16 ;  /* 0x0009c01001007387 */ /* 0x000fe20000100800 */
[----:B------:R-:W3:Y:S02]  /*39160*/  LDL.LU R11, [R1+0x1ac] ;  /* 0x0001ac00010b7983 */ /* 0x000ee40000300800 */
[----:B----4-:R4:W-:Y:S02]  /*39170*/  STL [R1+0x208], R10 ;  /* 0x0002080a01007387 */ /* 0x0109e40000100800 */
[----:B--2---:R-:W-:Y:S01]  /*39180*/  FFMA R3, R17, c[0x0][0x188], -R16 ;  /* 0x0000620011037a23 */ /* 0x004fe20000000810 */
[----:B----4-:R-:W2:Y:S01]  /*39190*/  LDL.LU R10, [R1+0x198] ;  /* 0x00019800010a7983 */ /* 0x010ea20000300800 */
[----:B-1----:R1:W-:Y:S02]  /*391a0*/  STL [R1+0x204], R7 ;  /* 0x0002040701007387 */ /* 0x0023e40000100800 */
[----:B------:R-:W4:Y:S01]  /*391b0*/  LDL R17, [R1+0x424] ;  /* 0x0004240001117983 */ /* 0x000f220000100800 */
[----:B-1----:R-:W2:Y:S01]  /*391c0*/  LDL.LU R7, [R1+0x19c] ;  /* 0x00019c0001077983 */ /* 0x002ea20000300800 */
[----:B0-----:R0:W-:Y:S02]  /*391d0*/  STL [R1+0x200], R29 ;  /* 0x0002001d01007387 */ /* 0x0011e40000100800 */
[----:B0-----:R-:W-:-:S06]  /*391e0*/  FMUL R29, R3, 1.4426950216293334961 ;  /* 0x3fb8aa3b031d7820 */ /* 0x001fcc0000400000 */
[----:B------:R-:W0:Y:S01]  /*391f0*/  MUFU.EX2 R29, R29 ;  /* 0x0000001d001d7308 */ /* 0x000e220000000800 */
[----:B------:R-:W-:Y:S02]  /*39200*/  FFMA R3, R22, c[0x0][0x188], -R16 ;  /* 0x0000620016037a23 */ /* 0x000fe40000000810 */
[----:B------:R-:W2:Y:S04]  /*39210*/  LDL.LU R22, [R1+0x188] ;  /* 0x0001880001167983 */ /* 0x000ea80000300800 */
        /* <DEDUP_REMOVED lines=8> */
[--C-:B------:R-:W-:Y:S02]  /*392a0*/  FFMA R3, R19, c[0x0][0x188], -R16.reuse ;  /* 0x0000620013037a23 */ /* 0x100fe40000000810 */
[----:B------:R-:W2:Y:S04]  /*392b0*/  LDL.LU R19, [R1+0x178] ;  /* 0x0001780001137983 */ /* 0x000ea80000300800 */
[----:B0-----:R0:W-:Y:S02]  /*392c0*/  STL [R1+0x1f4], R29 ;  /* 0x0001f41d01007387 */ /* 0x0011e40000100800 */
[----:B0-----:R-:W-:Y:S02]  /*392d0*/  FMUL R29, R3, 1.4426950216293334961 ;  /* 0x3fb8aa3b031d7820 */ /* 0x001fe40000400000 */
[----:B------:R-:W2:Y:S04]  /*392e0*/  LDL.LU R3, [R1+0x174] ;  /* 0x0001740001037983 */ /* 0x000ea80000300800 */
[----:B------:R-:W0:Y:S01]  /*392f0*/  MUFU.EX2 R29, R29 ;  /* 0x0000001d001d7308 */ /* 0x000e220000000800 */
[----:B----4-:R-:W-:Y:S01]  /*39300*/  FMNMX R17, R28, R17, !PT ;  /* 0x000000111c117209 */ /* 0x010fe20007800000 */
[----:B--2---:R-:W-:-:S02]  /*39310*/  FFMA R3, R3, c[0x0][0x188], -R16 ;  /* 0x0000620003037a23 */ /* 0x004fc40000000810 */
[----:B------:R-:W2:Y:S02]  /*39320*/  LDL.LU R16, [R1+0x2424] ;  /* 0x0024240001107983 */ /* 0x000ea40000300800 */
[----:B------:R-:W-:Y:S02]  /*39330*/  STL [R1+0x9bc], R17 ;  /* 0x0009bc1101007387 */ /* 0x000fe40000100800 */
[----:B0-----:R0:W-:Y:S02]  /*39340*/  STL [R1+0x1f0], R29 ;  /* 0x0001f01d01007387 */ /* 0x0011e40000100800 */
[----:B0-----:R-:W-:Y:S02]  /*39350*/  FMUL R29, R3, 1.4426950216293334961 ;  /* 0x3fb8aa3b031d7820 */ /* 0x001fe40000400000 */
[--C-:B------:R-:W-:Y:S02]  /*39360*/  FFMA R3, R23, c[0x0][0x188], -R17.reuse ;  /* 0x0000620017037a23 */ /* 0x100fe40000000811 */
[----:B------:R0:W1:Y:S02]  /*39370*/  MUFU.EX2 R23, R29 ;  /* 0x0000001d00177308 */ /* 0x0000640000000800 */
[----:B0-----:R-:W-:Y:S01]  /*39380*/  FMUL R29, R3, 1.4426950216293334961 ;  /* 0x3fb8aa3b031d7820 */ /* 0x001fe20000400000 */
[----:B-1----:R0:W-:Y:S01]  /*39390*/  STL [R1+0x1ec], R23 ;  /* 0x0001ec1701007387 */ /* 0x0021e20000100800 */
[----:B---3--:R-:W-:-:S02]  /*393a0*/  FFMA R3, R11, c[0x0][0x188], -R17 ;  /* 0x000062000b037a23 */ /* 0x008fc40000000811 */
[----:B------:R-:W3:Y:S02]  /*393b0*/  LDL.LU R11, [R1+0x134] ;  /* 0x00013400010b7983 */ /* 0x000ee40000300800 */
[----:B0-----:R0:W1:Y:S02]  /*393c0*/  MUFU.EX2 R23, R29 ;  /* 0x0000001d00177308 */ /* 0x0010640000000800 */
[----:B0-----:R-:W-:Y:S01]  /*393d0*/  FMUL R29, R3, 1.4426950216293334961 ;  /* 0x3fb8aa3b031d7820 */ /* 0x001fe20000400000 */
[----:B-1----:R0:W-:Y:S01]  /*393e0*/  STL [R1+0x1e8], R23 ;  /* 0x0001e81701007387 */ /* 0x0021e20000100800 */
[----:B------:R-:W-:Y:S02]  /*393f0*/  FFMA R3, R10, c[0x0][0x188], -R17 ;  /* 0x000062000a037a23 */ /* 0x000fe40000000811 */
[----:B------:R-:W4:Y:S02]  /*39400*/  LDL.LU R10, [R1+0x120] ;  /* 0x00012000010a7983 */ /* 0x000f240000300800 */
[----:B0-----:R0:W1:Y:S02]  /*39410*/  MUFU.EX2 R23, R29 ;  /* 0x0000001d00177308 */ /* 0x0010640000000800 */
[----:B0-----:R-:W-:-:S02]  /*39420*/  FMUL R29, R3, 1.4426950216293334961 ;  /* 0x3fb8aa3b031d7820 */ /* 0x001fc40000400000 */
[--C-:B------:R-:W-:Y:S01]  /*39430*/  FFMA R3, R7, c[0x0][0x188], -R17.reuse ;  /* 0x0000620007037a23 */ /* 0x100fe20000000811 */
[----:B-1----:R0:W-:Y:S01]  /*39440*/  STL [R1+0x1e4], R23 ;  /* 0x0001e41701007387 */ /* 0x0021e20000100800 */
[----:B------:R-:W2:Y:S02]  /*39450*/  LDL R7, [R1+0x428] ;  /* 0x0004280001077983 */ /* 0x000ea40000100800 */
[----:B0-----:R0:W1:Y:S02]  /*39460*/  MUFU.EX2 R23, R29 ;  /* 0x0000001d00177308 */ /* 0x0010640000000800 */
[----:B0-----:R-:W-:Y:S02]  /*39470*/  FMUL R29, R3, 1.4426950216293334961 ;  /* 0x3fb8aa3b031d7820 */ /* 0x001fe40000400000 */
[----:B------:R-:W-:-:S04]  /*39480*/  FFMA R3, R22, c[0x0][0x188], -R17 ;  /* 0x0000620016037a23 */ /* 0x000fc80000000811 */
[----:B------:R0:W0:Y:S01]  /*39490*/  MUFU.EX2 R22, R29 ;  /* 0x0000001d00167308 */ /* 0x0000220000000800 */
[----:B-1----:R1:W-:Y:S01]  /*394a0*/  STL [R1+0x1e0], R23 ;  /* 0x0001e01701007387 */ /* 0x0023e20000100800 */
[----:B0-----:R-:W-:Y:S02]  /*394b0*/  FMUL R29, R3, 1.4426950216293334961 ;  /* 0x3fb8aa3b031d7820 */ /* 0x001fe40000400000 */
[----:B------:R-:W-:Y:S01]  /*394c0*/  FFMA R3, R18, c[0x0][0x188], -R17 ;  /* 0x0000620012037a23 */ /* 0x000fe20000000811 */
[----:B-1----:R-:W3:Y:S01]  /*394d0*/  LDL.LU R23, [R1+0x110] ;  /* 0x0001100001177983 */ /* 0x002ee20000300800 */
[----:B------:R0:W-:Y:S02]  /*394e0*/  STL [R1+0x1dc], R22 ;  /* 0x0001dc1601007387 */ /* 0x0001e40000100800 */
[----:B------:R-:W3:Y:S01]  /*394f0*/  LDL.LU R18, [R1+0x114] ;  /* 0x0001140001127983 */ /* 0x000ee20000300800 */
[----:B0-----:R0:W1:Y:S02]  /*39500*/  MUFU.EX2 R22, R29 ;  /* 0x0000001d00167308 */ /* 0x0010640000000800 */
[----:B0-----:R-:W-:-:S06]  /*39510*/  FMUL R29, R3, 1.4426950216293334961 ;  /* 0x3fb8aa3b031d7820 */ /* 0x001fcc0000400000 */
[----:B------:R-:W0:Y:S01]  /*39520*/  MUFU.EX2 R29, R29 ;  /* 0x0000001d001d7308 */ /* 0x000e220000000800 */
[----:B------:R-:W-:Y:S01]  /*39530*/  FFMA R3, R19, c[0x0][0x188], -R17 ;  /* 0x0000620013037a23 */ /* 0x000fe20000000811 */
[----:B-1----:R-:W-:Y:S01]  /*39540*/  STL [R1+0x1d8], R22 ;  /* 0x0001d81601007387 */ /* 0x002fe20000100800 */
[----:B------:R-:W3:Y:S03]  /*39550*/  LDL.LU R19, [R1+0xf0] ;  /* 0x0000f00001137983 */ /* 0x000ee60000300800 */
[----:B0-----:R0:W-:Y:S02]  /*39560*/  STL [R1+0x1d4], R29 ;  /* 0x0001d41d01007387 */ /* 0x0011e40000100800 */
[----:B0-----:R-:W-:Y:S02]  /*39570*/  FMUL R29, R3, 1.4426950216293334961 ;  /* 0x3fb8aa3b031d7820 */ /* 0x001fe40000400000 */
[----:B------:R-:W3:Y:S04]  /*39580*/  LDL.LU R3, [R1+0x17c] ;  /* 0x00017c0001037983 */ /* 0x000ee80000300800 */
[----:B------:R-:W0:Y:S02]  /*39590*/  S2R R28, SR_TID.X ;  /* 0x00000000001c7919 */ /* 0x000e240000002100 */
[----:B0-----:R-:W-:-:S06]  /*395a0*/  LOP3.LUT R28, R28, 0x1c, RZ, 0xc0, !PT ;  /* 0x0000001c1c1c7812 */ /* 0x001fcc00078ec0ff */
[----:B------:R-:W2:Y:S04]  /*395b0*/  LDS R28, [R28.X4+0x10100] ;  /* 0x010100001c1c7984 */ /* 0x000ea80000004800 */
[----:B------:R-:W0:Y:S01]  /*395c0*/  S2R R22, SR_TID.X ;  /* 0x0000000000167919 */ /* 0x000e220000002100 */
[----:B------:R-:W1:Y:S01]  /*395d0*/  MUFU.EX2 R29, R29 ;  /* 0x0000001d001d7308 */ /* 0x000e620000000800 */
[----:B--2---:R-:W-:Y:S01]  /*395e0*/  FMNMX R7, R28, R7, !PT ;  /* 0x000000071c077209 */ /* 0x004fe20007800000 */
[----:B0-----:R-:W-:-:S06]  /*395f0*/  LOP3.LUT R28, R22, 0x1c, RZ, 0xc0, !PT ;  /* 0x0000001c161c7812 */ /* 0x001fcc00078ec0ff */
[----:B------:R-:W0:Y:S01]  /*39600*/  LDS R28, [R28.X4+0x10180] ;  /* 0x010180001c1c7984 */ /* 0x000e220000004800 */
[----:B---3--:R-:W-:-:S03]  /*39610*/  FFMA R3, R3, c[0x0][0x188], -R17 ;  /* 0x0000620003037a23 */ /* 0x008fc60000000811 */
[----:B------:R-:W2:Y:S01]  /*39620*/  LDL.LU R17, [R1+0x2420] ;  /* 0x0024200001117983 */ /* 0x000ea20000300800 */
[----:B------:R-:W3:Y:S02]  /*39630*/  LDL.LU R22, [R1+0x138] ;  /* 0x0001380001167983 */ /* 0x000ee40000300800 */
[----:B-1----:R1:W-:Y:S02]  /*39640*/  STL [R1+0x1d0], R29 ;  /* 0x0001d01d01007387 */ /* 0x0023e40000100800 */
[----:B------:R-:W-:Y:S02]  /*39650*/  STL [R1+0x9b8], R7 ;  /* 0x0009b80701007387 */ /* 0x000fe40000100800 */
[----:B-1----:R-:W-:Y:S02]  /*39660*/  FMUL R29, R3, 1.4426950216293334961 ;  /* 0x3fb8aa3b031d7820 */ /* 0x002fe40000400000 */
[----:B------:R-:W2:Y:S04]  /*39670*/  LDL.LU R3, [R1+0x130] ;  /* 0x0001300001037983 */ /* 0x000ea80000300800 */
[----:B------:R-:W1:Y:S02]  /*39680*/  MUFU.EX2 R29, R29 ;  /* 0x0000001d001d7308 */ /* 0x000e640000000800 */
[----:B-1----:R1:W-:Y:S01]  /*39690*/  STL [R1+0x1cc], R29 ;  /* 0x0001cc1d01007387 */ /* 0x0023e20000100800 */
[----:B--2---:R-:W-:-:S04]  /*396a0*/  FFMA R3, R3, c[0x0][0x188], -R7 ;  /* 0x0000620003037a23 */ /* 0x004fc80000000807 */
[----:B-1----:R-:W-:-:S06]  /*396b0*/  FMUL R29, R3, 1.4426950216293334961 ;  /* 0x3fb8aa3b031d7820 */ /* 0x002fcc0000400000 */
[----:B------:R-:W1:Y:S01]  /*396c0*/  MUFU.EX2 R29, R29 ;  /* 0x0000001d001d7308 */ /* 0x000e620000000800 */
[----:B------:R-:W-:Y:S02]  /*396d0*/  FFMA R3, R11, c[0x0][0x188], -R7 ;  /* 0x000062000b037a23 */ /* 0x000fe40000000807 */
[----:B------:R-:W2:Y:S04]  /*396e0*/  LDL.LU R11, [R1+0x128] ;  /* 0x00012800010b7983 */ /* 0x000ea80000300800 */
[----:B-1----:R1:W-:Y:S02]  /*396f0*/  STL [R1+0x1c8], R29 ;  /* 0x0001c81d01007387 */ /* 0x0023e40000100800 */
[----:B-1----:R-:W-:-:S06]  /*39700*/  FMUL R29, R3, 1.4426950216293334961 ;  /* 0x3fb8aa3b031d7820 */ /* 0x002fcc0000400000 */
[----:B------:R-:W1:Y:S01]  /*39710*/  MUFU.EX2 R29, R29 ;  /* 0x0000001d001d7308 */ /* 0x000e620000000800 */
[--C-:B----4-:R-:W-:Y:S02]  /*39720*/  FFMA R3, R10, c[0x0][0x188], -R7.reuse ;  /* 0x000062000a037a23 */ /* 0x110fe40000000807 */
[----:B------:R-:W0:Y:S04]  /*39730*/  LDL R10, [R1+0xc28] ;  /* 0x000c2800010a7983 */ /* 0x000e280000100800 */
[----:B-1----:R1:W-:Y:S02]  /*39740*/  STL [R1+0x1c4], R29 ;  /* 0x0001c41d01007387 */ /* 0x0023e40000100800 */
[----:B-1----:R-:W-:Y:S02]  /*39750*/  FMUL R29, R3, 1.4426950216293334961 ;  /* 0x3fb8aa3b031d7820 */ /* 0x002fe40000400000 */
[----:B------:R-:W4:Y:S04]  /*39760*/  LDL.LU R3, [R1+0x124] ;  /* 0x0001240001037983 */ /* 0x000f280000300800 */
[----:B------:R-:W1:Y:S02]  /*39770*/  MUFU.EX2 R29, R29 ;  /* 0x0000001d001d7308 */ /* 0x000e640000000800 */
[----:B-1----:R1:W-:Y:S01]  /*39780*/  STL [R1+0x1c0], R29 ;  /* 0x0001c01d01007387 */ /* 0x0023e20000100800 */
[----:B----4-:R-:W-:-:S04]  /*39790*/  FFMA R3, R3, c[0x0][0x188], -R7 ;  /* 0x0000620003037a23 */ /* 0x010fc80000000807 */
[----:B-1----:R-:W-:-:S06]  /*397a0*/  FMUL R29, R3, 1.4426950216293334961 ;  /* 0x3fb8aa3b031d7820 */ /* 0x002fcc0000400000 */
[----:B------:R-:W1:Y:S01]  /*397b0*/  MUFU.EX2 R29, R29 ;  /* 0x0000001d001d7308 */ /* 0x000e620000000800 */
[----:B------:R-:W-:Y:S02]  /*397c0*/  FFMA R3, R23, c[0x0][0x188], -R7 ;  /* 0x0000620017037a23 */ /* 0x000fe40000000807 */
[----:B------:R-:W4:Y:S04]  /*397d0*/  LDL.LU R23, [R1+0x11c] ;  /* 0x00011c0001177983 */ /* 0x000f280000300800 */
[----:B-1----:R1:W-:Y:S02]  /*397e0*/  STL [R1+0x1bc], R29 ;  /* 0x0001bc1d01007387 */ /* 0x0023e40000100800 */
[----:B-1----:R-:W-:-:S06]  /*397f0*/  FMUL R29, R3, 1.4426950216293334961 ;  /* 0x3fb8aa3b031d7820 */ /* 0x002fcc0000400000 */
[----:B------:R-:W1:Y:S01]  /*39800*/  MUFU.EX2 R29, R29 ;  /* 0x0000001d001d7308 */ /* 0x000e620000000800 */
[----:B------:R-:W-:Y:S02]  /*39810*/  FFMA R3, R18, c[0x0][0x188], -R7 ;  /* 0x0000620012037a23 */ /* 0x000fe40000000807 */
[----:B------:R-:W2:Y:S04]  /*39820*/  LDL.LU R18, [R1+0xf8] ;  /* 0x0000f80001127983 */ /* 0x000ea80000300800 */
[----:B-1----:R1:W-:Y:S02]  /*39830*/  STL [R1+0x1b8], R29 ;  /* 0x0001b81d01007387 */ /* 0x0023e40000100800 */
[----:B-1----:R-:W-:-:S06]  /*39840*/  FMUL R29, R3, 1.4426950216293334961 ;  /* 0x3fb8aa3b031d7820 */ /* 0x002fcc0000400000 */
[----:B------:R-:W1:Y:S01]  /*39850*/  MUFU.EX2 R29, R29 ;  /* 0x0000001d001d7308 */ /* 0x000e620000000800 */
[----:B------:R-:W-:Y:S01]  /*39860*/  FFMA R3, R19, c[0x0][0x188], -R7 ;  /* 0x0000620013037a23 */ /* 0x000fe20000000807 */
[----:B-1----:R1:W-:Y:S03]  /*39870*/  STL [R1+0x1b4], R29 ;  /* 0x0001b41d01007387 */ /* 0x0023e60000100800 */
[----:B-1----:R-:W-:Y:S02]  /*39880*/  FMUL R29, R3, 1.4426950216293334961 ;  /* 0x3fb8aa3b031d7820 */ /* 0x002fe40000400000 */
[----:B------:R-:W2:Y:S04]  /*39890*/  LDL.LU R3, [R1+0xf4] ;  /* 0x0000f40001037983 */ /* 0x000ea80000300800 */
[----:B------:R-:W1:Y:S01]  /*398a0*/  S2R R19, SR_TID.X ;  /* 0x0000000000137919 */ /* 0x000e620000002100 */
[----:B------:R-:W1:Y:S01]  /*398b0*/  MUFU.EX2 R29, R29 ;  /* 0x0000001d001d7308 */ /* 0x000e620000000800 */
[----:B0-----:R-:W-:-:S02]  /*398c0*/  FMNMX R10, R28, R10, !PT ;  /* 0x0000000a1c0a7209 */ /* 0x001fc40007800000 */
[----:B-1----:R-:W-:-:S06]  /*398d0*/  LOP3.LUT R28, R19, 0x1c, RZ, 0xc0, !PT ;  /* 0x0000001c131c7812 */ /* 0x002fcc00078ec0ff */
[----:B------:R-:W0:Y:S01]  /*398e0*/  LDS R28, [R28.X4+0x10200] ;  /* 0x010200001c1c7984 */ /* 0x000e220000004800 */
[----:B--2---:R-:W-:-:S03]  /*398f0*/  FFMA R3, R3, c[0x0][0x188], -R7 ;  /* 0x0000620003037a23 */ /* 0x004fc60000000807 */
[----:B------:R-:W2:Y:S01]  /*39900*/  LDL.LU R7, [R1+0x241c] ;  /* 0x00241c0001077983 */ /* 0x000ea20000300800 */
[----:B------:R-:W2:Y:S02]  /*39910*/  LDL.LU R19, [R1+0xb0] ;  /* 0x0000b00001137983 */ /* 0x000ea40000300800 */
[----:B------:R-:W-:Y:S02]  /*39920*/  STL [R1+0x9b4], R10 ;  /* 0x0009b40a01007387 */ /* 0x000fe40000100800 */
[----:B------:R1:W-:Y:S02]  /*39930*/  STL [R1+0x1b0], R29 ;  /* 0x0001b01d01007387 */ /* 0x0003e40000100800 */
[----:B-1----:R-:W-:-:S06]  /*39940*/  FMUL R29, R3, 1.4426950216293334961 ;  /* 0x3fb8aa3b031d7820 */ /* 0x002fcc0000400000 */
[----:B------:R-:W1:Y:S01]  /*39950*/  MUFU.EX2 R29, R29 ;  /* 0x0000001d001d7308 */ /* 0x000e620000000800 */
[--C-:B---3--:R-:W-:Y:S02]  /*39960*/  FFMA R3, R22, c[0x0][0x188], -R10.reuse ;  /* 0x0000620016037a23 */ /* 0x108fe4000000080a */
[----:B------:R-:W3:Y:S04]  /*39970*/  LDL.LU R22, [R1+0xb4] ;  /* 0x0000b40001167983 */ /* 0x000ee80000300800 */
[----:B-1----:R1:W-:Y:S02]  /*39980*/  STL [R1+0x1ac], R29 ;  /* 0x0001ac1d01007387 */ /* 0x0023e40000100800 */
[----:B-1----:R-:W-:Y:S02]  /*39990*/  FMUL R29, R3, 1.4426950216293334961 ;  /* 0x3fb8aa3b031d7820 */ /* 0x002fe40000400000 */
[----:B------:R-:W2:Y:S04]  /*399a0*/  LDL.LU R3, [R1+0x13c] ;  /* 0x00013c0001037983 */ /* 0x000ea80000300800 */
[----:B------:R-:W1:Y:S02]  /*399b0*/  MUFU.EX2 R29, R29 ;  /* 0x0000001d001d7308 */ /* 0x000e640000000800 */
[----:B-1----:R1:W-:Y:S01]  /*399c0*/  STL [R1+0x1a8], R29 ;  /* 0x0001a81d01007387 */ /* 0x0023e20000100800 */
[----:B--2---:R-:W-:-:S04]  /*399d0*/  FFMA R3, R3, c[0x0][0x188], -R10 ;  /* 0x0000620003037a23 */ /* 0x004fc8000000080a */
[----:B-1----:R-:W-:-:S06]  /*399e0*/  FMUL R29, R3, 1.4426950216293334961 ;  /* 0x3fb8aa3b031d7820 */ /* 0x002fcc0000400000 */
[----:B------:R-:W1:Y:S01]  /*399f0*/  MUFU.EX2 R29, R29 ;  /* 0x0000001d001d7308 */ /* 0x000e620000000800 */
[--C-:B------:R-:W-:Y:S02]  /*39a00*/  FFMA R3, R11, c[0x0][0x188], -R10.reuse ;  /* 0x000062000b037a23 */ /* 0x100fe4000000080a */
[----:B------:R-:W0:Y:S04]  /*39a10*/  LDL R11, [R1+0xc2c] ;  /* 0x000c2c00010b7983 */ /* 0x000e280000100800 */
[----:B-1----:R1:W-:Y:S02]  /*39a20*/  STL [R1+0x1a4], R29 ;  /* 0x0001a41d01007387 */ /* 0x0023e40000100800 */
[----:B-1----:R-:W-:Y:S02]  /*39a30*/  FMUL R29, R3, 1.4426950216293334961 ;  /* 0x3fb8aa3b031d7820 */ /* 0x002fe40000400000 */
[----:B------:R-:W2:Y:S04]  /*39a40*/  LDL.LU R3, [R1+0x12c] ;  /* 0x00012c0001037983 */ /* 0x000ea80000300800 */
[----:B------:R-:W1:Y:S02]  /*39a50*/  MUFU.EX2 R29, R29 ;  /* 0x0000001d001d7308 */ /* 0x000e640000000800 */
[----:B-1----:R1:W-:Y:S01]  /*39a60*/  STL [R1+0x1a0], R29 ;  /* 0x0001a01d01007387 */ /* 0x0023e20000100800 */
[----:B--2---:R-:W-:-:S04]  /*39a70*/  FFMA R3, R3, c[0x0][0x188], -R10 ;  /* 0x0000620003037a23 */ /* 0x004fc8000000080a */
[----:B-1----:R-:W-:Y:S02]  /*39a80*/  FMUL R29, R3, 1.4426950216293334961 ;  /* 0x3fb8aa3b031d7820 */ /* 0x002fe40000400000 */
[----:B------:R-:W2:Y:S04]  /*39a90*/  LDL.LU R3, [R1+0x118] ;  /* 0x0001180001037983 */ /* 0x000ea80000300800 */
[----:B------:R-:W1:Y:S02]  /*39aa0*/  MUFU.EX2 R29, R29 ;  /* 0x0000001d001d7308 */ /* 0x000e640000000800 */
[----:B-1----:R1:W-:Y:S01]  /*39ab0*/  STL [R1+0x19c], R29 ;  /* 0x00019c1d01007387 */ /* 0x0023e20000100800 */
[----:B--2---:R-:W-:-:S04]  /*39ac0*/  FFMA R3, R3, c[0x0][0x188], -R10 ;  /* 0x0000620003037a23 */ /* 0x004fc8000000080a */
[----:B-1----:R-:W-:-:S06]  /*39ad0*/  FMUL R29, R3, 1.4426950216293334961 ;  /* 0x3fb8aa3b031d7820 */ /* 0x002fcc0000400000 */
[----:B------:R-:W1:Y:S01]  /*39ae0*/  MUFU.EX2 R29, R29 ;  /* 0x0000001d001d7308 */ /* 0x000e620000000800 */
[----:B----4-:R-:W-:Y:S02]  /*39af0*/  FFMA R3, R23, c[0x0][0x188], -R10 ;  /* 0x0000620017037a23 */ /* 0x010fe4000000080a */
[----:B------:R-:W2:Y:S04]  /*39b00*/  LDL.LU R23, [R1+0x70] ;  /* 0x0000700001177983 */ /* 0x000ea80000300800 */
[----:B-1----:R1:W-:Y:S02]  /*39b10*/  STL [R1+0x198], R29 ;  /* 0x0001981d01007387 */ /* 0x0023e40000100800 */
[----:B-1----:R-:W-:-:S06]  /*39b20*/  FMUL R29, R3, 1.4426950216293334961 ;  /* 0x3fb8aa3b031d7820 */ /* 0x002fcc0000400000 */
[----:B------:R-:W1:Y:S01]  /*39b30*/  MUFU.EX2 R29, R29 ;  /* 0x0000001d001d7308 */ /* 0x000e620000000800 */
[----:B------:R-:W-:Y:S01]  /*39b40*/  FFMA R3, R18, c[0x0][0x188], -R10 ;  /* 0x0000620012037a23 */ /* 0x000fe2000000080a */
[----:B-1----:R1:W-:Y:S03]  /*39b50*/  STL [R1+0x194], R29 ;  /* 0x0001941d01007387 */ /* 0x0023e60000100800 */
[----:B-1----:R-:W-:Y:S02]  /*39b60*/  FMUL R29, R3, 1.4426950216293334961 ;  /* 0x3fb8aa3b031d7820 */ /* 0x002fe40000400000 */
[----:B------:R-:W4:Y:S04]  /*39b70*/  LDL.LU R3, [R1+0xfc] ;  /* 0x0000fc0001037983 */ /* 0x000f280000300800 */
[----:B------:R-:W1:Y:S01]  /*39b80*/  S2R R18, SR_TID.X ;  /* 0x0000000000127919 */ /* 0x000e620000002100 */
[----:B------:R-:W1:Y:S01]  /*39b90*/  MUFU.EX2 R29, R29 ;  /* 0x0000001d001d7308 */ /* 0x000e620000000800 */
[----:B0-----:R-:W-:-:S02]  /*39ba0*/  FMNMX R11, R28, R11, !PT ;  /* 0x0000000b1c0b7209 */ /* 0x001fc40007800000 */
[----:B-1----:R-:W-:-:S06]  /*39bb0*/  LOP3.LUT R28, R18, 0x1c, RZ, 0xc0, !PT ;  /* 0x0000001c121c7812 */ /* 0x002fcc00078ec0ff */
[----:B------:R-:W0:Y:S01]  /*39bc0*/  LDS R28, [R28.X4+0x10280] ;  /* 0x010280001c1c7984 */ /* 0x000e220000004800 */
[----:B----4-:R-:W-:-:S03]  /*39bd0*/  FFMA R3, R3, c[0x0][0x188], -R10 ;  /* 0x0000620003037a23 */ /* 0x010fc6000000080a */
[----:B------:R-:W4:Y:S01]  /*39be0*/  LDL.LU R10, [R1+0x2418] ;  /* 0x00241800010a7983 */ /* 0x000f220000300800 */
[----:B------:R-:W2:Y:S02]  /*39bf0*/  LDL.LU R18, [R1+0xb8] ;  /* 0x0000b80001127983 */ /* 0x000ea40000300800 */
[----:B------:R1:W-:Y:S02]  /*39c00*/  STL [R1+0x190], R29 ;  /* 0x0001901d01007387 */ /* 0x0003e40000100800 */
[----:B-1----:R-:W-:-:S06]  /*39c10*/  FMUL R29, R3, 1.4426950216293334961 ;  /* 0x3fb8aa3b031d7820 */ /* 0x002fcc0000400000 */
[----:B------:R-:W1:Y:S01]  /*39c20*/  MUFU.EX2 R29, R29 ;  /* 0x0000001d001d7308 */ /* 0x000e620000000800 */
[----:B------:R-:W-:Y:S01]  /*39c30*/  FFMA R3, R19, c[0x0][0x188], -R11 ;  /* 0x0000620013037a23 */ /* 0x000fe2000000080b */
[----:B------:R-:W-:Y:S01]  /*39c40*/  STL [R1+0x9b0], R11 ;  /* 0x0009b00b01007387 */ /* 0x000fe20000100800 */
[----:B------:R-:W2:Y:S03]  /*39c50*/  LDL.LU R19, [R1+0xbc] ;  /* 0x0000bc0001137983 */ /* 0x000ea60000300800 */
[----:B-1----:R1:W-:Y:S02]  /*39c60*/  STL [R1+0x18c], R29 ;  /* 0x00018c1d01007387 */ /* 0x0023e40000100800 */
[----:B-1----:R-:W-:-:S06]  /*39c70*/  FMUL R29, R3, 1.4426950216293334961 ;  /* 0x3fb8aa3b031d7820 */ /* 0x002fcc0000400000 */
[----:B------:R-:W1:Y:S01]  /*39c80*/  MUFU.EX2 R29, R29 ;  /* 0x0000001d001d7308 */ /* 0x000e620000000800 */
[--C-:B---3--:R-:W-:Y:S02]  /*39c90*/  FFMA R3, R22, c[0x0][0x188], -R11.reuse ;  /* 0x0000620016037a23 */ /* 0x108fe4000000080b */
[----:B------:R-:W0:Y:S04]  /*39ca0*/  LDL R22, [R1+0xc30] ;  /* 0x000c300001167983 */ /* 0x000e280000100800 */
[----:B-1----:R1:W-:Y:S02]  /*39cb0*/  STL [R1+0x188], R29 ;  /* 0x0001881d01007387 */ /* 0x0023e40000100800 */
[----:B-1----:R-:W-:Y:S02]  /*39cc0*/  FMUL R29, R3, 1.4426950216293334961 ;  /* 0x3fb8aa3b031d7820 */ /* 0x002fe40000400000 */
[----:B------:R-:W3:Y:S04]  /*39cd0*/  LDL.LU R3, [R1+0xa0] ;  /* 0x0000a00001037983 */ /* 0x000ee80000300800 */
[----:B------:R-:W1:Y:S02]  /*39ce0*/  MUFU.EX2 R29, R29 ;  /* 0x0000001d001d7308 */ /* 0x000e640000000800 */
[----:B-1----:R1:W-:Y:S01]  /*39cf0*/  STL [R1+0x184], R29 ;  /* 0x0001841d01007387 */ /* 0x0023e20000100800 */
[----:B---3--:R-:W-:-:S04]  /*39d00*/  FFMA R3, R3, c[0x0][0x188], -R11 ;  /* 0x0000620003037a23 */ /* 0x008fc8000000080b */
        /* <DEDUP_REMOVED lines=15> */
[----:B-1----:R-:W-:-:S06]  /*39e00*/  FMUL R29, R3, 1.4426950216293334961 ;  /* 0x3fb8aa3b031d7820 */ /* 0x002fcc0000400000 */
[----:B------:R-:W1:Y:S01]  /*39e10*/  MUFU.EX2 R29, R29 ;  /* 0x0000001d001d7308 */ /* 0x000e620000000800 */
[----:B--2---:R-:W-:Y:S01]  /*39e20*/  FFMA R3, R23, c[0x0][0x188], -R11 ;  /* 0x0000620017037a23 */ /* 0x004fe2000000080b */
[----:B-1----:R1:W-:Y:S03]  /*39e30*/  STL [R1+0x174], R29 ;  /* 0x0001741d01007387 */ /* 0x0023e60000100800 */
[----:B-1----:R-:W-:Y:S02]  /*39e40*/  FMUL R29, R3, 1.4426950216293334961 ;  /* 0x3fb8aa3b031d7820 */ /* 0x002fe40000400000 */
[----:B------:R-:W2:Y:S04]  /*39e50*/  LDL.LU R3, [R1+0x74] ;  /* 0x0000740001037983 */ /* 0x000ea80000300800 */
[----:B------:R-:W1:Y:S01]  /*39e60*/  S2R R23, SR_TID.X ;  /* 0x0000000000177919 */ /* 0x000e620000002100 */
[----:B------:R-:W3:Y:S01]  /*39e70*/  MUFU.EX2 R29, R29 ;  /* 0x0000001d001d7308 */ /* 0x000ee20000000800 */
[----:B0-----:R-:W-:-:S02]  /*39e80*/  FMNMX R22, R28, R22, !PT ;  /* 0x000000161c167209 */ /* 0x001fc40007800000 */
[----:B-1----:R-:W-:-:S06]  /*39e90*/  LOP3.LUT R28, R23, 0x1c, RZ, 0xc0, !PT ;  /* 0x0000001c171c7812 */ /* 0x002fcc00078ec0ff */
[----:B------:R-:W0:Y:S01]  /*39ea0*/  LDS R28, [R28.X4+0x10300] ;  /* 0x010300001c1c7984 */ /* 0x000e220000004800 */
[----:B--2---:R-:W-:-:S03]  /*39eb0*/  FFMA R3, R3, c[0x0][0x188], -R11 ;  /* 0x0000620003037a23 */ /* 0x004fc6000000080b */
[----:B------:R-:W2:Y:S01]  /*39ec0*/  LDL.LU R11, [R1+0x2414] ;  /* 0x00241400010b7983 */ /* 0x000ea20000300800 */
[----:B------:R-:W2:Y:S02]  /*39ed0*/  LDL.LU R23, [R1+0x24] ;  /* 0x0000240001177983 */ /* 0x000ea40000300800 */
[----:B------:R-:W-:Y:S02]  /*39ee0*/  STL [R1+0x9ac], R22 ;  /* 0x0009ac1601007387 */ /* 0x000fe40000100800 */
[----:B---3--:R1:W-:Y:S02]  /*39ef0*/  STL [R1+0x170], R29 ;  /* 0x0001701d01007387 */ /* 0x0083e40000100800 */
[----:B-1----:R-:W-:-:S06]  /*39f00*/  FMUL R29, R3, 1.4426950216293334961 ;  /* 0x3fb8aa3b031d7820 */ /* 0x002fcc0000400000 */
[----:B------:R-:W1:Y:S01]  /*39f10*/  MUFU.EX2 R29, R29 ;  /* 0x0000001d001d7308 */ /* 0x000e620000000800 */
[----:B------:R-:W-:Y:S02]  /*39f20*/  FFMA R3, R18, c[0x0][0x188], -R22 ;  /* 0x0000620012037a23 */ /* 0x000fe40000000816 */
[----:B------:R-:W3:Y:S04]  /*39f30*/  LDL.LU R18, [R1+0x10] ;  /* 0x0000100001127983 */ /* 0x000ee80000300800 */
[----:B-1----:R1:W-:Y:S02]  /*39f40*/  STL [R1+0x138], R29 ;  /* 0x0001381d01007387 */ /* 0x0023e40000100800 */
        /* <DEDUP_REMOVED lines=32> */
[----:B------:R-:W1:Y:S01]  /*3a150*/  MUFU.EX2 R29, R29 ;  /* 0x0000001d001d7308 */ /* 0x000e620000000800 */
[----:B--2---:R-:W-:Y:S02]  /*3a160*/  FFMA R3, R3, c[0x0][0x188], -R22 ;  /* 0x0000620003037a23 */ /* 0x004fe40000000816 */
[----:B------:R-:W2:Y:S01]  /*3a170*/  LDL.LU R22, [R1+0x2410] ;  /* 0x0024100001167983 */ /* 0x000ea20000300800 */
[----:B-1----:R1:W-:Y:S02]  /*3a180*/  STL [R1+0x120], R29 ;  /* 0x0001201d01007387 */ /* 0x0023e40000100800 */
[----:B-1----:R-:W-:-:S02]  /*3a190*/  FMUL R29, R3, 1.4426950216293334961 ;  /* 0x3fb8aa3b031d7820 */ /* 0x002fc40000400000 */
[----:B------:R-:W2:Y:S04]  /*3a1a0*/  LDL.LU R3, [R1+0x20] ;  /* 0x0000200001037983 */ /* 0x000ea80000300800 */
[----:B------:R-:W1:Y:S01]  /*3a1b0*/  MUFU.EX2 R29, R29 ;  /* 0x0000001d001d7308 */ /* 0x000e620000000800 */
[----:B0-----:R-:W-:-:S05]  /*3a1c0*/  FMNMX R19, R28, R19, !PT ;  /* 0x000000131c137209 */ /* 0x001fca0007800000 */
[----:B------:R-:W-:Y:S04]  /*3a1d0*/  STL [R1+0x9a8], R19 ;  /* 0x0009a81301007387 */ /* 0x000fe80000100800 */
[----:B-1----:R0:W-:Y:S01]  /*3a1e0*/  STL [R1+0x11c], R29 ;  /* 0x00011c1d01007387 */ /* 0x0021e20000100800 */
[----:B--2---:R-:W-:-:S04]  /*3a1f0*/  FFMA R3, R3, c[0x0][0x188], -R19 ;  /* 0x0000620003037a23 */ /* 0x004fc80000000813 */
[----:B0-----:R-:W-:Y:S02]  /*3a200*/  FMUL R29, R3, 1.4426950216293334961 ;  /* 0x3fb8aa3b031d7820 */ /* 0x001fe40000400000 */
[----:B------:R-:W-:Y:S02]  /*3a210*/  FFMA R3, R23, c[0x0][0x188], -R19 ;  /* 0x0000620017037a23 */ /* 0x000fe40000000813 */
[----:B------:R0:W1:Y:S02]  /*3a220*/  MUFU.EX2 R23, R29 ;  /* 0x0000001d00177308 */ /* 0x0000640000000800 */
[----:B0-----:R-:W-:-:S06]  /*3a230*/  FMUL R29, R3, 1.4426950216293334961 ;  /* 0x3fb8aa3b031d7820 */ /* 0x001fcc0000400000 */
[----:B------:R-:W0:Y:S01]  /*3a240*/  MUFU.EX2 R29, R29 ;  /* 0x0000001d001d7308 */ /* 0x000e220000000800 */
[----:B---3--:R-:W-:Y:S01]  /*3a250*/  FFMA R3, R18, c[0x0][0x188], -R19 ;  /* 0x0000620012037a23 */ /* 0x008fe20000000813 */
[----:B-1----:R1:W-:Y:S04]  /*3a260*/  STL [R1+0x118], R23 ;  /* 0x0001181701007387 */ /* 0x0023e80000100800 */
[----:B-1----:R-:W2:Y:S01]  /*3a270*/  LDL R23, [R1+0xc38] ;  /* 0x000c380001177983 */ /* 0x002ea20000100800 */
[----:B------:R-:W3:Y:S03]  /*3a280*/  LDL.LU R18, [R1+0x1c] ;  /* 0x00001c0001127983 */ /* 0x000ee60000300800 */
[----:B0-----:R0:W-:Y:S02]  /*3a290*/  STL [R1+0x114], R29 ;  /* 0x0001141d01007387 */ /* 0x0011e40000100800 */
[----:B0-----:R-:W-:-:S02]  /*3a2a0*/  FMUL R29, R3, 1.4426950216293334961 ;  /* 0x3fb8aa3b031d7820 */ /* 0x001fc40000400000 */
[----:B------:R-:W2:Y:S04]  /*3a2b0*/  LDL.LU R3, [R1+0x14] ;  /* 0x0000140001037983 */ /* 0x000ea80000300800 */
[----:B------:R-:W0:Y:S02]  /*3a2c0*/  MUFU.EX2 R29, R29 ;  /* 0x0000001d001d7308 */ /* 0x000e240000000800 */
[----:B0-----:R0:W-:Y:S01]  /*3a2d0*/  STL [R1+0x110], R29 ;  /* 0x0001101d01007387 */ /* 0x0011e20000100800 */
[----:B--2---:R-:W-:-:S04]  /*3a2e0*/  FFMA R3, R3, c[0x0][0x188], -R19 ;  /* 0x0000620003037a23 */ /* 0x004fc80000000813 */
[----:B0-----:R-:W-:Y:S02]  /*3a2f0*/  FMUL R29, R3, 1.4426950216293334961 ;  /* 0x3fb8aa3b031d7820 */ /* 0x001fe40000400000 */
[----:B------:R-:W2:Y:S04]  /*3a300*/  LDL.LU R3, [R1] ;  /* 0x0000000001037983 */ /* 0x000ea80000300800 */
[----:B------:R-:W0:Y:S02]  /*3a310*/  MUFU.EX2 R29, R29 ;  /* 0x0000001d001d7308 */ /* 0x000e240000000800 */
[----:B0-----:R0:W-:Y:S01]  /*3a320*/  STL [R1+0xfc], R29 ;  /* 0x0000fc1d01007387 */ /* 0x0011e20000100800 */
[----:B--2---:R-:W-:-:S04]  /*3a330*/  FFMA R3, R3, c[0x0][0x188], -R19 ;  /* 0x0000620003037a23 */ /* 0x004fc80000000813 */
[----:B0-----:R-:W-:Y:S02]  /*3a340*/  FMUL R29, R3, 1.4426950216293334961 ;  /* 0x3fb8aa3b031d7820 */ /* 0x001fe40000400000 */
[----:B------:R-:W2:Y:S04]  /*3a350*/  LDL.LU R3, [R1+0x4] ;  /* 0x0000040001037983 */ /* 0x000ea80000300800 */
[----:B------:R-:W0:Y:S01]  /*3a360*/  S2R R28, SR_TID.X ;  /* 0x00000000001c7919 */ /* 0x000e220000002100 */
[----:B------:R-:W1:Y:S03]  /*3a370*/  MUFU.EX2 R29, R29 ;  /* 0x0000001d001d7308 */ /* 0x000e660000000800 */
[----:B-1----:R-:W-:Y:S01]  /*3a380*/  STL [R1+0xf8], R29 ;  /* 0x0000f81d01007387 */ /* 0x002fe20000100800 */
[----:B0-----:R-:W-:-:S06]  /*3a390*/  LOP3.LUT R28, R28, 0x1c, RZ, 0xc0, !PT ;  /* 0x0000001c1c1c7812 */ /* 0x001fcc00078ec0ff */
[----:B------:R-:W0:Y:S02]  /*3a3a0*/  LDS R28, [R28.X4+0x10380] ;  /* 0x010380001c1c7984 */ /* 0x000e240000004800 */
[----:B0-----:R-:W-:Y:S01]  /*3a3b0*/  FMNMX R23, R28, R23, !PT ;  /* 0x000000171c177209 */ /* 0x001fe20007800000 */
[----:B--2---:R-:W-:-:S04]  /*3a3c0*/  FFMA R3, R3, c[0x0][0x188], -R19 ;  /* 0x0000620003037a23 */ /* 0x004fc80000000813 */
[----:B------:R-:W-:Y:S02]  /*3a3d0*/  FMUL R29, R3, 1.4426950216293334961 ;  /* 0x3fb8aa3b031d7820 */ /* 0x000fe40000400000 */
[----:B------:R-:W-:Y:S02]  /*3a3e0*/  FFMA R3, R24, c[0x0][0x188], -R19 ;  /* 0x0000620018037a23 */ /* 0x000fe40000000813 */
[----:B------:R0:W1:Y:S02]  /*3a3f0*/  MUFU.EX2 R24, R29 ;  /* 0x0000001d00187308 */ /* 0x0000640000000800 */
[----:B0-----:R-:W2:Y:S04]  /*3a400*/  LDL.LU R29, [R1+0xc] ;  /* 0x00000c00011d7983 */ /* 0x001ea80000300800 */
[----:B-1----:R0:W-:Y:S01]  /*3a410*/  STL [R1+0xf4], R24 ;  /* 0x0000f41801007387 */ /* 0x0021e20000100800 */
[----:B------:R-:W2:Y:S02]  /*3a420*/  LDL.LU R28, [R1+0x8] ;  /* 0x00000800011c7983 */ /* 0x000ea40000300800 */
[----:B0-----:R-:W-:Y:S01]  /*3a430*/  FMUL R24, R3, 1.4426950216293334961 ;  /* 0x3fb8aa3b03187820 */ /* 0x001fe20000400000 */
[----:B------:R-:W-:-:S02]  /*3a440*/  MOV R3, R19 ;  /* 0x0000001300037202 */ /* 0x000fc40000000f00 */
[----:B------:R-:W0:Y:S03]  /*3a450*/  S2R R19, SR_TID.X ;  /* 0x0000000000137919 */ /* 0x000e260000002100 */
[----:B------:R-:W1:Y:S01]  /*3a460*/  MUFU.EX2 R24, R24 ;  /* 0x0000001800187308 */ /* 0x000e620000000800 */
[----:B------:R-:W-:Y:S01]  /*3a470*/  FFMA R3, R25, c[0x0][0x188], -R3 ;  /* 0x0000620019037a23 */ /* 0x000fe20000000803 */
[----:B0-----:R-:W-:Y:S02]  /*3a480*/  LOP3.LUT R25, R19, 0x1c, RZ, 0xc0, !PT ;  /* 0x0000001c13197812 */ /* 0x001fe400078ec0ff */
[----:B------:R-:W2:Y:S01]  /*3a490*/  LDL.LU R19, [R1+0x160] ;  /* 0x0001600001137983 */ /* 0x000ea20000300800 */
[----:B------:R-:W-:Y:S02]  /*3a4a0*/  STL [R1+0x9a4], R23 ;  /* 0x0009a41701007387 */ /* 0x000fe40000100800 */
[----:B-1----:R-:W-:Y:S02]  /*3a4b0*/  STL [R1+0xf0], R24 ;  /* 0x0000f01801007387 */ /* 0x002fe40000100800 */
[----:B------:R0:W1:Y:S02]  /*3a4c0*/  LDS R24, [R25.X4+0x10400] ;  /* 0x0104000019187984 */ /* 0x0000640000004800 */
[----:B0-----:R-:W-:-:S02]  /*3a4d0*/  FMUL R25, R3, 1.4426950216293334961 ;  /* 0x3fb8aa3b03197820 */ /* 0x001fc40000400000 */
[----:B------:R-:W2:Y:S04]  /*3a4e0*/  LDL.LU R3, [R1+0x28] ;  /* 0x0000280001037983 */ /* 0x000ea80000300800 */
[----:B------:R-:W0:Y:S02]  /*3a4f0*/  MUFU.EX2 R25, R25 ;  /* 0x0000001900197308 */ /* 0x000e240000000800 */
[----:B0-----:R0:W-:Y:S01]  /*3a500*/  STL [R1+0xbc], R25 ;  /* 0x0000bc1901007387 */ /* 0x0011e20000100800 */
[----:B--2---:R-:W-:-:S04]  /*3a510*/  FFMA R3, R3, c[0x0][0x188], -R23 ;  /* 0x0000620003037a23 */ /* 0x004fc80000000817 */
[----:B0-----:R-:W-:Y:S02]  /*3a520*/  FMUL R25, R3, 1.4426950216293334961 ;  /* 0x3fb8aa3b03197820 */ /* 0x001fe40000400000 */
        /* <DEDUP_REMOVED lines=9> */
[----:B0-----:R-:W-:-:S06]  /*3a5c0*/  FMUL R25, R3, 1.4426950216293334961 ;  /* 0x3fb8aa3b03197820 */ /* 0x001fcc0000400000 */
[----:B------:R-:W0:Y:S01]  /*3a5d0*/  MUFU.EX2 R25, R25 ;  /* 0x0000001900197308 */ /* 0x000e220000000800 */
[----:B---3--:R-:W-:Y:S02]  /*3a5e0*/  FFMA R3, R18, c[0x0][0x188], -R23 ;  /* 0x0000620012037a23 */ /* 0x008fe40000000817 */
[----:B------:R-:W1:Y:S04]  /*3a5f0*/  LDL R18, [R1+0xc3c] ;  /* 0x000c3c0001127983 */ /* 0x000e680000100800 */
        /* <DEDUP_REMOVED lines=9> */
[----:B------:R-:W3:Y:S04]  /*3a690*/  LDL.LU R29, [R1+0x100] ;  /* 0x00010000011d7983 */ /* 0x000ee80000300800 */
[----:B0-----:R0:W-:Y:S02]  /*3a6a0*/  STL [R1+0xa8], R25 ;  /* 0x0000a81901007387 */ /* 0x0011e40000100800 */
[----:B0-----:R-:W-:Y:S02]  /*3a6b0*/  FMUL R25, R3, 1.4426950216293334961 ;  /* 0x3fb8aa3b03197820 */ /* 0x001fe40000400000 */
[----:B------:R-:W-:-:S02]  /*3a6c0*/  FFMA R3, R26, c[0x0][0x188], -R23 ;  /* 0x000062001a037a23 */ /* 0x000fc40000000817 */
[----:B------:R-:W2:Y:S02]  /*3a6d0*/  LDL.LU R26, [R1+0x164] ;  /* 0x00016400011a7983 */ /* 0x000ea40000300800 */
[----:B------:R-:W0:Y:S02]  /*3a6e0*/  MUFU.EX2 R25, R25 ;  /* 0x0000001900197308 */ /* 0x000e240000000800 */
[----:B0-----:R0:W-:Y:S02]  /*3a6f0*/  STL [R1+0xa4], R25 ;  /* 0x0000a41901007387 */ /* 0x0011e40000100800 */
[----:B0-----:R-:W-:-:S06]  /*3a700*/  FMUL R25, R3, 1.4426950216293334961 ;  /* 0x3fb8aa3b03197820 */ /* 0x001fcc0000400000 */
[----:B------:R-:W0:Y:S01]  /*3a710*/  MUFU.EX2 R25, R25 ;  /* 0x0000001900197308 */ /* 0x000e220000000800 */
[----:B------:R-:W-:Y:S02]  /*3a720*/  FFMA R3, R27, c[0x0][0x188], -R23 ;  /* 0x000062001b037a23 */ /* 0x000fe40000000817 */
[----:B------:R-:W3:Y:S01]  /*3a730*/  LDL.LU R23, [R1+0x240c] ;  /* 0x00240c0001177983 */ /* 0x000ee20000300800 */
[----:B------:R-:W3:Y:S03]  /*3a740*/  LDL.LU R27, [R1+0x140] ;  /* 0x00014000011b7983 */ /* 0x000ee60000300800 */
[----:B0-----:R0:W-:Y:S02]  /*3a750*/  STL [R1+0xa0], R25 ;  /* 0x0000a01901007387 */ /* 0x0011e40000100800 */
[----:B0-----:R-:W-:-:S06]  /*3a760*/  FMUL R25, R3, 1.4426950216293334961 ;  /* 0x3fb8aa3b03197820 */ /* 0x001fcc0000400000 */
[----:B------:R-:W0:Y:S01]  /*3a770*/  MUFU.EX2 R25, R25 ;  /* 0x0000001900197308 */ /* 0x000e220000000800 */
[----:B-1----:R-:W-:-:S05]  /*3a780*/  FMNMX R18, R24, R18, !PT ;  /* 0x0000001218127209 */ /* 0x002fca0007800000 */
[----:B------:R-:W-:Y:S01]  /*3a790*/  FFMA R3, R19, c[0x0][0x188], -R18 ;  /* 0x0000620013037a23 */ /* 0x000fe20000000812 */
[----:B------:R-:W-:Y:S01]  /*3a7a0*/  STL [R1+0x9a0], R18 ;  /* 0x0009a01201007387 */ /* 0x000fe20000100800 */
[----:B------:R-:W3:Y:S02]  /*3a7b0*/  LDL.LU R19, [R1+0x168] ;  /* 0x0001680001137983 */ /* 0x000ee40000300800 */
[----:B0-----:R0:W-:Y:S02]  /*3a7c0*/  STL [R1+0x9c], R25 ;  /* 0x00009c1901007387 */ /* 0x0011e40000100800 */
[----:B0-----:R-:W-:-:S06]  /*3a7d0*/  FMUL R25, R3, 1.4426950216293334961 ;  /* 0x3fb8aa3b03197820 */ /* 0x001fcc0000400000 */
[----:B------:R-:W0:Y:S01]  /*3a7e0*/  MUFU.EX2 R25, R25 ;  /* 0x0000001900197308 */ /* 0x000e220000000800 */
[--C-:B--2---:R-:W-:Y:S02]  /*3a7f0*/  FFMA R3, R26, c[0x0][0x188], -R18.reuse ;  /* 0x000062001a037a23 */ /* 0x104fe40000000812 */
[----:B------:R-:W2:Y:S01]  /*3a800*/  LDL R26, [R1+0xc40] ;  /* 0x000c4000011a7983 */ /* 0x000ea20000100800 */
[----:B0-----:R0:W-:Y:S02]  /*3a810*/  STL [R1+0x98], R25 ;  /* 0x0000981901007387 */ /* 0x0011e40000100800 */
[----:B0-----:R-:W-:Y:S02]  /*3a820*/  FMUL R25, R3, 1.4426950216293334961 ;  /* 0x3fb8aa3b03197820 */ /* 0x001fe40000400000 */
[----:B------:R-:W2:Y:S04]  /*3a830*/  LDL.LU R3, [R1+0x150] ;  /* 0x0001500001037983 */ /* 0x000ea80000300800 */
        /* <DEDUP_REMOVED lines=13> */
[--C-:B---3--:R-:W-:Y:S02]  /*3a910*/  FFMA R3, R27, c[0x0][0x188], -R18.reuse ;  /* 0x000062001b037a23 */ /* 0x108fe40000000812 */
[----:B------:R0:W1:Y:S02]  /*3a920*/  MUFU.EX2 R27, R25 ;  /* 0x00000019001b7308 */ /* 0x0000640000000800 */
[----:B0-----:R-:W-:Y:S01]  /*3a930*/  FMUL R25, R3, 1.4426950216293334961 ;  /* 0x3fb8aa3b03197820 */ /* 0x001fe20000400000 */
[----:B-1----:R0:W-:Y:S01]  /*3a940*/  STL [R1+0x7c], R27 ;  /* 0x00007c1b01007387 */ /* 0x0021e20000100800 */
[----:B------:R-:W-:-:S04]  /*3a950*/  FFMA R3, R28, c[0x0][0x188], -R18 ;  /* 0x000062001c037a23 */ /* 0x000fc80000000812 */
[----:B0-----:R0:W1:Y:S02]  /*3a960*/  MUFU.EX2 R27, R25 ;  /* 0x00000019001b7308 */ /* 0x0010640000000800 */
[----:B0-----:R-:W-:Y:S02]  /*3a970*/  FMUL R25, R3, 1.4426950216293334961 ;  /* 0x3fb8aa3b03197820 */ /* 0x001fe40000400000 */
[----:B------:R-:W-:Y:S02]  /*3a980*/  FFMA R3, R29, c[0x0][0x188], -R18 ;  /* 0x000062001d037a23 */ /* 0x000fe40000000812 */
[----:B------:R-:W0:Y:S04]  /*3a990*/  S2R R29, SR_TID.X ;  /* 0x00000000001d7919 */ /* 0x000e280000002100 */
[----:B-1----:R1:W-:Y:S02]  /*3a9a0*/  STL [R1+0x78], R27 ;  /* 0x0000781b01007387 */ /* 0x0023e40000100800 */
[----:B-1----:R1:W2:Y:S02]  /*3a9b0*/  MUFU.EX2 R27, R25 ;  /* 0x00000019001b7308 */ /* 0x0022a40000000800 */
[----:B-1----:R-:W-:-:S02]  /*3a9c0*/  FMUL R25, R3, 1.4426950216293334961 ;  /* 0x3fb8aa3b03197820 */ /* 0x002fc40000400000 */
[----:B------:R-:W-:-:S04]  /*3a9d0*/  FFMA R3, R2, c[0x0][0x188], -R18 ;  /* 0x0000620002037a23 */ /* 0x000fc80000000812 */
[----:B------:R1:W3:Y:S01]  /*3a9e0*/  MUFU.EX2 R2, R25 ;  /* 0x0000001900027308 */ /* 0x0002e20000000800 */
[----:B--2---:R2:W-:Y:S01]  /*3a9f0*/  STL [R1+0x74], R27 ;  /* 0x0000741b01007387 */ /* 0x0045e20000100800 */
[----:B-1----:R-:W-:Y:S02]  /*3aa00*/  FMUL R25, R3, 1.4426950216293334961 ;  /* 0x3fb8aa3b03197820 */ /* 0x002fe40000400000 */
[----:B------:R-:W-:Y:S01]  /*3aa10*/  FFMA R3, R19, c[0x0][0x188], -R26 ;  /* 0x0000620013037a23 */ /* 0x000fe2000000081a */
[----:B--2---:R-:W2:Y:S01]  /*3aa20*/  LDL.LU R27, [R1+0x108] ;  /* 0x00010800011b7983 */ /* 0x004ea20000300800 */
[----:B------:R-:W2:Y:S02]  /*3aa30*/  LDL.LU R18, [R1+0x10c] ;  /* 0x00010c0001127983 */ /* 0x000ea40000300800 */
[----:B------:R-:W-:Y:S02]  /*3aa40*/  STL [R1+0x99c], R26 ;  /* 0x00099c1a01007387 */ /* 0x000fe40000100800 */
[----:B---3--:R0:W-:Y:S01]  /*3aa50*/  STL [R1+0x235c], R2 ;  /* 0x00235c0201007387 */ /* 0x0081e20000100800 */
[----:B------:R-:W3:Y:S01]  /*3aa60*/  LDL.LU R28, [R1+0xe0] ;  /* 0x0000e000011c7983 */ /* 0x000ee20000300800 */
[----:B0-----:R-:W-:-:S02]  /*3aa70*/  LOP3.LUT R2, R29, 0x1c, RZ, 0xc0, !PT ;  /* 0x0000001c1d027812 */ /* 0x001fc400078ec0ff */
[----:B------:R0:W-:Y:S03]  /*3aa80*/  MUFU.EX2 R29, R25 ;  /* 0x00000019001d7308 */ /* 0x0001e60000000800 */
[----:B------:R-:W1:Y:S01]  /*3aa90*/  LDS R24, [R2.X4+0x10500] ;  /* 0x0105000002187984 */ /* 0x000e620000004800 */
[----:B0-----:R-:W-:-:S06]  /*3aaa0*/  FMUL R25, R3, 1.4426950216293334961 ;  /* 0x3fb8aa3b03197820 */ /* 0x001fcc0000400000 */
[----:B------:R-:W0:Y:S01]  /*3aab0*/  MUFU.EX2 R25, R25 ;  /* 0x0000001900197308 */ /* 0x000e220000000800 */
[--C-:B------:R-:W-:Y:S02]  /*3aac0*/  FFMA R3, R0, c[0x0][0x188], -R26.reuse ;  /* 0x0000620000037a23 */ /* 0x100fe4000000081a */
[----:B------:R-:W1:Y:S01]  /*3aad0*/  LDL R0, [R1+0xc44] ;  /* 0x000c440001007983 */ /* 0x000e620000100800 */
[----:B------:R-:W2:Y:S03]  /*3aae0*/  LDL.LU R19, [R1+0xe4] ;  /* 0x0000e40001137983 */ /* 0x000ea60000300800 */
[----:B0-----:R0:W-:Y:S01]  /*3aaf0*/  STL [R1+0x68], R25 ;  /* 0x0000681901007387 */ /* 0x0011e20000100800 */
[----:B------:R-:W-:Y:S02]  /*3ab00*/  STL [R1+0x6c], R29 ;  /* 0x00006c1d01007387 */ /* 0x000fe40000100800 */
[----:B------:R4:W-:Y:S02]  /*3ab10*/  STL [R1+0x2338], R29 ;  /* 0x0023381d01007387 */ /* 0x0009e40000100800 */
[----:B0-----:R-:W-:Y:S01]  /*3ab20*/  FMUL R25, R3, 1.4426950216293334961 ;  /* 0x3fb8aa3b03197820 */ /* 0x001fe20000400000 */
[----:B----4-:R-:W4:Y:S01]  /*3ab30*/  LDL.LU R29, [R1+0x14c] ;  /* 0x00014c00011d7983 */ /* 0x010f220000300800 */
        /* <DEDUP_REMOVED lines=15> */
[--C-:B----4-:R-:W-:Y:S02]  /*3ac30*/  FFMA R3, R29, c[0x0][0x188], -R26.reuse ;  /* 0x000062001d037a23 */ /* 0x110fe4000000081a */
[----:B------:R0:W2:Y:S02]  /*3ac40*/  MUFU.EX2 R29, R25 ;  /* 0x00000019001d7308 */ /* 0x0000a40000000800 */
[----:B0-----:R-:W-:Y:S02]  /*3ac50*/  FMUL R25, R3, 1.4426950216293334961 ;  /* 0x3fb8aa3b03197820 */ /* 0x001fe40000400000 */
[----:B------:R-:W-:-:S04]  /*3ac60*/  FFMA R3, R27, c[0x0][0x188], -R26 ;  /* 0x000062001b037a23 */ /* 0x000fc8000000081a */
[----:B------:R0:W4:Y:S02]  /*3ac70*/  MUFU.EX2 R27, R25 ;  /* 0x00000019001b7308 */ /* 0x0001240000000800 */
[----:B0-----:R-:W-:Y:S02]  /*3ac80*/  FMUL R25, R3, 1.4426950216293334961 ;  /* 0x3fb8aa3b03197820 */ /* 0x001fe40000400000 */
[----:B------:R-:W-:Y:S01]  /*3ac90*/  FFMA R3, R18, c[0x0][0x188], -R26 ;  /* 0x0000620012037a23 */ /* 0x000fe2000000081a */
[----:B-1----:R-:W-:-:S03]  /*3aca0*/  FMNMX R18, R24, R0, !PT ;  /* 0x0000000018127209 */ /* 0x002fc60007800000 */
[----:B------:R0:W1:Y:S01]  /*3acb0*/  MUFU.EX2 R0, R25 ;  /* 0x0000001900007308 */ /* 0x0000620000000800 */
[----:B--2---:R2:W-:Y:S04]  /*3acc0*/  STL [R1+0x28], R29 ;  /* 0x0000281d01007387 */ /* 0x0045e80000100800 */
[----:B------:R-:W1:Y:S01]  /*3acd0*/  LDS R24, [R2.X4+0x10580] ;  /* 0x0105800002187984 */ /* 0x000e620000004800 */
[----:B0-----:R-:W-:Y:S02]  /*3ace0*/  FMUL R25, R3, 1.4426950216293334961 ;  /* 0x3fb8aa3b03197820 */ /* 0x001fe40000400000 */
[----:B---3--:R-:W-:Y:S02]  /*3acf0*/  FFMA R3, R28, c[0x0][0x188], -R18 ;  /* 0x000062001c037a23 */ /* 0x008fe40000000812 */
[----:B------:R0:W-:Y:S02]  /*3ad00*/  MUFU.EX2 R28, R25 ;  /* 0x00000019001c7308 */ /* 0x0001e40000000800 */
[----:B0-----:R-:W-:-:S06]  /*3ad10*/  FMUL R25, R3, 1.4426950216293334961 ;  /* 0x3fb8aa3b03197820 */ /* 0x001fcc0000400000 */
[----:B------:R-:W0:Y:S01]  /*3ad20*/  MUFU.EX2 R25, R25 ;  /* 0x0000001900197308 */ /* 0x000e220000000800 */
[----:B----4-:R3:W-:Y:S01]  /*3ad30*/  STL [R1+0x24], R27 ;  /* 0x0000241b01007387 */ /* 0x0107e20000100800 */
[----:B--2---:R-:W2:Y:S02]  /*3ad40*/  LDL.LU R29, [R1+0x80] ;  /* 0x00008000011d7983 */ /* 0x004ea40000300800 */
[----:B------:R-:W4:Y:S02]  /*3ad50*/  LDL.LU R26, [R1+0x84] ;  /* 0x00008400011a7983 */ /* 0x000f240000300800 */
[----:B-1----:R1:W-:Y:S01]  /*3ad60*/  STL [R1+0x2360], R0 ;  /* 0x0023600001007387 */ /* 0x0023e20000100800 */
[----:B------:R-:W-:Y:S01]  /*3ad70*/  STL [R1+0x998], R18 ;  /* 0x0009981201007387 */ /* 0x000fe20000100800 */
[----:B------:R-:W-:-:S03]  /*3ad80*/  FFMA R3, R19, c[0x0][0x188], -R18 ;  /* 0x0000620013037a23 */ /* 0x000fc60000000812 */
[----:B---3--:R-:W3:Y:S01]  /*3ad90*/  LDL.LU R27, [R1+0xe8] ;  /* 0x0000e800011b7983 */ /* 0x008ee20000300800 */
[----:B------:R-:W2:Y:S02]  /*3ada0*/  LDL R19, [R1+0xc48] ;  /* 0x000c480001137983 */ /* 0x000ea40000100800 */
[----:B-1----:R-:W2:Y:S01]  /*3adb0*/  LDL.LU R0, [R1+0xec] ;  /* 0x0000ec0001007983 */ /* 0x002ea20000300800 */
[----:B0-----:R0:W-:Y:S01]  /*3adc0*/  STL [R1+0x18], R25 ;  /* 0x0000181901007387 */ /* 0x0011e20000100800 */
[----:B------:R-:W-:Y:S02]  /*3add0*/  STL [R1+0x1c], R28 ;  /* 0x00001c1c01007387 */ /* 0x000fe40000100800 */
[----:B------:R1:W-:Y:S02]  /*3ade0*/  STL [R1+0x233c], R28 ;  /* 0x00233c1c01007387 */ /* 0x0003e40000100800 */
[----:B0-----:R-:W-:Y:S01]  /*3adf0*/  FMUL R25, R3, 1.4426950216293334961 ;  /* 0x3fb8aa3b03197820 */ /* 0x001fe20000400000 */
[----:B-1----:R-:W2:Y:S01]  /*3ae00*/  LDL.LU R28, [R1+0xc4] ;  /* 0x0000c400011c7983 */ /* 0x002ea20000300800 */
        /* <DEDUP_REMOVED lines=13> */
[----:B------:R-:W-:Y:S02]  /*3aee0*/  FMNMX R19, R24, R19, !PT ;  /* 0x0000001318137209 */ /* 0x000fe40007800000 */
[----:B------:R-:W1:Y:S04]  /*3aef0*/  LDS R24, [R2.X4+0x10600] ;  /* 0x0106000002187984 */ /* 0x000e680000004800 */
[----:B--2---:R-:W-:-:S04]  /*3af00*/  FFMA R3, R3, c[0x0][0x188], -R18 ;  /* 0x0000620003037a23 */ /* 0x004fc80000000812 */
[----:B0-----:R-:W-:Y:S02]  /*3af10*/  FMUL R25, R3, 1.4426950216293334961 ;  /* 0x3fb8aa3b03197820 */ /* 0x001fe40000400000 */
[--C-:B------:R-:W-:Y:S02]  /*3af20*/  FFMA R3, R28, c[0x0][0x188], -R18.reuse ;  /* 0x000062001c037a23 */ /* 0x100fe40000000812 */
[----:B------:R0:W2:Y:S02]  /*3af30*/  MUFU.EX2 R28, R25 ;  /* 0x00000019001c7308 */ /* 0x0000a40000000800 */
[----:B0-----:R-:W-:Y:S02]  /*3af40*/  FMUL R25, R3, 1.4426950216293334961 ;  /* 0x3fb8aa3b03197820 */ /* 0x001fe40000400000 */
[----:B------:R-:W-:-:S04]  /*3af50*/  FFMA R3, R29, c[0x0][0x188], -R18 ;  /* 0x000062001d037a23 */ /* 0x000fc80000000812 */
[----:B------:R0:W1:Y:S02]  /*3af60*/  MUFU.EX2 R29, R25 ;  /* 0x00000019001d7308 */ /* 0x0000640000000800 */
[----:B0-----:R-:W-:-:S06]  /*3af70*/  FMUL R25, R3, 1.4426950216293334961 ;  /* 0x3fb8aa3b03197820 */ /* 0x001fcc0000400000 */
[----:B------:R-:W0:Y:S01]  /*3af80*/  MUFU.EX2 R25, R25 ;  /* 0x0000001900197308 */ /* 0x000e220000000800 */
[----:B--2---:R-:W-:Y:S01]  /*3af90*/  STL [R1+0x21c], R28 ;  /* 0x00021c1c01007387 */ /* 0x004fe20000100800 */
[----:B----4-:R-:W-:Y:S02]  /*3afa0*/  FFMA R3, R26, c[0x0][0x188], -R18 ;  /* 0x000062001a037a23 */ /* 0x010fe40000000812 */
[----:B------:R-:W2:Y:S02]  /*3afb0*/  LDL.LU R18, [R1+0x2408] ;  /* 0x0024080001127983 */ /* 0x000ea40000300800 */
[----:B-1----:R-:W-:Y:S01]  /*3afc0*/  STL [R1+0x214], R29 ;  /* 0x0002141d01007387 */ /* 0x002fe20000100800 */
[----:B------:R1:W-:Y:S01]  /*3afd0*/  STL [R1+0x2390], R29 ;  /* 0x0023901d01007387 */ /* 0x0003e20000100800 */
[----:B------:R-:W-:Y:S03]  /*3afe0*/  STL [R1+0x994], R19 ;  /* 0x0009941301007387 */ /* 0x000fe60000100800 */
[----:B-1----:R-:W4:Y:S01]  /*3aff0*/  LDL.LU R29, [R1+0x8c] ;  /* 0x00008c00011d7983 */ /* 0x002f220000300800 */
[----:B------:R-:W2:Y:S02]  /*3b000*/  LDL.LU R26, [R1+0x50] ;  /* 0x00005000011a7983 */ /* 0x000ea40000300800 */
[----:B0-----:R0:W-:Y:S02]  /*3b010*/  STL [R1+0x210], R25 ;  /* 0x0002101901007387 */ /* 0x0011e40000100800 */
[----:B0-----:R-:W-:-:S02]  /*3b020*/  FMUL R25, R3, 1.4426950216293334961 ;  /* 0x3fb8aa3b03197820 */ /* 0x001fc40000400000 */
[----:B---3--:R-:W-:Y:S02]  /*3b030*/  FFMA R3, R27, c[0x0][0x188], -R19 ;  /* 0x000062001b037a23 */ /* 0x008fe40000000813 */
[----:B------:R0:W1:Y:S02]  /*3b040*/  MUFU.EX2 R27, R25 ;  /* 0x00000019001b7308 */ /* 0x0000640000000800 */
[----:B0-----:R-:W-:-:S06]  /*3b050*/  FMUL R25, R3, 1.4426950216293334961 ;  /* 0x3fb8aa3b03197820 */ /* 0x001fcc0000400000 */
[----:B------:R-:W0:Y:S01]  /*3b060*/  MUFU.EX2 R25, R25 ;  /* 0x0000001900197308 */ /* 0x000e220000000800 */
[--C-:B------:R-:W-:Y:S02]  /*3b070*/  FFMA R3, R0, c[0x0][0x188], -R19.reuse ;  /* 0x0000620000037a23 */ /* 0x100fe40000000813 */
[----:B------:R-:W3:Y:S01]  /*3b080*/  LDL.LU R0, [R1+0x54] ;  /* 0x0000540001007983 */ /* 0x000ee20000300800 */
[----:B------:R-:W2:Y:S02]  /*3b090*/  LDL R28, [R1+0xc4c] ;  /* 0x000c4c00011c7983 */ /* 0x000ea40000100800 */
[----:B-1----:R-:W-:Y:S01]  /*3b0a0*/  STL [R1+0x20c], R27 ;  /* 0x00020c1b01007387 */ /* 0x002fe20000100800 */
[----:B0-----:R0:W-:Y:S01]  /*3b0b0*/  STL [R1+0xc24], R25 ;  /* 0x000c241901007387 */ /* 0x0011e20000100800 */
        /* <DEDUP_REMOVED lines=23> */
[--C-:B------:R-:W-:Y:S02]  /*3b230*/  FFMA R3, R27, c[0x0][0x188], -R19.reuse ;  /* 0x000062001b037a23 */ /* 0x100fe40000000813 */
[----:B------:R0:W1:Y:S02]  /*3b240*/  MUFU.EX2 R27, R25 ;  /* 0x00000019001b7308 */ /* 0x0000640000000800 */
[----:B0-----:R-:W-:Y:S02]  /*3b250*/  FMUL R25, R3, 1.4426950216293334961 ;  /* 0x3fb8aa3b03197820 */ /* 0x001fe40000400000 */
[----:B----4-:R-:W-:Y:S01]  /*3b260*/  FFMA R3, R29, c[0x0][0x188], -R19 ;  /* 0x000062001d037a23 */ /* 0x010fe20000000813 */
[----:B-1----:R0:W-:Y:S01]  /*3b270*/  STL [R1+0x2d8], R27 ;  /* 0x0002d81b01007387 */ /* 0x0021e20000100800 */
[----:B------:R-:W2:Y:S02]  /*3b280*/  LDL.LU R19, [R1+0x2404] ;  /* 0x0024040001137983 */ /* 0x000ea40000300800 */
[----:B------:R-:W4:Y:S01]  /*3b290*/  LDL.LU R29, [R1+0x58] ;  /* 0x00005800011d7983 */ /* 0x000f220000300800 */
[----:B0-----:R-:W-:-:S02]  /*3b2a0*/  FMNMX R27, R24, R28, !PT ;  /* 0x0000001c181b7209 */ /* 0x001fc40007800000 */
[----:B------:R0:W1:Y:S01]  /*3b2b0*/  MUFU.EX2 R24, R25 ;  /* 0x0000001900187308 */ /* 0x0000620000000800 */
[----:B------:R-:W2:Y:S01]  /*3b2c0*/  LDL.LU R28, [R1+0x5c] ;  /* 0x00005c00011c7983 */ /* 0x000ea20000300800 */
[----:B0-----:R-:W-:Y:S02]  /*3b2d0*/  FMUL R25, R3, 1.4426950216293334961 ;  /* 0x3fb8aa3b03197820 */ /* 0x001fe40000400000 */
[----:B------:R-:W-:-:S04]  /*3b2e0*/  FFMA R3, R26, c[0x0][0x188], -R27 ;  /* 0x000062001a037a23 */ /* 0x000fc8000000081b */
[----:B------:R0:W1:Y:S02]  /*3b2f0*/  MUFU.EX2 R26, R25 ;  /* 0x00000019001a7308 */ /* 0x0000640000000800 */
[----:B0-----:R-:W-:-:S06]  /*3b300*/  FMUL R25, R3, 1.4426950216293334961 ;  /* 0x3fb8aa3b03197820 */ /* 0x001fcc0000400000 */
[----:B------:R-:W0:Y:S01]  /*3b310*/  MUFU.EX2 R25, R25 ;  /* 0x0000001900197308 */ /* 0x000e220000000800 */
[----:B-1----:R-:W-:Y:S01]  /*3b320*/  STL [R1+0xc18], R24 ;  /* 0x000c181801007387 */ /* 0x002fe20000100800 */
[----:B------:R-:W-:Y:S02]  /*3b330*/  STL [R1+0x990], R27 ;  /* 0x0009901b01007387 */ /* 0x000fe40000100800 */
[--C-:B---3--:R-:W-:Y:S02]  /*3b340*/  FFMA R3, R0, c[0x0][0x188], -R27.reuse ;  /* 0x0000620000037a23 */ /* 0x108fe4000000081b */
[----:B------:R-:W1:Y:S01]  /*3b350*/  LDS R24, [R2.X4+0x10680] ;  /* 0x0106800002187984 */ /* 0x000e620000004800 */
[----:B------:R-:W3:Y:S03]  /*3b360*/  LDL.LU R0, [R1+0x48] ;  /* 0x0000480001007983 */ /* 0x000ee60000300800 */
[----:B------:R-:W-:Y:S01]  /*3b370*/  STL [R1+0x2d4], R26 ;  /* 0x0002d41a01007387 */ /* 0x000fe20000100800 */
[----:B0-----:R0:W-:Y:S01]  /*3b380*/  STL [R1+0xc14], R25 ;  /* 0x000c141901007387 */ /* 0x0011e20000100800 */
[----:B------:R0:W-:Y:S02]  /*3b390*/  STL [R1+0x2344], R26 ;  /* 0x0023441a01007387 */ /* 0x0001e40000100800 */
[----:B0-----:R-:W-:Y:S01]  /*3b3a0*/  FMUL R25, R3, 1.4426950216293334961 ;  /* 0x3fb8aa3b03197820 */ /* 0x001fe20000400000 */
[----:B------:R-:W1:Y:S01]  /*3b3b0*/  LDL R26, [R1+0xc58] ;  /* 0x000c5800011a7983 */ /* 0x000e620000100800 */
        /* <DEDUP_REMOVED lines=18> */
[----:B-1----:R-:W-:Y:S01]  /*3b4e0*/  FMNMX R24, R24, R26, !PT ;  /* 0x0000001a18187209 */ /* 0x002fe20007800000 */
[----:B------:R-:W-:-:S04]  /*3b4f0*/  FFMA R13, R13, c[0x0][0x188], -R27 ;  /* 0x000062000d0d7a23 */ /* 0x000fc8000000081b */
[----:B------:R-:W-:Y:S02]  /*3b500*/  FMUL R13, R13, 1.4426950216293334961 ;  /* 0x3fb8aa3b0d0d7820 */ /* 0x000fe40000400000 */
[----:B--2---:R-:W-:-:S04]  /*3b510*/  FFMA R3, R3, c[0x0][0x188], -R27 ;  /* 0x0000620003037a23 */ /* 0x004fc8000000081b */
[----:B0-----:R-:W-:Y:S02]  /*3b520*/  FMUL R25, R3, 1.4426950216293334961 ;  /* 0x3fb8aa3b03197820 */ /* 0x001fe40000400000 */
[----:B------:R-:W-:Y:S02]  /*3b530*/  FFMA R3, R12, c[0x0][0x188], -R27 ;  /* 0x000062000c037a23 */ /* 0x000fe4000000081b */
[----:B------:R-:W0:Y:S02]  /*3b540*/  MUFU.EX2 R12, R25 ;  /* 0x00000019000c7308 */ /* 0x000e240000000800 */
[----:B------:R-:W-:Y:S01]  /*3b550*/  FMUL R3, R3, 1.4426950216293334961 ;  /* 0x3fb8aa3b03037820 */ /* 0x000fe20000400000 */
[----:B0-----:R0:W-:Y:S05]  /*3b560*/  STL [R1+0x330], R12 ;  /* 0x0003300c01007387 */ /* 0x0011ea0000100800 */
[----:B0-----:R0:W1:Y:S01]  /*3b570*/  MUFU.EX2 R12, R3 ;  /* 0x00000003000c7308 */ /* 0x0010620000000800 */
[----:B------:R-:W-:Y:S07]  /*3b580*/  STL [R1+0x98c], R24 ;  /* 0x00098c1801007387 */ /* 0x000fee0000100800 */
[----:B------:R2:W2:Y:S01]  /*3b590*/  MUFU.EX2 R25, R13 ;  /* 0x0000000d00197308 */ /* 0x0004a20000000800 */
[----:B0-----:R-:W0:Y:S04]  /*3b5a0*/  LDS R3, [R2.X4+0x10700] ;  /* 0x0107000002037984 */ /* 0x001e280000004800 */
[----:B-1----:R4:W-:Y:S02]  /*3b5b0*/  STL [R1+0xc04], R12 ;  /* 0x000c040c01007387 */ /* 0x0029e40000100800 */
[----:B----4-:R-:W-:-:S04]  /*3b5c0*/  FFMA R12, R29, c[0x0][0x188], -R24 ;  /* 0x000062001d0c7a23 */ /* 0x010fc80000000818 */
[----:B------:R-:W-:-:S06]  /*3b5d0*/  FMUL R12, R12, 1.4426950216293334961 ;  /* 0x3fb8aa3b0c0c7820 */ /* 0x000fcc0000400000 */
[----:B------:R-:W1:Y:S01]  /*3b5e0*/  MUFU.EX2 R12, R12 ;  /* 0x0000000c000c7308 */ /* 0x000e620000000800 */
[----:B--2---:R-:W-:-:S04]  /*3b5f0*/  FFMA R13, R28, c[0x0][0x188], -R24 ;  /* 0x000062001c0d7a23 */ /* 0x004fc80000000818 */
[----:B------:R-:W-:Y:S01]  /*3b600*/  FMUL R13, R13, 1.4426950216293334961 ;  /* 0x3fb8aa3b0d0d7820 */ /* 0x000fe20000400000 */
[----:B------:R-:W-:Y:S01]  /*3b610*/  STL [R1+0xc00], R25 ;  /* 0x000c001901007387 */ /* 0x000fe20000100800 */
[----:B------:R-:W-:Y:S04]  /*3b620*/  STL [R1+0x2348], R25 ;  /* 0x0023481901007387 */ /* 0x000fe80000100800 */
[----:B------:R-:W2:Y:S01]  /*3b630*/  MUFU.EX2 R13, R13 ;  /* 0x0000000d000d7308 */ /* 0x000ea20000000800 */
[----:B-1----:R3:W-:Y:S02]  /*3b640*/  STL [R1+0xbfc], R12 ;  /* 0x000bfc0c01007387 */ /* 0x0027e40000100800 */
[----:B---3--:R-:W-:Y:S02]  /*3b650*/  FFMA R12, R0, c[0x0][0x188], -R24 ;  /* 0x00006200000c7a23 */ /* 0x008fe40000000818 */
[----:B------:R-:W0:Y:S02]  /*3b660*/  LDL R0, [R1+0xc5c] ;  /* 0x000c5c0001007983 */ /* 0x000e240000100800 */
[----:B------:R-:W-:-:S04]  /*3b670*/  FMUL R12, R12, 1.4426950216293334961 ;  /* 0x3fb8aa3b0c0c7820 */ /* 0x000fc80000400000 */
[----:B------:R1:W3:Y:S01]  /*3b680*/  MUFU.EX2 R25, R12 ;  /* 0x0000000c00197308 */ /* 0x0002e20000000800 */
[----:B--2---:R2:W-:Y:S02]  /*3b690*/  STL [R1+0xbf8], R13 ;  /* 0x000bf80d01007387 */ /* 0x0045e40000100800 */
[--C-:B--2---:R-:W-:Y:S02]  /*3b6a0*/  FFMA R13, R6, c[0x0][0x188], -R24.reuse ;  /* 0x00006200060d7a23 */ /* 0x104fe40000000818 */
[--C-:B-1----:R-:W-:Y:S01]  /*3b6b0*/  FFMA R12, R5, c[0x0][0x188], -R24.reuse ;  /* 0x00006200050c7a23 */ /* 0x102fe20000000818 */
[----:B------:R-:W2:Y:S01]  /*3b6c0*/  LDL.LU R6, [R1+0x2400] ;  /* 0x0024000001067983 */ /* 0x000ea20000300800 */
[----:B------:R-:W-:Y:S02]  /*3b6d0*/  FMUL R13, R13, 1.4426950216293334961 ;  /* 0x3fb8aa3b0d0d7820 */ /* 0x000fe40000400000 */
[----:B---3--:R-:W-:Y:S01]  /*3b6e0*/  STL [R1+0xbf4], R25 ;  /* 0x000bf41901007387 */ /* 0x008fe20000100800 */
[----:B------:R-:W3:Y:S01]  /*3b6f0*/  LDL.LU R5, [R1+0x23fc] ;  /* 0x0023fc0001057983 */ /* 0x000ee20000300800 */
[----:B------:R1:W4:Y:S02]  /*3b700*/  MUFU.EX2 R28, R13 ;  /* 0x0000000d001c7308 */ /* 0x0003240000000800 */
[----:B-1----:R-:W-:-:S02]  /*3b710*/  FFMA R13, R4, c[0x0][0x188], -R24 ;  /* 0x00006200040d7a23 */ /* 0x002fc40000000818 */
[----:B------:R-:W2:Y:S01]  /*3b720*/  LDL.LU R4, [R1+0x23f8] ;  /* 0x0023f80001047983 */ /* 0x000ea20000300800 */
[----:B------:R-:W-:Y:S02]  /*3b730*/  FMUL R12, R12, 1.4426950216293334961 ;  /* 0x3fb8aa3b0c0c7820 */ /* 0x000fe40000400000 */
[----:B------:R-:W-:-:S04]  /*3b740*/  FMUL R13, R13, 1.4426950216293334961 ;  /* 0x3fb8aa3b0d0d7820 */ /* 0x000fc80000400000 */
[----:B------:R-:W1:Y:S08]  /*3b750*/  MUFU.EX2 R12, R12 ;  /* 0x0000000c000c7308 */ /* 0x000e700000000800 */
[----:B------:R-:W1:Y:S01]  /*3b760*/  MUFU.EX2 R13, R13 ;  /* 0x0000000d000d7308 */ /* 0x000e620000000800 */
[----:B----4-:R-:W-:Y:S01]  /*3b770*/  STL [R1+0xbf0], R28 ;  /* 0x000bf01c01007387 */ /* 0x010fe20000100800 */
[----:B------:R-:W-:Y:S03]  /*3b780*/  STL [R1+0x23ac], R28 ;  /* 0x0023ac1c01007387 */ /* 0x000fe60000100800 */
[----:B-1----:R-:W-:Y:S02]  /*3b790*/  STL [R1+0xbec], R12 ;  /* 0x000bec0c01007387 */ /* 0x002fe40000100800 */
[----:B------:R1:W4:Y:S04]  /*3b7a0*/  LDS R12, [R2.X4+0x10780] ;  /* 0x01078000020c7984 */ /* 0x0003280000004800 */
[----:B------:R1:W-:Y:S02]  /*3b7b0*/  STL [R1+0xbe8], R13 ;  /* 0x000be80d01007387 */ /* 0x0003e40000100800 */
[--C-:B------:R-:W-:Y:S01]  /*3b7c0*/  FFMA R15, R15, c[0x0][0x188], -R24.reuse ;  /* 0x000062000f0f7a23 */ /* 0x100fe20000000818 */
[----:B-1----:R-:W4:Y:S01]  /*3b7d0*/  LDL R2, [R1+0xc60] ;  /* 0x000c600001027983 */ /* 0x002f220000100800 */
[----:B------:R-:W-:-:S03]  /*3b7e0*/  FFMA R14, R14, c[0x0][0x188], -R24 ;  /* 0x000062000e0e7a23 */ /* 0x000fc60000000818 */
[----:B------:R-:W-:Y:S01]  /*3b7f0*/  BAR.SYNC.DEFER_BLOCKING 0x0 ;  /* 0x0000000000007b1d */ /* 0x000fe20000010000 */
[----:B------:R-:W-:-:S05]  /*3b800*/  FMUL R14, R14, 1.4426950216293334961 ;  /* 0x3fb8aa3b0e0e7820 */ /* 0x000fca0000400000 */
[----:B------:R-:W1:Y:S01]  /*3b810*/  MUFU.EX2 R13, R14 ;  /* 0x0000000e000d7308 */ /* 0x000e620000000800 */
[----:B0-----:R-:W-:Y:S01]  /*3b820*/  FMNMX R0, R3, R0, !PT ;  /* 0x0000000003007209 */ /* 0x001fe20007800000 */
[----:B------:R-:W-:-:S06]  /*3b830*/  FMUL R3, R15, 1.4426950216293334961 ;  /* 0x3fb8aa3b0f037820 */ /* 0x000fcc0000400000 */
[----:B------:R0:W0:Y:S01]  /*3b840*/  MUFU.EX2 R24, R3 ;  /* 0x0000000300187308 */ /* 0x0000220000000800 */
[----:B------:R-:W-:Y:S01]  /*3b850*/  STL [R1+0x988], R0 ;  /* 0x0009880001007387 */ /* 0x000fe20000100800 */
[----:B-1----:R-:W-:Y:S02]  /*3b860*/  STL [R1+0xbe4], R13 ;  /* 0x000be40d01007387 */ /* 0x002fe40000100800 */
[----:B--2---:R-:W-:-:S04]  /*3b870*/  FFMA R4, R4, c[0x0][0x188], -R0 ;  /* 0x0000620004047a23 */ /* 0x004fc80000000800 */
[----:B0-----:R-:W-:-:S06]  /*3b880*/  FMUL R3, R4, 1.4426950216293334961 ;  /* 0x3fb8aa3b04037820 */ /* 0x001fcc0000400000 */
[----:B------:R-:W0:Y:S01]  /*3b890*/  MUFU.EX2 R3, R3 ;  /* 0x0000000300037308 */ /* 0x000e220000000800 */
[--C-:B---3--:R-:W-:Y:S01]  /*3b8a0*/  FFMA R5, R5, c[0x0][0x188], -R0.reuse ;  /* 0x0000620005057a23 */ /* 0x108fe20000000800 */
[----:B------:R-:W-:Y:S01]  /*3b8b0*/  STL [R1+0xbe0], R24 ;  /* 0x000be01801007387 */ /* 0x000fe20000100800 */
[----:B------:R-:W-:Y:S02]  /*3b8c0*/  STL [R1+0x234c], R24 ;  /* 0x00234c1801007387 */ /* 0x000fe40000100800 */
[----:B------:R-:W-:Y:S01]  /*3b8d0*/  FFMA R4, R8, c[0x0][0x188], -R0 ;  /* 0x0000620008047a23 */ /* 0x000fe20000000800 */
[----:B0-----:R0:W-:Y:S02]  /*3b8e0*/  STL [R1+0xbdc], R3 ;  /* 0x000bdc0301007387 */ /* 0x0011e40000100800 */
[----:B0-----:R-:W-:-:S04]  /*3b8f0*/  FMUL R3, R5, 1.4426950216293334961 ;  /* 0x3fb8aa3b05037820 */ /* 0x001fc80000400000 */
[----:B------:R0:W1:Y:S02]  /*3b900*/  MUFU.EX2 R5, R3 ;  /* 0x0000000300057308 */ /* 0x0000640000000800 */
[----:B0-----:R-:W-:Y:S02]  /*3b910*/  FMUL R3, R4, 1.4426950216293334961 ;  /* 0x3fb8aa3b04037820 */ /* 0x001fe40000400000 */
[----:B------:R-:W-:-:S04]  /*3b920*/  FFMA R4, R9, c[0x0][0x188], -R0 ;  /* 0x0000620009047a23 */ /* 0x000fc80000000800 */
[----:B------:R0:W2:Y:S02]  /*3b930*/  MUFU.EX2 R24, R3 ;  /* 0x0000000300187308 */ /* 0x0000a40000000800 */
[----:B0-----:R-:W-:-:S06]  /*3b940*/  FMUL R3, R4, 1.4426950216293334961 ;  /* 0x3fb8aa3b04037820 */ /* 0x001fcc0000400000 */
[----:B------:R-:W0:Y:S01]  /*3b950*/  MUFU.EX2 R3, R3 ;  /* 0x0000000300037308 */ /* 0x000e220000000800 */
[----:B-1----:R-:W-:Y:S01]  /*3b960*/  STL [R1+0xbd8], R5 ;  /* 0x000bd80501007387 */ /* 0x002fe20000100800 */
[--C-:B------:R-:W-:Y:S02]  /*3b970*/  FFMA R4, R20, c[0x0][0x188], -R0.reuse ;  /* 0x0000620014047a23 */ /* 0x100fe40000000800 */
[----:B--2---:R-:W-:Y:S02]  /*3b980*/  STL [R1+0xbd4], R24 ;  /* 0x000bd41801007387 */ /* 0x004fe40000100800 */
[----:B------:R-:W-:Y:S01]  /*3b990*/  STL [R1+0x23d4], R24 ;  /* 0x0023d41801007387 */ /* 0x000fe20000100800 */
[----:B0-----:R0:W-:Y:S02]  /*3b9a0*/  STL [R1+0xbd0], R3 ;  /* 0x000bd00301007387 */ /* 0x0011e40000100800 */
[----:B0-----:R-:W-:Y:S02]  /*3b9b0*/  FMUL R3, R4, 1.4426950216293334961 ;  /* 0x3fb8aa3b04037820 */ /* 0x001fe40000400000 */
[----:B------:R-:W-:-:S02]  /*3b9c0*/  FFMA R4, R21, c[0x0][0x188], -R0 ;  /* 0x0000620015047a23 */ /* 0x000fc40000000800 */
[----:B------:R0:W1:Y:S02]  /*3b9d0*/  MUFU.EX2 R27, R3 ;  /* 0x00000003001b7308 */ /* 0x0000640000000800 */
[----:B0-----:R-:W-:-:S06]  /*3b9e0*/  FMUL R3, R4, 1.4426950216293334961 ;  /* 0x3fb8aa3b04037820 */ /* 0x001fcc0000400000 */
[----:B------:R-:W0:Y:S01]  /*3b9f0*/  MUFU.EX2 R3, R3 ;  /* 0x0000000300037308 */ /* 0x000e220000000800 */
[----:B------:R-:W-:Y:S01]  /*3ba00*/  FFMA R4, R16, c[0x0][0x188], -R0 ;  /* 0x0000620010047a23 */ /* 0x000fe20000000800 */
[----:B-1----:R-:W-:Y:S01]  /*3ba10*/  STL [R1+0xbcc], R27 ;  /* 0x000bcc1b01007387 */ /* 0x002fe20000100800 */
[----:B------:R-:W-:Y:S01]  /*3ba20*/  STL [R1+0x2394], R27 ;  /* 0x0023941b01007387 */ /* 0x000fe20000100800 */
[----:B----4-:R-:W-:-:S05]  /*3ba30*/  FMNMX R5, R12, R2, !PT ;  /* 0x000000020c057209 */ /* 0x010fca0007800000 */
[--C-:B------:R-:W-:Y:S01]  /*3ba40*/  FFMA R6, R6, c[0x0][0x188], -R5.reuse ;  /* 0x0000620006067a23 */ /* 0x100fe20000000805 */
[----:B0-----:R0:W-:Y:S01]  /*3ba50*/  STL [R1+0xbc8], R3 ;  /* 0x000bc80301007387 */ /* 0x0011e20000100800 */
[----:B------:R-:W-:Y:S02]  /*3ba60*/  FFMA R7, R7, c[0x0][0x188], -R5 ;  /* 0x0000620007077a23 */ /* 0x000fe40000000805 */
[----:B------:R-:W2:Y:S02]  /*3ba70*/  LDL R13, [R1+0x204] ;  /* 0x00020400010d7983 */ /* 0x000ea40000100800 */
[----:B0-----:R-:W-:Y:S02]  /*3ba80*/  FMUL R3, R4, 1.4426950216293334961 ;  /* 0x3fb8aa3b04037820 */ /* 0x001fe40000400000 */
[----:B------:R-:W-:Y:S02]  /*3ba90*/  FFMA R4, R17, c[0x0][0x188], -R0 ;  /* 0x0000620011047a23 */ /* 0x000fe40000000800 */
[----:B------:R0:W1:Y:S02]  /*3baa0*/  MUFU.EX2 R25, R3 ;  /* 0x0000000300197308 */ /* 0x0000640000000800 */
[----:B0-----:R-:W-:-:S06]  /*3bab0*/  FMUL R3, R4, 1.4426950216293334961 ;  /* 0x3fb8aa3b04037820 */ /* 0x001fcc0000400000 */
[----:B------:R0:W3:Y:S02]  /*3bac0*/  MUFU.EX2 R21, R3 ;  /* 0x0000000300157308 */ /* 0x0000e40000000800 */
[----:B0-----:R-:W-:-:S06]  /*3bad0*/  FMUL R3, R6, 1.4426950216293334961 ;  /* 0x3fb8aa3b06037820 */ /* 0x001fcc0000400000 */
[----:B------:R0:W4:Y:S01]  /*3bae0*/  MUFU.EX2 R17, R3 ;  /* 0x0000000300117308 */ /* 0x0001220000000800 */
[----:B------:R-:W-:Y:S02]  /*3baf0*/  FFMA R4, R10, c[0x0][0x188], -R5 ;  /* 0x000062000a047a23 */ /* 0x000fe40000000805 */
[----:B0-----:R-:W-:-:S05]  /*3bb00*/  FMUL R3, R7, 1.4426950216293334961 ;  /* 0x3fb8aa3b07037820 */ /* 0x001fca0000400000 */
[----:B------:R0:W4:Y:S01]  /*3bb10*/  MUFU.EX2 R0, R3 ;  /* 0x0000000300007308 */ /* 0x0001220000000800 */
[----:B------:R-:W-:Y:S01]  /*3bb20*/  STL [R1+0x984], R5 ;  /* 0x0009840501007387 */ /* 0x000fe20000100800 */
[----:B------:R-:W2:Y:S02]  /*3bb30*/  LDL R2, [R1+0x208] ;  /* 0x0002080001027983 */ /* 0x000ea40000100800 */
[----:B-1----:R-:W-:Y:S02]  /*3bb40*/  STL [R1+0xbc4], R25 ;  /* 0x000bc41901007387 */ /* 0x002fe40000100800 */
[----:B------:R-:W-:Y:S01]  /*3bb50*/  STL [R1+0x2350], R25 ;  /* 0x0023501901007387 */ /* 0x000fe20000100800 */
[----:B---3--:R-:W-:Y:S01]  /*3bb60*/  STL [R1+0xbc0], R21 ;  /* 0x000bc01501007387 */ /* 0x008fe20000100800 */
[----:B0-----:R-:W-:Y:S02]  /*3bb70*/  FMUL R3, R4, 1.4426950216293334961 ;  /* 0x3fb8aa3b04037820 */ /* 0x001fe40000400000 */
[----:B------:R-:W-:Y:S01]  /*3bb80*/  FFMA R4, R11, c[0x0][0x188], -R5 ;  /* 0x000062000b047a23 */ /* 0x000fe20000000805 */
[----:B------:R-:W-:Y:S01]  /*3bb90*/  STL [R1+0x2354], R21 ;  /* 0x0023541501007387 */ /* 0x000fe20000100800 */
[----:B------:R0:W1:Y:S01]  /*3bba0*/  MUFU.EX2 R28, R3 ;  /* 0x00000003001c7308 */ /* 0x0000620000000800 */
[----:B----4-:R-:W-:Y:S02]  /*3bbb0*/  STL [R1+0xbbc], R17 ;  /* 0x000bbc1101007387 */ /* 0x010fe40000100800 */
[----:B------:R-:W-:Y:S01]  /*3bbc0*/  STL [R1+0x23e4], R17 ;  /* 0x0023e41101007387 */ /* 0x000fe20000100800 */
[----:B------:R3:W-:Y:S02]  /*3bbd0*/  STL [R1+0xbb8], R0 ;  /* 0x000bb80001007387 */ /* 0x0007e40000100800 */
[----:B0-----:R-:W-:-:S04]  /*3bbe0*/  FMUL R3, R4, 1.4426950216293334961 ;  /* 0x3fb8aa3b04037820 */ /* 0x001fc80000400000 */
[----:B---3--:R0:W3:Y:S01]  /*3bbf0*/  MUFU.EX2 R0, R3 ;  /* 0x0000000300007308 */ /* 0x0080e20000000800 */
[--C-:B------:R-:W-:Y:S01]  /*3bc00*/  FFMA R4, R22, c[0x0][0x188], -R5.reuse ;  /* 0x0000620016047a23 */ /* 0x100fe20000000805 */
[----:B-1----:R-:W-:Y:S03]  /*3bc10*/  STL [R1+0xbb4], R28 ;  /* 0x000bb41c01007387 */ /* 0x002fe60000100800 */
[----:B0-----:R-:W-:Y:S02]  /*3bc20*/  FMUL R3, R4, 1.4426950216293334961 ;  /* 0x3fb8aa3b04037820 */ /* 0x001fe40000400000 */
[----:B------:R-:W-:Y:S01]  /*3bc30*/  FFMA R4, R23, c[0x0][0x188], -R5 ;  /* 0x0000620017047a23 */ /* 0x000fe20000000805 */
[----:B------:R-:W-:Y:S01]  /*3bc40*/  STL [R1+0x23d8], R28 ;  /* 0x0023d81c01007387 */ /* 0x000fe20000100800 */
[----:B------:R0:W1:Y:S03]  /*3bc50*/  MUFU.EX2 R29, R3 ;  /* 0x00000003001d7308 */ /* 0x0000660000000800 */
[----:B---3--:R-:W-:Y:S01]  /*3bc60*/  STL [R1+0xbb0], R0 ;  /* 0x000bb00001007387 */ /* 0x008fe20000100800 */
[----:B------:R3:W-:Y:S02]  /*3bc70*/  STL [R1+0x23a8], R0 ;  /* 0x0023a80001007387 */ /* 0x0007e40000100800 */
[----:B0-----:R-:W-:-:S04]  /*3bc80*/  FMUL R3, R4, 1.4426950216293334961 ;  /* 0x3fb8aa3b04037820 */ /* 0x001fc80000400000 */
[----:B---3--:R-:W0:Y:S01]  /*3bc90*/  MUFU.EX2 R0, R3 ;  /* 0x0000000300007308 */ /* 0x008e220000000800 */
[----:B-1----:R-:W-:Y:S01]  /*3bca0*/  STL [R1+0x9cc], R29 ;  /* 0x0009cc1d01007387 */ /* 0x002fe20000100800 */
[----:B------:R1:W-:Y:S03]  /*3bcb0*/  STL [R1+0x2398], R29 ;  /* 0x0023981d01007387 */ /* 0x0003e60000100800 */
[----:B0-----:R0:W-:Y:S01]  /*3bcc0*/  STL [R1+0x9c8], R0 ;  /* 0x0009c80001007387 */ /* 0x0011e20000100800 */
[----:B------:R-:W3:Y:S02]  /*3bcd0*/  LDL R15, [R1+0xc24] ;  /* 0x000c2400010f7983 */ /* 0x000ee40000100800 */
[----:B------:R-:W-:Y:S02]  /*3bce0*/  FFMA R4, R18, c[0x0][0x188], -R5 ;  /* 0x0000620012047a23 */ /* 0x000fe40000000805 */
[----:B------:R-:W4:Y:S01]  /*3bcf0*/  LDL R6, [R1+0x1c8] ;  /* 0x0001c80001067983 */ /* 0x000f220000100800 */
[----:B------:R-:W4:Y:S04]  /*3bd00*/  LDL R7, [R1+0x1a8] ;  /* 0x0001a80001077983 */ /* 0x000f280000100800 */
[----:B-1----:R-:W4:Y:S01]  /*3bd10*/  LDL R29, [R1+0x184] ;  /* 0x00018400011d7983 */ /* 0x002f220000100800 */
[----:B------:R-:W-:-:S02]  /*3bd20*/  FMUL R3, R4, 1.4426950216293334961 ;  /* 0x3fb8aa3b04037820 */ /* 0x000fc40000400000 */
[----:B------:R-:W-:Y:S01]  /*3bd30*/  FFMA R4, R19, c[0x0][0x188], -R5 ;  /* 0x0000620013047a23 */ /* 0x000fe20000000805 */
[----:B------:R-:W4:Y:S04]  /*3bd40*/  LDL R8, [R1+0x188] ;  /* 0x0001880001087983 */ /* 0x000f280000100800 */
[----:B------:R-:W4:Y:S01]  /*3bd50*/  LDL R5, [R1+0x1e4] ;  /* 0x0001e40001057983 */ /* 0x000f220000100800 */
[----:B------:R1:W2:Y:S03]  /*3bd60*/  MUFU.EX2 R26, R3 ;  /* 0x00000003001a7308 */ /* 0x0002a60000000800 */
[----:B------:R-:W4:Y:S04]  /*3bd70*/  LDL R19, [R1+0x1a4] ;  /* 0x0001a40001137983 */ /* 0x000f280000100800 */
[----:B0-----:R-:W4:Y:S04]  /*3bd80*/  LDL R0, [R1+0x134] ;  /* 0x0001340001007983 */ /* 0x001f280000100800 */
[----:B------:R-:W4:Y:S04]  /*3bd90*/  LDL R9, [R1+0x13c] ;  /* 0x00013c0001097983 */ /* 0x000f280000100800 */
[----:B------:R-:W4:Y:S04]  /*3bda0*/  LDL R23, [R1+0x114] ;  /* 0x0001140001177983 */ /* 0x000f280000100800 */
[----:B------:R-:W4:Y:S04]  /*3bdb0*/  LDL R10, [R1+0x118] ;  /* 0x00011800010a7983 */ /* 0x000f280000100800 */
[----:B------:R-:W4:Y:S04]  /*3bdc0*/  LDL R22, [R1+0xb4] ;  /* 0x0000b40001167983 */ /* 0x000f280000100800 */
[----:B------:R-:W4:Y:S04]  /*3bdd0*/  LDL R11, [R1+0xb8] ;  /* 0x0000b800010b7983 */ /* 0x000f280000100800 */
[----:B------:R-:W4:Y:S01]  /*3bde0*/  LDL R21, [R1+0x94] ;  /* 0x0000940001157983 */ /* 0x000f220000100800 */
[----:B-1----:R-:W-:-:S03]  /*3bdf0*/  FMUL R3, R4, 1.4426950216293334961 ;  /* 0x3fb8aa3b04037820 */ /* 0x002fc60000400000 */
[----:B------:R-:W4:Y:S04]  /*3be00*/  LDL R12, [R1+0x98] ;  /* 0x00009800010c7983 */ /* 0x000f280000100800 */
[----:B------:R-:W4:Y:S04]  /*3be10*/  LDL R25, [R1+0x64] ;  /* 0x0000640001197983 */ /* 0x000f280000100800 */
[----:B------:R-:W4:Y:S01]  /*3be20*/  LDL R14, [R1+0x18] ;  /* 0x00001800010e7983 */ /* 0x000f220000100800 */
[----:B--2---:R-:W-:-:S03]  /*3be30*/  FADD R4, R2, R13 ;  /* 0x0000000d02047221 */ /* 0x004fc60000000000 */
[----:B------:R-:W4:Y:S04]  /*3be40*/  LDL R2, [R1+0x1e8] ;  /* 0x0001e80001027983 */ /* 0x000f280000100800 */
[----:B------:R-:W2:Y:S04]  /*3be50*/  LDL R13, [R1+0x68] ;  /* 0x00006800010d7983 */ /* 0x000ea80000100800 */
[----:B---3--:R0:W-:Y:S01]  /*3be60*/  STL [R1+0x23f4], R15 ;  /* 0x0023f40f01007387 */ /* 0x0081e20000100800 */
[----:B------:R-:W3:Y:S01]  /*3be70*/  LDL R16, [R1+0xc14] ;  /* 0x000c140001107983 */ /* 0x000ee20000100800 */
[----:B------:R1:W1:Y:S02]  /*3be80*/  MUFU.EX2 R20, R3 ;  /* 0x0000000300147308 */ /* 0x0002640000000800 */
[----:B0-----:R-:W2:Y:S04]  /*3be90*/  LDL R15, [R1+0x14] ;  /* 0x00001400010f7983 */ /* 0x001ea80000100800 */
[----:B---3--:R0:W-:Y:S01]  /*3bea0*/  STL [R1+0x23f0], R16 ;  /* 0x0023f01001007387 */ /* 0x0081e20000100800 */
[----:B-1----:R-:W3:Y:S03]  /*3beb0*/  LDL R3, [R1+0xbfc] ;  /* 0x000bfc0001037983 */ /* 0x002ee60000100800 */
[----:B0-----:R-:W2:Y:S04]  /*3bec0*/  LDL R16, [R1+0x2e0] ;  /* 0x0002e00001107983 */ /* 0x001ea80000100800 */
[----:B---3--:R0:W-:Y:S01]  /*3bed0*/  STL [R1+0x23ec], R3 ;  /* 0x0023ec0301007387 */ /* 0x0081e20000100800 */
[----:B------:R-:W3:Y:S03]  /*3bee0*/  LDL R17, [R1+0xbd8] ;  /* 0x000bd80001117983 */ /* 0x000ee60000100800 */
[----:B0-----:R-:W2:Y:S04]  /*3bef0*/  LDL R3, [R1+0x2d0] ;  /* 0x0002d00001037983 */ /* 0x001ea80000100800 */
[----:B---3--:R0:W-:Y:S01]  /*3bf00*/  STL [R1+0x23e8], R17 ;  /* 0x0023e81101007387 */ /* 0x0081e20000100800 */
[----:B------:R-:W3:Y:S03]  /*3bf10*/  LDL R18, [R1+0xbdc] ;  /* 0x000bdc0001127983 */ /* 0x000ee60000100800 */
[----:B0-----:R-:W2:Y:S01]  /*3bf20*/  LDL R17, [R1+0xbf8] ;  /* 0x000bf80001117983 */ /* 0x001ea20000100800 */
[----:B------:R0:W-:Y:S02]  /*3bf30*/  STL [R1+0x23e0], R4 ;  /* 0x0023e00401007387 */ /* 0x0001e40000100800 */
[----:B------:R-:W2:Y:S01]  /*3bf40*/  LDL R28, [R1+0x1e0] ;  /* 0x0001e000011c7983 */ /* 0x000ea20000100800 */
[----:B0-----:R-:W3:Y:S04]  /*3bf50*/  LDL R4, [R1+0xbb8] ;  /* 0x000bb80001047983 */ /* 0x001ee80000100800 */
[----:B--2---:R0:W-:Y:S01]  /*3bf60*/  STL [R1+0x23dc], R28 ;  /* 0x0023dc1c01007387 */ /* 0x0041e20000100800 */
[----:B------:R-:W2:Y:S02]  /*3bf70*/  LDL R24, [R1+0x1c0] ;  /* 0x0001c00001187983 */ /* 0x000ea40000100800 */
[----:B------:R-:W2:Y:S01]  /*3bf80*/  LDL R27, [R1+0x180] ;  /* 0x00018000011b7983 */ /* 0x000ea20000100800 */
[----:B0-----:R-:W2:Y:S01]  /*3bf90*/  LDL R28, [R1+0x200] ;  /* 0x00020000011c7983 */ /* 0x001ea20000100800 */
[----:B------:R-:W-:Y:S02]  /*3bfa0*/  STL [R1+0x9c4], R26 ;  /* 0x0009c41a01007387 */ /* 0x000fe40000100800 */
[----:B------:R0:W-:Y:S02]  /*3bfb0*/  STL [R1+0x2358], R26 ;  /* 0x0023581a01007387 */ /* 0x0001e40000100800 */
[----:B0-----:R-:W2:Y:S01]  /*3bfc0*/  LDL R26, [R1+0x1c4] ;  /* 0x0001c400011a7983 */ /* 0x001ea20000100800 */
[----:B----4-:R-:W-:-:S02]  /*3bfd0*/  FADD R5, R2, R5 ;  /* 0x0000000502057221 */ /* 0x010fc40000000000 */
[----:B------:R-:W4:Y:S02]  /*3bfe0*/  LDL R2, [R1+0x130] ;  /* 0x0001300001027983 */ /* 0x000f240000100800 */
[----:B------:R-:W-:Y:S02]  /*3bff0*/  FADD R7, R7, R19 ;  /* 0x0000001307077221 */ /* 0x000fe40000000000 */
[----:B------:R-:W-:Y:S02]  /*3c000*/  FADD R8, R8, R29 ;  /* 0x0000001d08087221 */ /* 0x000fe40000000000 */
[----:B------:R-:W-:Y:S02]  /*3c010*/  FADD R9, R9, R0 ;  /* 0x0000000009097221 */ /* 0x000fe40000000000 */
[----:B------:R-:W-:Y:S02]  /*3c020*/  FADD R10, R10, R23 ;  /* 0x000000170a0a7221 */ /* 0x000fe40000000000 */
[----:B------:R-:W-:-:S02]  /*3c030*/  FADD R11, R11, R22 ;  /* 0x000000160b0b7221 */ /* 0x000fc40000000000 */
[----:B------:R-:W-:Y:S02]  /*3c040*/  FADD R12, R12, R21 ;  /* 0x000000150c0c7221 */ /* 0x000fe40000000000 */
[----:B------:R-:W-:Y:S02]  /*3c050*/  FADD R13, R13, R25 ;  /* 0x000000190d0d7221 */ /* 0x000fe40000000000 */
[----:B------:R-:W-:Y:S02]  /*3c060*/  FADD R14, R14, R15 ;  /* 0x0000000f0e0e7221 */ /* 0x000fe40000000000 */
[----:B--2---:R-:W-:Y:S02]  /*3c070*/  FADD R6, R6, R26 ;  /* 0x0000001a06067221 */ /* 0x004fe40000000000 */
[----:B------:R-:W2:Y:S01]  /*3c080*/  LDL R26, [R1+0x110] ;  /* 0x00011000011a7983 */ /* 0x000ea20000100800 */
[----:B------:R-:W-:Y:S02]  /*3c090*/  STL [R1+0x79c], R20 ;  /* 0x00079c1401007387 */ /* 0x000fe40000100800 */
[----:B------:R0:W-:Y:S02]  /*3c0a0*/  STL [R1+0x2364], R20 ;  /* 0x0023641401007387 */ /* 0x0001e40000100800 */
[----:B------:R-:W2:Y:S01]  /*3c0b0*/  LDL R19, [R1+0xb0] ;  /* 0x0000b00001137983 */ /* 0x000ea20000100800 */
[----:B------:R-:W2:Y:S04]  /*3c0c0*/  LDL R29, [R1+0x90] ;  /* 0x00009000011d7983 */ /* 0x000ea80000100800 */
[----:B------:R-:W2:Y:S04]  /*3c0d0*/  LDL R0, [R1+0x60] ;  /* 0x0000600001007983 */ /* 0x000ea80000100800 */
[----:B------:R-:W2:Y:S04]  /*3c0e0*/  LDL R23, [R1+0x220] ;  /* 0x0002200001177983 */ /* 0x000ea80000100800 */
[----:B------:R-:W2:Y:S04]  /*3c0f0*/  LDL R22, [R1+0xc20] ;  /* 0x000c200001167983 */ /* 0x000ea80000100800 */
[----:B------:R-:W2:Y:S04]  /*3c100*/  LDL R21, [R1+0xc10] ;  /* 0x000c100001157983 */ /* 0x000ea80000100800 */
[----:B------:R-:W2:Y:S04]  /*3c110*/  LDL R25, [R1+0xbf4] ;  /* 0x000bf40001197983 */ /* 0x000ea80000100800 */
[----:B0-----:R-:W2:Y:S01]  /*3c120*/  LDL R20, [R1+0x1a0] ;  /* 0x0001a00001147983 */ /* 0x001ea20000100800 */
[----:B------:R-:W2:Y:S02]  /*3c130*/  LDL.LU R15, [R1+0x23f4] ;  /* 0x0023f400010f7983 */ /* 0x000ea40000300800 */
[----:B--2---:R-:W-:-:S02]  /*3c140*/  FADD R15, R15, R16 ;  /* 0x000000100f0f7221 */ /* 0x004fc40000000000 */
[----:B------:R-:W2:Y:S02]  /*3c150*/  LDL.LU R16, [R1+0x23f0] ;  /* 0x0023f00001107983 */ /* 0x000ea40000300800 */
[----:B--2---:R-:W-:Y:S02]  /*3c160*/  FADD R16, R16, R3 ;  /* 0x0000000310107221 */ /* 0x004fe40000000000 */
[----:B------:R-:W2:Y:S02]  /*3c170*/  LDL.LU R3, [R1+0x23ec] ;  /* 0x0023ec0001037983 */ /* 0x000ea40000300800 */
[----:B--2---:R-:W-:Y:S02]  /*3c180*/  FADD R3, R3, R17 ;  /* 0x0000001103037221 */ /* 0x004fe40000000000 */
[----:B------:R-:W3:Y:S02]  /*3c190*/  LDL.LU R17, [R1+0x23e8] ;  /* 0x0023e80001117983 */ /* 0x000ee40000300800 */
[----:B---3--:R-:W-:-:S02]  /*3c1a0*/  FADD R18, R18, R17 ;  /* 0x0000001112127221 */ /* 0x008fc40000000000 */
[----:B------:R-:W2:Y:S02]  /*3c1b0*/  LDL.LU R17, [R1+0x23e4] ;  /* 0x0023e40001117983 */ /* 0x000ea40000300800 */
[----:B--2---:R-:W-:Y:S02]  /*3c1c0*/  FADD R17, R17, R4 ;  /* 0x0000000411117221 */ /* 0x004fe40000000000 */
[----:B------:R-:W2:Y:S01]  /*3c1d0*/  LDL.LU R4, [R1+0x23e0] ;  /* 0x0023e00001047983 */ /* 0x000ea20000300800 */
[----:B------:R-:W-:Y:S02]  /*3c1e0*/  FADD R8, R27, R8 ;  /* 0x000000081b087221 */ /* 0x000fe40000000000 */
[----:B--2---:R-:W-:Y:S02]  /*3c1f0*/  FADD R4, R28, R4 ;  /* 0x000000041c047221 */ /* 0x004fe40000000000 */
[----:B------:R-:W2:Y:S01]  /*3c200*/  LDL.LU R28, [R1+0x23dc] ;  /* 0x0023dc00011c7983 */ /* 0x000ea20000300800 */
[----:B----4-:R-:W-:-:S02]  /*3c210*/  FADD R9, R2, R9 ;  /* 0x0000000902097221 */ /* 0x010fc40000000000 */
[----:B------:R-:W-:Y:S02]  /*3c220*/  FADD R6, R24, R6 ;  /* 0x0000000618067221 */ /* 0x000fe40000000000 */
[----:B------:R-:W-:Y:S02]  /*3c230*/  FADD R10, R26, R10 ;  /* 0x0000000a1a0a7221 */ /* 0x000fe40000000000 */
[----:B------:R-:W-:Y:S02]  /*3c240*/  FADD R11, R19, R11 ;  /* 0x0000000b130b7221 */ /* 0x000fe40000000000 */
[----:B------:R-:W-:Y:S02]  /*3c250*/  FADD R12, R29, R12 ;  /* 0x0000000c1d0c7221 */ /* 0x000fe40000000000 */
[----:B------:R-:W-:Y:S02]  /*3c260*/  FADD R13, R0, R13 ;  /* 0x0000000d000d7221 */ /* 0x000fe40000000000 */
[----:B------:R-:W-:-:S02]  /*3c270*/  FADD R14, R23, R14 ;  /* 0x0000000e170e7221 */ /* 0x000fc40000000000 */
[----:B------:R-:W-:Y:S02]  /*3c280*/  FADD R15, R22, R15 ;  /* 0x0000000f160f7221 */ /* 0x000fe40000000000 */
[----:B------:R-:W-:Y:S02]  /*3c290*/  FADD R16, R21, R16 ;  /* 0x0000001015107221 */ /* 0x000fe40000000000 */
[----:B--2---:R-:W-:Y:S02]  /*3c2a0*/  FADD R5, R28, R5 ;  /* 0x000000051c057221 */ /* 0x004fe40000000000 */
[----:B------:R-:W2:Y:S01]  /*3c2b0*/  LDL.LU R28, [R1+0x23d8] ;  /* 0x0023d800011c7983 */ /* 0x000ea20000300800 */
[----:B------:R-:W3:Y:S02]  /*3c2c0*/  LDL.LU R24, [R1+0x23d4] ;  /* 0x0023d40001187983 */ /* 0x000ee40000300800 */
[----:B------:R0:W-:Y:S02]  /*3c2d0*/  STL [R1+0x23d0], R8 ;  /* 0x0023d00801007387 */ /* 0x0001e40000100800 */
[----:B------:R-:W4:Y:S01]  /*3c2e0*/  LDL R27, [R1+0x1fc] ;  /* 0x0001fc00011b7983 */ /* 0x000f220000100800 */
[----:B------:R-:W4:Y:S01]  /*3c2f0*/  LDL R2, [R1+0x1dc] ;  /* 0x0001dc0001027983 */ /* 0x000f220000100800 */
[----:B------:R1:W-:Y:S02]  /*3c300*/  STL [R1+0x23cc], R9 ;  /* 0x0023cc0901007387 */ /* 0x0003e40000100800 */
[----:B------:R1:W-:Y:S02]  /*3c310*/  STL [R1+0x23c8], R10 ;  /* 0x0023c80a01007387 */ /* 0x0003e40000100800 */
[----:B------:R1:W-:Y:S01]  /*3c320*/  STL [R1+0x23c4], R11 ;  /* 0x0023c40b01007387 */ /* 0x0003e20000100800 */
[----:B------:R1:W-:Y:S01]  /*3c330*/  STL [R1+0x23c0], R12 ;  /* 0x0023c00c01007387 */ /* 0x0003e20000100800 */
[----:B------:R1:W-:Y:S02]  /*3c340*/  STL [R1+0x23bc], R13 ;  /* 0x0023bc0d01007387 */ /* 0x0003e40000100800 */
[----:B------:R1:W-:Y:S02]  /*3c350*/  STL [R1+0x23b8], R14 ;  /* 0x0023b80e01007387 */ /* 0x0003e40000100800 */
[----:B------:R1:W-:Y:S01]  /*3c360*/  STL [R1+0x23b4], R15 ;  /* 0x0023b40f01007387 */ /* 0x0003e20000100800 */
[----:B------:R1:W-:Y:S01]  /*3c370*/  STL [R1+0x23b0], R16 ;  /* 0x0023b01001007387 */ /* 0x0003e20000100800 */
[----:B------:R-:W4:Y:S02]  /*3c380*/  LDL R29, [R1+0x17c] ;  /* 0x00017c00011d7983 */ /* 0x000f240000100800 */
[----:B0-----:R-:W4:Y:S02]  /*3c390*/  LDL R8, [R1+0x19c] ;  /* 0x00019c0001087983 */ /* 0x001f240000100800 */
[----:B-1----:R-:W4:Y:S01]  /*3c3a0*/  LDL R9, [R1+0x178] ;  /* 0x0001780001097983 */ /* 0x002f220000100800 */
        /* <DEDUP_REMOVED lines=8> */
[----:B--2---:R-:W-:-:S02]  /*3c430*/  FADD R17, R28, R17 ;  /* 0x000000111c117221 */ /* 0x004fc40000000000 */
[----:B---3--:R-:W-:Y:S01]  /*3c440*/  FADD R18, R24, R18 ;  /* 0x0000001218127221 */ /* 0x008fe20000000000 */
[----:B------:R-:W2:Y:S04]  /*3c450*/  LDL R28, [R1+0xc0c] ;  /* 0x000c0c00011c7983 */ /* 0x000ea80000100800 */
[----:B------:R-:W3:Y:S01]  /*3c460*/  LDL R24, [R1+0x1bc] ;  /* 0x0001bc0001187983 */ /* 0x000ee20000100800 */
[----:B----4-:R-:W-:-:S03]  /*3c470*/  FADD R5, R2, R5 ;  /* 0x0000000502057221 */ /* 0x010fc60000000000 */
[----:B------:R-:W4:Y:S04]  /*3c480*/  LDL R2, [R1+0x1f8] ;  /* 0x0001f80001027983 */ /* 0x000f280000100800 */
[----:B------:R0:W-:Y:S04]  /*3c490*/  STL [R1+0x239c], R29 ;  /* 0x00239c1d01007387 */ /* 0x0001e80000100800 */
[----:B0-----:R-:W2:Y:S01]  /*3c4a0*/  LDL R29, [R1+0x198] ;  /* 0x00019800011d7983 */ /* 0x001ea20000100800 */
[----:B------:R-:W-:-:S03]  /*3c4b0*/  FADD R7, R20, R7 ;  /* 0x0000000714077221 */ /* 0x000fc60000000000 */
[----:B--2---:R0:W-:Y:S04]  /*3c4c0*/  STL [R1+0x23a0], R29 ;  /* 0x0023a01d01007387 */ /* 0x0041e80000100800 */
[----:B0-----:R-:W2:Y:S01]  /*3c4d0*/  LDL R29, [R1+0x1b8] ;  /* 0x0001b800011d7983 */ /* 0x001ea20000100800 */
[----:B------:R-:W-:Y:S02]  /*3c4e0*/  FADD R3, R25, R3 ;  /* 0x0000000319037221 */ /* 0x000fe40000000000 */
[----:B------:R-:W-:Y:S02]  /*3c4f0*/  FADD R4, R27, R4 ;  /* 0x000000041b047221 */ /* 0x000fe40000000000 */
[----:B---3--:R-:W-:Y:S02]  /*3c500*/  FADD R6, R24, R6 ;  /* 0x0000000618067221 */ /* 0x008fe40000000000 */
[----:B------:R-:W-:Y:S01]  /*3c510*/  FADD R7, R8, R7 ;  /* 0x0000000708077221 */ /* 0x000fe20000000000 */
[----:B--2---:R0:W-:Y:S01]  /*3c520*/  STL [R1+0x23a4], R29 ;  /* 0x0023a41d01007387 */ /* 0x0041e20000100800 */
[----:B------:R-:W2:Y:S02]  /*3c530*/  LDL R27, [R1+0x128] ;  /* 0x00012800011b7983 */ /* 0x000ea40000100800 */
[----:B------:R-:W3:Y:S02]  /*3c540*/  LDL R20, [R1+0xf8] ;  /* 0x0000f80001147983 */ /* 0x000ee40000100800 */
[----:B------:R-:W2:Y:S01]  /*3c550*/  LDL R26, [R1+0xa8] ;  /* 0x0000a800011a7983 */ /* 0x000ea20000100800 */
[----:B------:R-:W2:Y:S04]  /*3c560*/  LDL R19, [R1+0x78] ;  /* 0x0000780001137983 */ /* 0x000ea80000100800 */
[----:B------:R-:W2:Y:S04]  /*3c570*/  LDL R23, [R1+0x28] ;  /* 0x0000280001177983 */ /* 0x000ea80000100800 */
[----:B------:R-:W2:Y:S04]  /*3c580*/  LDL R22, [R1+0x21c] ;  /* 0x00021c0001167983 */ /* 0x000ea80000100800 */
[----:B------:R-:W2:Y:S04]  /*3c590*/  LDL R21, [R1+0xc1c] ;  /* 0x000c1c0001157983 */ /* 0x000ea80000100800 */
[----:B0-----:R-:W2:Y:S04]  /*3c5a0*/  LDL R29, [R1+0x1d8] ;  /* 0x0001d800011d7983 */ /* 0x001ea80000100800 */
[----:B------:R-:W2:Y:S04]  /*3c5b0*/  LDL R25, [R1+0xc08] ;  /* 0x000c080001197983 */ /* 0x000ea80000100800 */
[----:B------:R-:W2:Y:S01]  /*3c5c0*/  LDL R24, [R1+0xbec] ;  /* 0x000bec0001187983 */ /* 0x000ea20000100800 */
[----:B------:R-:W2:Y:S02]  /*3c5d0*/  LDL.LU R8, [R1+0x23d0] ;  /* 0x0023d00001087983 */ /* 0x000ea40000300800 */
[----:B--2---:R-:W-:-:S02]  /*3c5e0*/  FADD R8, R9, R8 ;  /* 0x0000000809087221 */ /* 0x004fc40000000000 */
[----:B------:R-:W2:Y:S02]  /*3c5f0*/  LDL.LU R9, [R1+0x23cc] ;  /* 0x0023cc0001097983 */ /* 0x000ea40000300800 */
[----:B--2---:R-:W-:Y:S02]  /*3c600*/  FADD R9, R10, R9 ;  /* 0x000000090a097221 */ /* 0x004fe40000000000 */
[----:B------:R-:W2:Y:S02]  /*3c610*/  LDL.LU R10, [R1+0x23c8] ;  /* 0x0023c800010a7983 */ /* 0x000ea40000300800 */
[----:B--2---:R-:W-:Y:S02]  /*3c620*/  FADD R10, R11, R10 ;  /* 0x0000000a0b0a7221 */ /* 0x004fe40000000000 */
        /* <DEDUP_REMOVED lines=12> */
[----:B------:R-:W2:Y:S01]  /*3c6f0*/  LDL.LU R28, [R1+0x23ac] ;  /* 0x0023ac00011c7983 */ /* 0x000ea20000300800 */
[----:B------:R-:W-:Y:S02]  /*3c700*/  FADD R18, R0, R18 ;  /* 0x0000001200127221 */ /* 0x000fe40000000000 */
[----:B--2---:R-:W-:-:S02]  /*3c710*/  FADD R3, R28, R3 ;  /* 0x000000031c037221 */ /* 0x004fc40000000000 */
[----:B------:R-:W2:Y:S01]  /*3c720*/  LDL R28, [R1+0x1f4] ;  /* 0x0001f400011c7983 */ /* 0x000ea20000100800 */
[----:B------:R-:W2:Y:S02]  /*3c730*/  LDL.LU R0, [R1+0x23a8] ;  /* 0x0023a80001007983 */ /* 0x000ea40000300800 */
[----:B----4-:R-:W-:Y:S02]  /*3c740*/  FADD R4, R2, R4 ;  /* 0x0000000402047221 */ /* 0x010fe40000000000 */
[----:B------:R-:W-:Y:S01]  /*3c750*/  FADD R5, R29, R5 ;  /* 0x000000051d057221 */ /* 0x000fe20000000000 */
[----:B------:R-:W4:Y:S01]  /*3c760*/  LDL R2, [R1+0x1b4] ;  /* 0x0001b40001027983 */ /* 0x000f220000100800 */
[----:B--2---:R-:W-:-:S03]  /*3c770*/  FADD R17, R0, R17 ;  /* 0x0000001100117221 */ /* 0x004fc60000000000 */
[----:B------:R-:W2:Y:S01]  /*3c780*/  LDL R0, [R1+0x1d4] ;  /* 0x0001d40001007983 */ /* 0x000ea20000100800 */
[----:B------:R-:W2:Y:S02]  /*3c790*/  LDL.LU R29, [R1+0x23a4] ;  /* 0x0023a400011d7983 */ /* 0x000ea40000300800 */
[----:B--2---:R-:W-:Y:S02]  /*3c7a0*/  FADD R6, R29, R6 ;  /* 0x000000061d067221 */ /* 0x004fe40000000000 */
[----:B------:R-:W2:Y:S02]  /*3c7b0*/  LDL.LU R29, [R1+0x23a0] ;  /* 0x0023a000011d7983 */ /* 0x000ea40000300800 */
[----:B--2---:R-:W-:Y:S02]  /*3c7c0*/  FADD R7, R29, R7 ;  /* 0x000000071d077221 */ /* 0x004fe40000000000 */
[----:B------:R-:W2:Y:S01]  /*3c7d0*/  LDL.LU R29, [R1+0x239c] ;  /* 0x00239c00011d7983 */ /* 0x000ea20000300800 */
[----:B------:R-:W-:-:S02]  /*3c7e0*/  FADD R9, R27, R9 ;  /* 0x000000091b097221 */ /* 0x000fc40000000000 */
[----:B--2---:R-:W-:Y:S02]  /*3c7f0*/  FADD R8, R29, R8 ;  /* 0x000000081d087221 */ /* 0x004fe40000000000 */
[----:B------:R-:W2:Y:S01]  /*3c800*/  LDL.LU R29, [R1+0x2398] ;  /* 0x00239800011d7983 */ /* 0x000ea20000300800 */
[----:B------:R-:W2:Y:S02]  /*3c810*/  LDL.LU R27, [R1+0x2394] ;  /* 0x00239400011b7983 */ /* 0x000ea40000300800 */
[----:B------:R-:W-:Y:S02]  /*3c820*/  FADD R16, R25, R16 ;  /* 0x0000001019107221 */ /* 0x000fe40000000000 */
[----:B------:R-:W-:Y:S02]  /*3c830*/  FADD R3, R24, R3 ;  /* 0x0000000318037221 */ /* 0x000fe40000000000 */
[----:B------:R-:W-:Y:S02]  /*3c840*/  FADD R13, R23, R13 ;  /* 0x0000000d170d7221 */ /* 0x000fe40000000000 */
[----:B------:R-:W-:-:S02]  /*3c850*/  FADD R14, R22, R14 ;  /* 0x0000000e160e7221 */ /* 0x000fc40000000000 */
[----:B------:R-:W-:Y:S01]  /*3c860*/  FADD R15, R21, R15 ;  /* 0x0000000f150f7221 */ /* 0x000fe20000000000 */
[----:B------:R0:W-:Y:S01]  /*3c870*/  STL [R1+0x238c], R16 ;  /* 0x00238c1001007387 */ /* 0x0001e20000100800 */
[----:B------:R1:W-:Y:S02]  /*3c880*/  STL [R1+0x2388], R3 ;  /* 0x0023880301007387 */ /* 0x0003e40000100800 */
[----:B------:R-:W2:Y:S02]  /*3c890*/  LDL R23, [R1+0x194] ;  /* 0x0001940001177983 */ /* 0x000ea40000100800 */
[----:B------:R-:W2:Y:S01]  /*3c8a0*/  LDL R22, [R1+0x174] ;  /* 0x0001740001167983 */ /* 0x000ea20000100800 */
[----:B------:R-:W2:Y:S04]  /*3c8b0*/  LDL R21, [R1+0x124] ;  /* 0x0001240001157983 */ /* 0x000ea80000100800 */
[----:B------:R-:W2:Y:S04]  /*3c8c0*/  LDL R25, [R1+0xf4] ;  /* 0x0000f40001197983 */ /* 0x000ea80000100800 */
[----:B------:R-:W2:Y:S01]  /*3c8d0*/  LDL R24, [R1+0xa4] ;  /* 0x0000a40001187983 */ /* 0x000ea20000100800 */
[----:B------:R-:W-:-:S02]  /*3c8e0*/  FADD R4, R28, R4 ;  /* 0x000000041c047221 */ /* 0x000fc40000000000 */
[----:B------:R-:W-:Y:S02]  /*3c8f0*/  FADD R5, R0, R5 ;  /* 0x0000000500057221 */ /* 0x000fe40000000000 */
[----:B----4-:R-:W-:Y:S02]  /*3c900*/  FADD R6, R2, R6 ;  /* 0x0000000602067221 */ /* 0x010fe40000000000 */
[----:B---3--:R-:W-:Y:S02]  /*3c910*/  FADD R10, R20, R10 ;  /* 0x0000000a140a7221 */ /* 0x008fe40000000000 */
[----:B--2---:R-:W-:Y:S02]  /*3c920*/  FADD R18, R27, R18 ;  /* 0x000000121b127221 */ /* 0x004fe40000000000 */
[----:B------:R-:W-:Y:S01]  /*3c930*/  FADD R17, R29, R17 ;  /* 0x000000111d117221 */ /* 0x000fe20000000000 */
[----:B------:R-:W2:Y:S02]  /*3c940*/  LDL R27, [R1+0x74] ;  /* 0x00007400011b7983 */ /* 0x000ea40000100800 */
[----:B------:R3:W-:Y:S02]  /*3c950*/  STL [R1+0x2384], R18 ;  /* 0x0023841201007387 */ /* 0x0007e40000100800 */
[----:B------:R-:W4:Y:S01]  /*3c960*/  LDL.LU R29, [R1+0x2390] ;  /* 0x00239000011d7983 */ /* 0x000f220000300800 */
[----:B------:R3:W-:Y:S01]  /*3c970*/  STL [R1+0x2380], R17 ;  /* 0x0023801101007387 */ /* 0x0007e20000100800 */
[----:B------:R-:W2:Y:S02]  /*3c980*/  LDL R28, [R1+0x24] ;  /* 0x00002400011c7983 */ /* 0x000ea40000100800 */
[----:B------:R3:W-:Y:S02]  /*3c990*/  STL [R1+0x237c], R4 ;  /* 0x00237c0401007387 */ /* 0x0007e40000100800 */
[----:B------:R3:W-:Y:S01]  /*3c9a0*/  STL [R1+0x2378], R5 ;  /* 0x0023780501007387 */ /* 0x0007e20000100800 */
[----:B0-----:R-:W2:Y:S04]  /*3c9b0*/  LDL R16, [R1+0x2d8] ;  /* 0x0002d80001107983 */ /* 0x001ea80000100800 */
[----:B-1----:R-:W2:Y:S04]  /*3c9c0*/  LDL R3, [R1+0x330] ;  /* 0x0003300001037983 */ /* 0x002ea80000100800 */
[----:B---3--:R-:W3:Y:S04]  /*3c9d0*/  LDL R18, [R1+0xbe8] ;  /* 0x000be80001127983 */ /* 0x008ee80000100800 */
[----:B------:R-:W2:Y:S04]  /*3c9e0*/  LDL R17, [R1+0xbc8] ;  /* 0x000bc80001117983 */ /* 0x000ea80000100800 */
[----:B------:R-:W2:Y:S04]  /*3c9f0*/  LDL R4, [R1+0x9c8] ;  /* 0x0009c80001047983 */ /* 0x000ea80000100800 */
[----:B------:R-:W2:Y:S01]  /*3ca00*/  LDL R5, [R1+0x1f0] ;  /* 0x0001f00001057983 */ /* 0x000ea20000100800 */
[----:B------:R0:W-:Y:S02]  /*3ca10*/  STL [R1+0x2374], R6 ;  /* 0x0023740601007387 */ /* 0x0001e40000100800 */
[----:B------:R-:W2:Y:S01]  /*3ca20*/  LDL R20, [R1+0x120] ;  /* 0x0001200001147983 */ /* 0x000ea20000100800 */
[----:B0-----:R-:W3:Y:S04]  /*3ca30*/  LDL R6, [R1+0x1d0] ;  /* 0x0001d00001067983 */ /* 0x001ee80000100800 */
[----:B--2---:R0:W-:Y:S04]  /*3ca40*/  STL [R1+0x2368], R20 ;  /* 0x0023681401007387 */ /* 0x0041e80000100800 */
[----:B0-----:R-:W2:Y:S01]  /*3ca50*/  LDL R20, [R1+0x170] ;  /* 0x0001700001147983 */ /* 0x001ea20000100800 */
[----:B------:R-:W-:-:S02]  /*3ca60*/  FADD R11, R26, R11 ;  /* 0x0000000b1a0b7221 */ /* 0x000fc40000000000 */
[----:B------:R-:W-:Y:S01]  /*3ca70*/  FADD R12, R19, R12 ;  /* 0x0000000c130c7221 */ /* 0x000fe20000000000 */
[----:B--2---:R0:W-:Y:S04]  /*3ca80*/  STL [R1+0x236c], R20 ;  /* 0x00236c1401007387 */ /* 0x0041e80000100800 */
[----:B0-----:R-:W2:Y:S01]  /*3ca90*/  LDL R20, [R1+0x190] ;  /* 0x0001900001147983 */ /* 0x001ea20000100800 */
[----:B------:R-:W-:Y:S02]  /*3caa0*/  FADD R7, R23, R7 ;  /* 0x0000000717077221 */ /* 0x000fe40000000000 */
[----:B------:R-:W-:Y:S02]  /*3cab0*/  FADD R8, R22, R8 ;  /* 0x0000000816087221 */ /* 0x000fe40000000000 */
[----:B------:R-:W-:-:S02]  /*3cac0*/  FADD R9, R21, R9 ;  /* 0x0000000915097221 */ /* 0x000fc40000000000 */
[----:B------:R-:W-:Y:S02]  /*3cad0*/  FADD R10, R25, R10 ;  /* 0x0000000a190a7221 */ /* 0x000fe40000000000 */
[----:B------:R-:W-:Y:S02]  /*3cae0*/  FADD R11, R24, R11 ;  /* 0x0000000b180b7221 */ /* 0x000fe40000000000 */
[----:B------:R-:W-:Y:S02]  /*3caf0*/  FADD R12, R27, R12 ;  /* 0x0000000c1b0c7221 */ /* 0x000fe40000000000 */
[----:B------:R-:W-:Y:S02]  /*3cb00*/  FADD R13, R28, R13 ;  /* 0x0000000d1c0d7221 */ /* 0x000fe40000000000 */
[----:B----4-:R-:W-:Y:S02]  /*3cb10*/  FADD R14, R29, R14 ;  /* 0x0000000e1d0e7221 */ /* 0x010fe40000000000 */
[----:B------:R-:W-:Y:S01]  /*3cb20*/  FADD R15, R16, R15 ;  /* 0x0000000f100f7221 */ /* 0x000fe20000000000 */
[----:B--2---:R0:W-:Y:S01]  /*3cb30*/  STL [R1+0x2370], R20 ;  /* 0x0023701401007387 */ /* 0x0041e20000100800 */
[----:B------:R-:W2:Y:S02]  /*3cb40*/  LDL R0, [R1+0xf0] ;  /* 0x0000f00001007983 */ /* 0x000ea40000100800 */
[----:B------:R-:W4:Y:S02]  /*3cb50*/  LDL R2, [R1+0xa0] ;  /* 0x0000a00001027983 */ /* 0x000f240000100800 */
[----:B------:R-:W2:Y:S01]  /*3cb60*/  LDL R26, [R1+0x210] ;  /* 0x00021000011a7983 */ /* 0x000ea20000100800 */
[----:B------:R-:W2:Y:S04]  /*3cb70*/  LDL R21, [R1+0xc18] ;  /* 0x000c180001157983 */ /* 0x000ea80000100800 */
[----:B------:R-:W2:Y:S04]  /*3cb80*/  LDL R25, [R1+0xc04] ;  /* 0x000c040001197983 */ /* 0x000ea80000100800 */
[----:B------:R-:W2:Y:S04]  /*3cb90*/  LDL R24, [R1+0xbe4] ;  /* 0x000be40001187983 */ /* 0x000ea80000100800 */
[----:B------:R-:W2:Y:S04]  /*3cba0*/  LDL R27, [R1+0x1ec] ;  /* 0x0001ec00011b7983 */ /* 0x000ea80000100800 */
[----:B0-----:R-:W2:Y:S04]  /*3cbb0*/  LDL R20, [R1+0x1b0] ;  /* 0x0001b00001147983 */ /* 0x001ea80000100800 */
[----:B------:R-:W2:Y:S04]  /*3cbc0*/  LDL R28, [R1+0x1cc] ;  /* 0x0001cc00011c7983 */ /* 0x000ea80000100800 */
[----:B------:R-:W2:Y:S04]  /*3cbd0*/  LDL R29, [R1+0x1ac] ;  /* 0x0001ac00011d7983 */ /* 0x000ea80000100800 */
[----:B------:R-:W2:Y:S04]  /*3cbe0*/  LDL R19, [R1+0x11c] ;  /* 0x00011c0001137983 */ /* 0x000ea80000100800 */
[----:B------:R-:W2:Y:S04]  /*3cbf0*/  LDL R23, [R1+0xbc] ;  /* 0x0000bc0001177983 */ /* 0x000ea80000100800 */
[----:B------:R-:W2:Y:S01]  /*3cc00*/  LDL R22, [R1+0x9c] ;  /* 0x00009c0001167983 */ /* 0x000ea20000100800 */
[----:B------:R-:W2:Y:S02]  /*3cc10*/  LDL.LU R16, [R1+0x238c] ;  /* 0x00238c0001107983 */ /* 0x000ea40000300800 */
[----:B--2---:R-:W-:-:S02]  /*3cc20*/  FADD R16, R3, R16 ;  /* 0x0000001003107221 */ /* 0x004fc40000000000 */
[----:B------:R-:W3:Y:S02]  /*3cc30*/  LDL.LU R3, [R1+0x2388] ;  /* 0x0023880001037983 */ /* 0x000ee40000300800 */
[----:B---3--:R-:W-:Y:S02]  /*3cc40*/  FADD R3, R18, R3 ;  /* 0x0000000312037221 */ /* 0x008fe40000000000 */
        /* <DEDUP_REMOVED lines=16> */
[----:B----4-:R-:W-:-:S02]  /*3cd50*/  FADD R11, R2, R11 ;  /* 0x0000000b020b7221 */ /* 0x010fc40000000000 */
[----:B--2---:R-:W-:Y:S02]  /*3cd60*/  FADD R9, R20, R9 ;  /* 0x0000000914097221 */ /* 0x004fe40000000000 */
[----:B------:R-:W2:Y:S01]  /*3cd70*/  LDL.LU R20, [R1+0x2364] ;  /* 0x0023640001147983 */ /* 0x000ea20000300800 */
[----:B------:R-:W3:Y:S02]  /*3cd80*/  LDL.LU R0, [R1+0x2360] ;  /* 0x0023600001007983 */ /* 0x000ee40000300800 */
[----:B------:R-:W4:Y:S02]  /*3cd90*/  LDL.LU R2, [R1+0x235c] ;  /* 0x00235c0001027983 */ /* 0x000f240000300800 */
[----:B------:R-:W-:Y:S02]  /*3cda0*/  FADD R14, R26, R14 ;  /* 0x0000000e1a0e7221 */ /* 0x000fe40000000000 */
[----:B------:R-:W-:Y:S02]  /*3cdb0*/  FADD R15, R21, R15 ;  /* 0x0000000f150f7221 */ /* 0x000fe40000000000 */
[----:B------:R-:W-:-:S02]  /*3cdc0*/  FADD R16, R25, R16 ;  /* 0x0000001019107221 */ /* 0x000fc40000000000 */
[----:B----4-:R-:W-:Y:S01]  /*3cdd0*/  FADD R12, R2, R12 ;  /* 0x0000000c020c7221 */ /* 0x010fe20000000000 */
[----:B------:R0:W-:Y:S01]  /*3cde0*/  STL [R1+0x22a0], R2 ;  /* 0x0022a00201007387 */ /* 0x0001e20000100800 */
[----:B---3--:R-:W-:-:S03]  /*3cdf0*/  FADD R13, R0, R13 ;  /* 0x0000000d000d7221 */ /* 0x008fc60000000000 */
[----:B0-----:R-:W3:Y:S01]  /*3ce00*/  LDL R2, [R1+0x138] ;  /* 0x0001380001027983 */ /* 0x001ee20000100800 */
[----:B------:R0:W-:Y:S03]  /*3ce10*/  STL [R1+0x22a4], R0 ;  /* 0x0022a40001007387 */ /* 0x0001e60000100800 */
[----:B0-----:R-:W4:Y:S01]  /*3ce20*/  LDL R0, [R1+0x18c] ;  /* 0x00018c0001007983 */ /* 0x001f220000100800 */
[----:B------:R-:W2:Y:S02]  /*3ce30*/  LDL.LU R26, [R1+0x2358] ;  /* 0x00235800011a7983 */ /* 0x000ea40000300800 */
[----:B------:R-:W3:Y:S02]  /*3ce40*/  LDL.LU R21, [R1+0x2354] ;  /* 0x0023540001157983 */ /* 0x000ee40000300800 */
[----:B------:R-:W3:Y:S02]  /*3ce50*/  LDL.LU R25, [R1+0x2350] ;  /* 0x0023500001197983 */ /* 0x000ee40000300800 */
[----:B------:R-:W-:-:S02]  /*3ce60*/  FADD R3, R24, R3 ;  /* 0x0000000318037221 */ /* 0x000fc40000000000 */
[----:B------:R-:W4:Y:S01]  /*3ce70*/  LDL.LU R24, [R1+0x234c] ;  /* 0x00234c0001187983 */ /* 0x000f220000300800 */
[----:B------:R-:W-:Y:S02]  /*3ce80*/  FADD R4, R27, R4 ;  /* 0x000000041b047221 */ /* 0x000fe40000000000 */
[----:B------:R-:W-:Y:S02]  /*3ce90*/  FADD R5, R28, R5 ;  /* 0x000000051c057221 */ /* 0x000fe40000000000 */
[----:B------:R-:W-:Y:S02]  /*3cea0*/  FADD R6, R29, R6 ;  /* 0x000000061d067221 */ /* 0x000fe40000000000 */
[----:B--2---:R-:W-:Y:S02]  /*3ceb0*/  FADD R17, R26, R17 ;  /* 0x000000111a117221 */ /* 0x004fe40000000000 */
[----:B---3--:R-:W-:Y:S02]  /*3cec0*/  FADD R18, R25, R18 ;  /* 0x0000001219127221 */ /* 0x008fe40000000000 */
[----:B------:R-:W2:Y:S01]  /*3ced0*/  LDL.LU R25, [R1+0x2348] ;  /* 0x0023480001197983 */ /* 0x000ea20000300800 */
[----:B------:R-:W3:Y:S02]  /*3cee0*/  LDL.LU R26, [R1+0x2344] ;  /* 0x00234400011a7983 */ /* 0x000ee40000300800 */
[----:B------:R-:W3:Y:S02]  /*3cef0*/  LDL.LU R27, [R1+0x2340] ;  /* 0x00234000011b7983 */ /* 0x000ee40000300800 */
[----:B------:R-:W3:Y:S01]  /*3cf00*/  LDL.LU R28, [R1+0x233c] ;  /* 0x00233c00011c7983 */ /* 0x000ee20000300800 */
[----:B------:R-:W3:Y:S01]  /*3cf10*/  LDL.LU R29, [R1+0x2338] ;  /* 0x00233800011d7983 */ /* 0x000ee20000300800 */
[----:B----4-:R-:W-:-:S02]  /*3cf20*/  FADD R7, R0, R7 ;  /* 0x0000000700077221 */ /* 0x010fc40000000000 */
[----:B------:R-:W-:Y:S02]  /*3cf30*/  FADD R18, R21, R18 ;  /* 0x0000001215127221 */ /* 0x000fe40000000000 */
[----:B------:R-:W-:Y:S02]  /*3cf40*/  FADD R8, R2, R8 ;  /* 0x0000000802087221 */ /* 0x000fe40000000000 */
[----:B------:R-:W-:Y:S02]  /*3cf50*/  FADD R3, R24, R3 ;  /* 0x0000000318037221 */ /* 0x000fe40000000000 */
[----:B------:R-:W-:Y:S02]  /*3cf60*/  FADD R17, R20, R17 ;  /* 0x0000001114117221 */ /* 0x000fe40000000000 */
[----:B--2---:R-:W-:Y:S02]  /*3cf70*/  FADD R16, R25, R16 ;  /* 0x0000001019107221 */ /* 0x004fe40000000000 */
[----:B---3--:R-:W-:-:S02]  /*3cf80*/  FADD R15, R26, R15 ;  /* 0x0000000f1a0f7221 */ /* 0x008fc40000000000 */
[----:B------:R-:W-:Y:S01]  /*3cf90*/  FADD R12, R29, R12 ;  /* 0x0000000c1d0c7221 */ /* 0x000fe20000000000 */
[----:B------:R-:W0:Y:S04]  /*3cfa0*/  SHFL.BFLY PT, R26, R7, 0x2, 0x1f ;  /* 0x0c401f00071a7f89 */ /* 0x000e2800000e0000 */
[----:B------:R-:W1:Y:S04]  /*3cfb0*/  SHFL.BFLY PT, R29, R4, 0x2, 0x1f ;  /* 0x0c401f00041d7f89 */ /* 0x000e6800000e0000 */
[----:B------:R-:W-:Y:S01]  /*3cfc0*/  SHFL.BFLY PT, R2, R16, 0x2, 0x1f ;  /* 0x0c401f0010027f89 */ /* 0x000fe200000e0000 */
[----:B------:R-:W2:Y:S02]  /*3cfd0*/  SHFL.BFLY PT, R2, R18, 0x2, 0x1f ;  /* 0x0c401f0012027f89 */ /* 0x000ea400000e0000 */
[----:B------:R-:W-:Y:S01]  /*3cfe0*/  FADD R14, R27, R14 ;  /* 0x0000000e1b0e7221 */ /* 0x000fe20000000000 */
[----:B------:R-:W-:Y:S04]  /*3cff0*/  SHFL.BFLY PT, R25, R8, 0x2, 0x1f ;  /* 0x0c401f0008197f89 */ /* 0x000fe800000e0000 */
[----:B------:R-:W3:Y:S04]  /*3d000*/  SHFL.BFLY PT, R27, R6, 0x2, 0x1f ;  /* 0x0c401f00061b7f89 */ /* 0x000ee800000e0000 */
[----:B------:R-:W-:Y:S01]  /*3d010*/  SHFL.BFLY PT, R0, R15, 0x2, 0x1f ;  /* 0x0c401f000f007f89 */ /* 0x000fe200000e0000 */
[----:B------:R-:W-:Y:S02]  /*3d020*/  SHFL.BFLY PT, R0, R3, 0x2, 0x1f ;  /* 0x0c401f0003007f89 */ /* 0x000fe400000e0000 */
[----:B------:R-:W4:Y:S02]  /*3d030*/  SHFL.BFLY PT, R0, R17, 0x2, 0x1f ;  /* 0x0c401f0011007f89 */ /* 0x000f2400000e0000 */
[----:B0-----:R-:W-:-:S02]  /*3d040*/  FADD R7, R7, R26 ;  /* 0x0000001a07077221 */ /* 0x001fc40000000000 */
[----:B-1----:R-:W-:Y:S02]  /*3d050*/  FADD R4, R4, R29 ;  /* 0x0000001d04047221 */ /* 0x002fe40000000000 */
[----:B--2---:R-:W-:-:S03]  /*3d060*/  FADD R18, R18, R2 ;  /* 0x0000000212127221 */ /* 0x004fc60000000000 */
[----:B------:R-:W-:Y:S01]  /*3d070*/  SHFL.BFLY PT, R2, R4, 0x1, 0x1f ;  /* 0x0c201f0004027f89 */ /* 0x000fe200000e0000 */
[----:B------:R-:W0:Y:S02]  /*3d080*/  SHFL.BFLY PT, R2, R7, 0x1, 0x1f ;  /* 0x0c201f0007027f89 */ /* 0x000e2400000e0000 */
[----:B---3--:R-:W-:Y:S02]  /*3d090*/  FADD R6, R6, R27 ;  /* 0x0000001b06067221 */ /* 0x008fe40000000000 */
[----:B------:R-:W-:Y:S02]  /*3d0a0*/  FADD R8, R8, R25 ;  /* 0x0000001908087221 */ /* 0x000fe40000000000 */
[----:B----4-:R-:W-:Y:S02]  /*3d0b0*/  FADD R17, R17, R0 ;  /* 0x0000000011117221 */ /* 0x010fe40000000000 */
[----:B------:R-:W-:Y:S01]  /*3d0c0*/  SHFL.BFLY PT, R0, R6, 0x1, 0x1f ;  /* 0x0c201f0006007f89 */ /* 0x000fe200000e0000 */
[----:B------:R-:W-:Y:S03]  /*3d0d0*/  SHFL.BFLY PT, R0, R8, 0x1, 0x1f ;  /* 0x0c201f0008007f89 */ /* 0x000fe600000e0000 */
[----:B0-----:R-:W-:Y:S01]  /*3d0e0*/  STL [R1+0x2330], R2 ;  /* 0x0023300201007387 */ /* 0x001fe20000100800 */
[----:B------:R-:W-:Y:S02]  /*3d0f0*/  STL [R1+0x232c], R7 ;  /* 0x00232c0701007387 */ /* 0x000fe40000100800 */
[----:B------:R-:W-:Y:S02]  /*3d100*/  STL [R1+0x2334], R8 ;  /* 0x0023340801007387 */ /* 0x000fe40000100800 */
[----:B------:R-:W0:Y:S02]  /*3d110*/  SHFL.BFLY PT, R8, R4, 0x1, 0x1f ;  /* 0x0c201f0004087f89 */ /* 0x000e2400000e0000 */
[----:B0-----:R-:W-:-:S02]  /*3d120*/  FADD R4, R4, R8 ;  /* 0x0000000804047221 */ /* 0x001fc40000000000 */
[----:B------:R-:W2:Y:S01]  /*3d130*/  LDL.LU R8, [R1+0x2334] ;  /* 0x0023340001087983 */ /* 0x000ea20000300800 */
[----:B------:R-:W-:Y:S02]  /*3d140*/  FADD R13, R28, R13 ;  /* 0x0000000d1c0d7221 */ /* 0x000fe40000000000 */
[----:B------:R-:W0:Y:S02]  /*3d150*/  SHFL.BFLY PT, R28, R5, 0x2, 0x1f ;  /* 0x0c401f00051c7f89 */ /* 0x000e2400000e0000 */
[----:B------:R-:W-:Y:S02]  /*3d160*/  FADD R9, R19, R9 ;  /* 0x0000000913097221 */ /* 0x000fe40000000000 */
[----:B------:R-:W1:Y:S04]  /*3d170*/  SHFL.BFLY PT, R19, R14, 0x2, 0x1f ;  /* 0x0c401f000e137f89 */ /* 0x000e6800000e0000 */
[----:B------:R-:W3:Y:S01]  /*3d180*/  SHFL.BFLY PT, R7, R6, 0x1, 0x1f ;  /* 0x0c201f0006077f89 */ /* 0x000ee200000e0000 */
[----:B0-----:R-:W-:-:S05]  /*3d190*/  FADD R5, R5, R28 ;  /* 0x0000001c05057221 */ /* 0x001fca0000000000 */
[----:B------:R-:W0:Y:S01]  /*3d1a0*/  SHFL.BFLY PT, R2, R5, 0x1, 0x1f ;  /* 0x0c201f0005027f89 */ /* 0x000e2200000e0000 */
[----:B-1----:R-:W-:Y:S02]  /*3d1b0*/  FADD R14, R14, R19 ;  /* 0x000000130e0e7221 */ /* 0x002fe40000000000 */
[----:B------:R0:W-:Y:S02]  /*3d1c0*/  SHFL.BFLY PT, R19, R5, 0x1, 0x1f ;  /* 0x0c201f0005137f89 */ /* 0x0001e400000e0000 */
[----:B---3--:R-:W-:Y:S02]  /*3d1d0*/  FADD R6, R6, R7 ;  /* 0x0000000706067221 */ /* 0x008fe40000000000 */
[----:B0-----:R-:W-:Y:S02]  /*3d1e0*/  FADD R5, R5, R2 ;  /* 0x0000000205057221 */ /* 0x001fe40000000000 */
[----:B------:R-:W3:Y:S01]  /*3d1f0*/  LDL.LU R2, [R1+0x2330] ;  /* 0x0023300001027983 */ /* 0x000ee20000300800 */
[----:B------:R-:W3:Y:S02]  /*3d200*/  LDL.LU R7, [R1+0x232c] ;  /* 0x00232c0001077983 */ /* 0x000ee40000300800 */
[----:B--2---:R-:W-:-:S02]  /*3d210*/  FADD R8, R8, R0 ;  /* 0x0000000008087221 */ /* 0x004fc40000000000 */
[----:B------:R-:W2:Y:S04]  /*3d220*/  LDL.LU R0, [R1+0x178] ;  /* 0x0001780001007983 */ /* 0x000ea80000300800 */
        /* <DEDUP_REMOVED lines=13> */
[----:B0-----:R-:W2:Y:S01]  /*3d300*/  LDL.LU R0, [R1+0x200] ;  /* 0x0002000001007983 */ /* 0x001ea20000300800 */
[----:B---3--:R-:W-:-:S03]  /*3d310*/  FADD R7, R7, R2 ;  /* 0x0000000207077221 */ /* 0x008fc60000000000 */
[----:B--2---:R0:W-:Y:S04]  /*3d320*/  STL [R1+0x2324], R0 ;  /* 0x0023240001007387 */ /* 0x0041e80000100800 */
[----:B0-----:R-:W2:Y:S01]  /*3d330*/  LDL.LU R0, [R1+0x208] ;  /* 0x0002080001007983 */ /* 0x001ea20000300800 */
[----:B------:R-:W3:Y:S03]  /*3d340*/  LDL.LU R2, [R1+0x180] ;  /* 0x0001800001027983 */ /* 0x000ee60000300800 */
[----:B---3--:R0:W-:Y:S04]  /*3d350*/  STL [R1+0x22fc], R2 ;  /* 0x0022fc0201007387 */ /* 0x0081e80000100800 */
[----:B0-----:R-:W3:Y:S04]  /*3d360*/  LDL.LU R2, [R1+0x1d4] ;  /* 0x0001d40001027983 */ /* 0x001ee80000300800 */
[----:B---3--:R0:W-:Y:S04]  /*3d370*/  STL [R1+0x2304], R2 ;  /* 0x0023040201007387 */ /* 0x0081e80000100800 */
[----:B0-----:R-:W3:Y:S04]  /*3d380*/  LDL.LU R2, [R1+0x1dc] ;  /* 0x0001dc0001027983 */ /* 0x001ee80000300800 */
[----:B---3--:R0:W-:Y:S04]  /*3d390*/  STL [R1+0x230c], R2 ;  /* 0x00230c0201007387 */ /* 0x0081e80000100800 */
[----:B0-----:R-:W3:Y:S04]  /*3d3a0*/  LDL.LU R2, [R1+0x1e4] ;  /* 0x0001e40001027983 */ /* 0x001ee80000300800 */
[----:B---3--:R0:W-:Y:S04]  /*3d3b0*/  STL [R1+0x2314], R2 ;  /* 0x0023140201007387 */ /* 0x0081e80000100800 */
[----:B0-----:R-:W3:Y:S01]  /*3d3c0*/  LDL.LU R2, [R1+0x1ec] ;  /* 0x0001ec0001027983 */ /* 0x001ee20000300800 */
[----:B------:R-:W-:-:S02]  /*3d3d0*/  FADD R10, R23, R10 ;  /* 0x0000000a170a7221 */ /* 0x000fc40000000000 */
[----:B------:R-:W-:Y:S01]  /*3d3e0*/  FADD R11, R22, R11 ;  /* 0x0000000b160b7221 */ /* 0x000fe20000000000 */
[----:B------:R-:W0:Y:S04]  /*3d3f0*/  SHFL.BFLY PT, R24, R9, 0x2, 0x1f ;  /* 0x0c401f0009187f89 */ /* 0x000e2800000e0000 */
[----:B------:R-:W1:Y:S04]  /*3d400*/  SHFL.BFLY PT, R23, R10, 0x2, 0x1f ;  /* 0x0c401f000a177f89 */ /* 0x000e6800000e0000 */
[----:B------:R-:W4:Y:S04]  /*3d410*/  SHFL.BFLY PT, R22, R11, 0x2, 0x1f ;  /* 0x0c401f000b167f89 */ /* 0x000f2800000e0000 */
[----:B------:R-:W1:Y:S04]  /*3d420*/  SHFL.BFLY PT, R21, R12, 0x2, 0x1f ;  /* 0x0c401f000c157f89 */ /* 0x000e6800000e0000 */
[----:B------:R-:W1:Y:S01]  /*3d430*/  SHFL.BFLY PT, R20, R13, 0x2, 0x1f ;  /* 0x0c401f000d147f89 */ /* 0x000e6200000e0000 */
[----:B0-----:R-:W-:-:S03]  /*3d440*/  FADD R9, R9, R24 ;  /* 0x0000001809097221 */ /* 0x001fc60000000000 */
[----:B---3--:R0:W-:Y:S04]  /*3d450*/  STL [R1+0x2320], R2 ;  /* 0x0023200201007387 */ /* 0x0081e80000100800 */
[----:B0-----:R-:W3:Y:S01]  /*3d460*/  LDL.LU R2, [R1+0x1fc] ;  /* 0x0001fc0001027983 */ /* 0x001ee20000300800 */
[----:B-1----:R-:W-:Y:S02]  /*3d470*/  FADD R10, R10, R23 ;  /* 0x000000170a0a7221 */ /* 0x002fe40000000000 */
[----:B----4-:R-:W-:Y:S02]  /*3d480*/  FADD R11, R11, R22 ;  /* 0x000000160b0b7221 */ /* 0x010fe40000000000 */
[----:B------:R-:W-:Y:S02]  /*3d490*/  FADD R12, R12, R21 ;  /* 0x000000150c0c7221 */ /* 0x000fe40000000000 */
[----:B------:R-:W-:Y:S01]  /*3d4a0*/  FADD R13, R13, R20 ;  /* 0x000000140d0d7221 */ /* 0x000fe20000000000 */
[----:B------:R-:W0:Y:S04]  /*3d4b0*/  SHFL.BFLY PT, R19, R9, 0x1, 0x1f ;  /* 0x0c201f0009137f89 */ /* 0x000e2800000e0000 */
[----:B------:R-:W1:Y:S04]  /*3d4c0*/  SHFL.BFLY PT, R20, R10, 0x1, 0x1f ;  /* 0x0c201f000a147f89 */ /* 0x000e6800000e0000 */
[----:B------:R-:W4:Y:S04]  /*3d4d0*/  SHFL.BFLY PT, R21, R11, 0x1, 0x1f ;  /* 0x0c201f000b157f89 */ /* 0x000f2800000e0000 */
[----:B------:R-:W2:Y:S01]  /*3d4e0*/  SHFL.BFLY PT, R22, R12, 0x1, 0x1f ;  /* 0x0c201f000c167f89 */ /* 0x000ea200000e0000 */
[----:B0-----:R-:W-:-:S02]  /*3d4f0*/  FADD R9, R9, R19 ;  /* 0x0000001309097221 */ /* 0x001fc40000000000 */
[----:B-1----:R-:W-:Y:S02]  /*3d500*/  FADD R10, R10, R20 ;  /* 0x000000140a0a7221 */ /* 0x002fe40000000000 */
[----:B----4-:R-:W-:Y:S02]  /*3d510*/  FADD R11, R11, R21 ;  /* 0x000000150b0b7221 */ /* 0x010fe40000000000 */
[----:B--2---:R-:W-:Y:S01]  /*3d520*/  FADD R12, R12, R22 ;  /* 0x000000160c0c7221 */ /* 0x004fe20000000000 */
[----:B------:R-:W0:Y:S04]  /*3d530*/  SHFL.BFLY PT, R27, R15, 0x2, 0x1f ;  /* 0x0c401f000f1b7f89 */ /* 0x000e2800000e0000 */
[----:B------:R-:W1:Y:S04]  /*3d540*/  SHFL.BFLY PT, R28, R16, 0x2, 0x1f ;  /* 0x0c401f00101c7f89 */ /* 0x000e6800000e0000 */
[----:B------:R-:W2:Y:S04]  /*3d550*/  SHFL.BFLY PT, R29, R3, 0x2, 0x1f ;  /* 0x0c401f00031d7f89 */ /* 0x000ea800000e0000 */
[----:B---3--:R3:W-:Y:S04]  /*3d560*/  STL [R1+0x2328], R2 ;  /* 0x0023280201007387 */ /* 0x0087e80000100800 */
[----:B---3--:R-:W3:Y:S01]  /*3d570*/  LDL.LU R2, [R1+0x204] ;  /* 0x0002040001027983 */ /* 0x008ee20000300800 */
[----:B------:R-:W3:Y:S02]  /*3d580*/  LDL.LU R19, [R1+0x188] ;  /* 0x0001880001137983 */ /* 0x000ee40000300800 */
[----:B------:R-:W3:Y:S02]  /*3d590*/  LDL.LU R20, [R1+0x184] ;  /* 0x0001840001147983 */ /* 0x000ee40000300800 */
[----:B------:R-:W3:Y:S01]  /*3d5a0*/  LDL.LU R21, [R1+0x190] ;  /* 0x0001900001157983 */ /* 0x000ee20000300800 */
[----:B------:R-:W3:Y:S01]  /*3d5b0*/  LDL R22, [R1+0x974] ;  /* 0x0009740001167983 */ /* 0x000ee20000100800 */
[----:B0-----:R-:W-:-:S02]  /*3d5c0*/  FADD R15, R15, R27 ;  /* 0x0000001b0f0f7221 */ /* 0x001fc40000000000 */
[----:B-1----:R-:W-:Y:S02]  /*3d5d0*/  FADD R16, R16, R28 ;  /* 0x0000001c10107221 */ /* 0x002fe40000000000 */
[----:B--2---:R-:W-:Y:S01]  /*3d5e0*/  FADD R3, R3, R29 ;  /* 0x0000001d03037221 */ /* 0x004fe20000000000 */
[----:B------:R-:W0:Y:S04]  /*3d5f0*/  SHFL.BFLY PT, R23, R13, 0x1, 0x1f ;  /* 0x0c201f000d177f89 */ /* 0x000e2800000e0000 */
[----:B------:R-:W1:Y:S04]  /*3d600*/  SHFL.BFLY PT, R24, R14, 0x1, 0x1f ;  /* 0x0c201f000e187f89 */ /* 0x000e6800000e0000 */
[----:B------:R-:W2:Y:S04]  /*3d610*/  SHFL.BFLY PT, R25, R15, 0x1, 0x1f ;  /* 0x0c201f000f197f89 */ /* 0x000ea800000e0000 */
[----:B------:R-:W2:Y:S04]  /*3d620*/  SHFL.BFLY PT, R26, R16, 0x1, 0x1f ;  /* 0x0c201f00101a7f89 */ /* 0x000ea800000e0000 */
[----:B------:R-:W2:Y:S04]  /*3d630*/  SHFL.BFLY PT, R27, R3, 0x1, 0x1f ;  /* 0x0c201f00031b7f89 */ /* 0x000ea800000e0000 */
[----:B------:R-:W2:Y:S04]  /*3d640*/  SHFL.BFLY PT, R28, R18, 0x1, 0x1f ;  /* 0x0c201f00121c7f89 */ /* 0x000ea800000e0000 */
[----:B------:R-:W2:Y:S01]  /*3d650*/  SHFL.BFLY PT, R29, R17, 0x1, 0x1f ;  /* 0x0c201f00111d7f89 */ /* 0x000ea200000e0000 */
[----:B0-----:R-:W-:-:S02]  /*3d660*/  FADD R13, R13, R23 ;  /* 0x000000170d0d7221 */ /* 0x001fc40000000000 */
[----:B-1----:R-:W-:Y:S01]  /*3d670*/  FADD R14, R14, R24 ;  /* 0x000000180e0e7221 */ /* 0x002fe20000000000 */
[----:B------:R-:W3:Y:S01]  /*3d680*/  LDL.LU R23, [R1+0x18c] ;  /* 0x00018c0001177983 */ /* 0x000ee20000300800 */
[----:B------:R-:W3:Y:S02]  /*3d690*/  LDL.LU R24, [R1+0x198] ;  /* 0x0001980001187983 */ /* 0x000ee40000300800 */
[----:B--2---:R-:W-:Y:S02]  /*3d6a0*/  FADD R15, R15, R25 ;  /* 0x000000190f0f7221 */ /* 0x004fe40000000000 */
[----:B------:R-:W-:Y:S01]  /*3d6b0*/  FADD R16, R16, R26 ;  /* 0x0000001a10107221 */ /* 0x000fe20000000000 */
[----:B------:R-:W3:Y:S01]  /*3d6c0*/  LDL.LU R25, [R1+0x194] ;  /* 0x0001940001197983 */ /* 0x000ee20000300800 */
[----:B------:R-:W2:Y:S02]  /*3d6d0*/  LDL.LU R26, [R1+0x1a0] ;  /* 0x0001a000011a7983 */ /* 0x000ea40000300800 */
[----:B------:R-:W-:-:S02]  /*3d6e0*/  FADD R3, R3, R27 ;  /* 0x0000001b03037221 */ /* 0x000fc40000000000 */
[----:B------:R-:W-:Y:S01]  /*3d6f0*/  FADD R18, R18, R28 ;  /* 0x0000001c12127221 */ /* 0x000fe20000000000 */
[----:B------:R-:W2:Y:S01]  /*3d700*/  LDL.LU R27, [R1+0x19c] ;  /* 0x00019c00011b7983 */ /* 0x000ea20000300800 */
[----:B------:R-:W2:Y:S02]  /*3d710*/  LDL.LU R28, [R1+0x1a8] ;  /* 0x0001a800011c7983 */ /* 0x000ea40000300800 */
[----:B------:R-:W-:Y:S02]  /*3d720*/  FADD R17, R17, R29 ;  /* 0x0000001d11117221 */ /* 0x000fe40000000000 */
[----:B------:R-:W2:Y:S04]  /*3d730*/  LDL.LU R29, [R1+0x1a4] ;  /* 0x0001a400011d7983 */ /* 0x000ea80000300800 */
[----:B---3--:R0:W-:Y:S01]  /*3d740*/  @!P0 STS [R22+0x10000], R4 ;  /* 0x0100000416008388 */ /* 0x0081e20000000800 */
[----:B------:R1:W-:Y:S03]  /*3d750*/  @!P0 STS [R22+0x10080], R5 ;  /* 0x0100800516008388 */ /* 0x0003e60000000800 */
[----:B0-----:R-:W3:Y:S01]  /*3d760*/  LDL.LU R4, [R1+0x1f8] ;  /* 0x0001f80001047983 */ /* 0x001ee20000300800 */
[----:B-1----:R-:W2:Y:S03]  /*3d770*/  LDL R5, [R1+0x974] ;  /* 0x0009740001057983 */ /* 0x002ea60000100800 */
[----:B------:R-:W0:Y:S01]  /*3d780*/  S2R R22, SR_TID.X ;  /* 0x0000000000167919 */ /* 0x000e220000002100 */
[----:B------:R-:W-:-:S02]  /*3d790*/  F2FP.BF16.PACK_AB R0, R2, R0 ;  /* 0x000000000200723e */ /* 0x000fc400000010ff */
[----:B0-----:R-:W-:Y:S01]  /*3d7a0*/  LOP3.LUT R22, R22, 0x7f, RZ, 0xc0, !PT ;  /* 0x0000007f16167812 */ /* 0x001fe200078ec0ff */
[----:B--2---:R-:W-:Y:S01]  /*3d7b0*/  @!P0 STS [R5+0x10100], R6 ;  /* 0x0101000605008388 */ /* 0x004fe20000000800 */
[----:B------:R-:W-:Y:S02]  /*3d7c0*/  @!P0 STS [R5+0x10180], R7 ;  /* 0x0101800705008388 */ /* 0x000fe40000000800 */
[----:B------:R-:W-:Y:S02]  /*3d7d0*/  @!P0 STS [R5+0x10200], R8 ;  /* 0x0102000805008388 */ /* 0x000fe40000000800 */
[----:B------:R-:W-:Y:S01]  /*3d7e0*/  @!P0 STS [R5+0x10280], R9 ;  /* 0x0102800905008388 */ /* 0x000fe20000000800 */
[----:B------:R-:W-:Y:S01]  /*3d7f0*/  @!P0 STS [R5+0x10300], R10 ;  /* 0x0103000a05008388 */ /* 0x000fe20000000800 */
[----:B------:R0:W-:Y:S02]  /*3d800*/  @!P0 STS [R5+0x10380], R11 ;  /* 0x0103800b05008388 */ /* 0x0001e40000000800 */
[----:B------:R1:W-:Y:S02]  /*3d810*/  @!P0 STS [R5+0x10400], R12 ;  /* 0x0104000c05008388 */ /* 0x0003e40000000800 */
[----:B------:R2:W-:Y:S01]  /*3d820*/  @!P0 STS [R5+0x10480], R13 ;  /* 0x0104800d05008388 */ /* 0x0005e20000000800 */
[----:B------:R3:W-:Y:S01]  /*3d830*/  @!P0 STS [R5+0x10500], R14 ;  /* 0x0105000e05008388 */ /* 0x0007e20000000800 */
[----:B------:R3:W-:Y:S02]  /*3d840*/  @!P0 STS [R5+0x10580], R15 ;  /* 0x0105800f05008388 */ /* 0x0007e40000000800 */
[----:B------:R3:W-:Y:S02]  /*3d850*/  @!P0 STS [R5+0x10600], R16 ;  /* 0x0106001005008388 */ /* 0x0007e40000000800 */
[----:B------:R-:W-:Y:S01]  /*3d860*/  @!P0 STS [R5+0x10680], R3 ;  /* 0x0106800305008388 */ /* 0x000fe20000000800 */
[----:B------:R3:W-:Y:S01]  /*3d870*/  @!P0 STS [R5+0x10700], R18 ;  /* 0x0107001205008388 */ /* 0x0007e20000000800 */
[----:B------:R3:W-:Y:S02]  /*3d880*/  @!P0 STS [R5+0x10780], R17 ;  /* 0x0107801105008388 */ /* 0x0007e40000000800 */
[----:B------:R-:W-:Y:S06]  /*3d890*/  BAR.SYNC.DEFER_BLOCKING 0x0 ;  /* 0x0000000000007b1d */ /* 0x000fec0000010000 */
[----:B0-----:R-:W4:Y:S01]  /*3d8a0*/  LDL.LU R11, [R1+0x1b0] ;  /* 0x0001b000010b7983 */ /* 0x001f220000300800 */
[----:B-1----:R-:W4:Y:S02]  /*3d8b0*/  LDL.LU R12, [R1+0x1ac] ;  /* 0x0001ac00010c7983 */ /* 0x002f240000300800 */
[----:B--2---:R-:W2:Y:S02]  /*3d8c0*/  LDL.LU R13, [R1+0x1b8] ;  /* 0x0001b800010d7983 */ /* 0x004ea40000300800 */
[----:B---3--:R-:W2:Y:S01]  /*3d8d0*/  LDL.LU R14, [R1+0x1b4] ;  /* 0x0001b400010e7983 */ /* 0x008ea20000300800 */
[----:B------:R-:W3:Y:S01]  /*3d8e0*/  LDL.LU R15, [R1+0x1c0] ;  /* 0x0001c000010f7983 */ /* 0x000ee20000300800 */
[----:B------:R-:W3:Y:S02]  /*3d8f0*/  LDL.LU R16, [R1+0x1bc] ;  /* 0x0001bc0001107983 */ /* 0x000ee40000300800 */
[----:B------:R-:W2:Y:S01]  /*3d900*/  LDL.LU R18, [R1+0x1c8] ;  /* 0x0001c80001127983 */ /* 0x000ea20000300800 */
[----:B------:R-:W2:Y:S01]  /*3d910*/  LDL.LU R17, [R1+0x1c4] ;  /* 0x0001c40001117983 */ /* 0x000ea20000300800 */
[----:B------:R-:W-:Y:S03]  /*3d920*/  STL [R1+0x22a8], R22 ;  /* 0x0022a81601007387 */ /* 0x000fe60000100800 */
[----:B------:R-:W0:Y:S04]  /*3d930*/  LDS R5, [R22.X4+0x10000] ;  /* 0x0100000016057984 */ /* 0x000e280000004800 */
[----:B------:R-:W-:Y:S04]  /*3d940*/  LDS R6, [R22.X4+0x10200] ;  /* 0x0102000016067984 */ /* 0x000fe80000004800 */
[----:B------:R-:W-:Y:S04]  /*3d950*/  LDS R7, [R22.X4+0x10400] ;  /* 0x0104000016077984 */ /* 0x000fe80000004800 */
[----:B------:R1:W-:Y:S04]  /*3d960*/  LDS R3, [R22.X4+0x10600] ;  /* 0x0106000016037984 */ /* 0x0003e80000004800 */
[----:B-1----:R-:W2:Y:S01]  /*3d970*/  LDL.LU R22, [R1+0x1d0] ;  /* 0x0001d00001167983 */ /* 0x002ea20000300800 */
[----:B------:R-:W2:Y:S02]  /*3d980*/  LDL.LU R2, [R1+0x2328] ;  /* 0x0023280001027983 */ /* 0x000ea40000300800 */
[----:B------:R1:W-:Y:S02]  /*3d990*/  STL [R1+0x568], R0 ;  /* 0x0005680001007387 */ /* 0x0003e40000100800 */
[----:B-1----:R-:W2:Y:S02]  /*3d9a0*/  LDL.LU R0, [R1+0x2324] ;  /* 0x0023240001007983 */ /* 0x002ea40000300800 */
[----:B--2---:R-:W-:-:S02]  /*3d9b0*/  F2FP.BF16.PACK_AB R0, R2, R0 ;  /* 0x000000000200723e */ /* 0x004fc400000010ff */
[----:B------:R-:W2:Y:S03]  /*3d9c0*/  LDL.LU R2, [R1+0x2320] ;  /* 0x0023200001027983 */ /* 0x000ea60000300800 */
[----:B------:R1:W-:Y:S02]  /*3d9d0*/  STL [R1+0x560], R0 ;  /* 0x0005600001007387 */ /* 0x0003e40000100800 */
[----:B-1----:R-:W2:Y:S02]  /*3d9e0*/  LDL.LU R0, [R1+0x231c] ;  /* 0x00231c0001007983 */ /* 0x002ea40000300800 */
[----:B--2---:R-:W-:Y:S02]  /*3d9f0*/  F2FP.BF16.PACK_AB R4, R0, R4 ;  /* 0x000000040004723e */ /* 0x004fe400000010ff */
[----:B------:R-:W2:Y:S03]  /*3da00*/  LDL.LU R0, [R1+0x2318] ;  /* 0x0023180001007983 */ /* 0x000ea60000300800 */
[----:B------:R-:W-:Y:S01]  /*3da10*/  STL [R1+0x558], R4 ;  /* 0x0005580401007387 */ /* 0x000fe20000100800 */
[----:B--2---:R-:W-:-:S02]  /*3da20*/  F2FP.BF16.PACK_AB R0, R2, R0 ;  /* 0x000000000200723e */ /* 0x004fc400000010ff */
[----:B------:R-:W2:Y:S03]  /*3da30*/  LDL.LU R2, [R1+0x2314] ;  /* 0x0023140001027983 */ /* 0x000ea60000300800 */
[----:B------:R1:W-:Y:S02]  /*3da40*/  STL [R1+0x550], R0 ;  /* 0x0005500001007387 */ /* 0x0003e40000100800 */
[----:B-1----:R-:W2:Y:S02]  /*3da50*/  LDL.LU R0, [R1+0x2310] ;  /* 0x0023100001007983 */ /* 0x002ea40000300800 */
[----:B--2---:R-:W-:Y:S02]  /*3da60*/  F2FP.BF16.PACK_AB R0, R2, R0 ;  /* 0x000000000200723e */ /* 0x004fe400000010ff */
[----:B------:R-:W2:Y:S03]  /*3da70*/  LDL.LU R2, [R1+0x230c] ;  /* 0x00230c0001027983 */ /* 0x000ea60000300800 */
        /* <DEDUP_REMOVED lines=8> */
[----:B------:R1:W-:Y:S02]  /*3db00*/  STL [R1+0x554], R0 ;  /* 0x0005540001007387 */ /* 0x0003e40000100800 */
[----:B-1----:R-:W2:Y:S01]  /*3db10*/  LDL.LU R0, [R1+0x22f8] ;  /* 0x0022f80001007983 */ /* 0x002ea20000300800 */
[----:B------:R-:W-:-:S02]  /*3db20*/  F2FP.BF16.PACK_AB R17, R17, R18 ;  /* 0x000000121111723e */ /* 0x000fc400000010ff */
[----:B---3--:R-:W-:Y:S02]  /*3db30*/  F2FP.BF16.PACK_AB R15, R16, R15 ;  /* 0x0000000f100f723e */ /* 0x008fe400000010ff */
[----:B------:R-:W-:Y:S01]  /*3db40*/  F2FP.BF16.PACK_AB R14, R14, R13 ;  /* 0x0000000d0e0e723e */ /* 0x000fe200000010ff */
[----:B----4-:R-:W-:Y:S01]  /*3db50*/  F2FP.BF16.PACK_AB R13, R12, R11 ;  /* 0x0000000b0c0d723e */ /* 0x010fe200000010ff */
[----:B------:R-:W-:Y:S02]  /*3db60*/  F2FP.BF16.PACK_AB R12, R29, R28 ;  /* 0x0000001c1d0c723e */ /* 0x000fe400000010ff */
[----:B------:R-:W-:Y:S02]  /*3db70*/  F2FP.BF16.PACK_AB R11, R27, R26 ;  /* 0x0000001a1b0b723e */ /* 0x000fe400000010ff */
[----:B--2---:R-:W-:Y:S02]  /*3db80*/  F2FP.BF16.PACK_AB R22, R0, R22 ;  /* 0x000000160016723e */ /* 0x004fe400000010ff */
[----:B------:R-:W2:Y:S03]  /*3db90*/  LDL.LU R0, [R1+0x22f4] ;  /* 0x0022f40001007983 */ /* 0x000ea60000300800 */
[----:B------:R-:W-:Y:S02]  /*3dba0*/  STL [R1+0x54c], R22 ;  /* 0x00054c1601007387 */ /* 0x000fe40000100800 */
[----:B------:R-:W-:Y:S02]  /*3dbb0*/  STL [R1+0x548], R17 ;  /* 0x0005481101007387 */ /* 0x000fe40000100800 */
[----:B------:R-:W-:Y:S01]  /*3dbc0*/  STL [R1+0x540], R15 ;  /* 0x0005400f01007387 */ /* 0x000fe20000100800 */
[----:B------:R-:W-:Y:S01]  /*3dbd0*/  STL [R1+0x538], R14 ;  /* 0x0005380e01007387 */ /* 0x000fe20000100800 */
[----:B------:R1:W-:Y:S02]  /*3dbe0*/  STL [R1+0x530], R13 ;  /* 0x0005300d01007387 */ /* 0x0003e40000100800 */
[----:B------:R3:W-:Y:S02]  /*3dbf0*/  STL [R1+0x544], R12 ;  /* 0x0005440c01007387 */ /* 0x0007e40000100800 */
[----:B------:R4:W-:Y:S01]  /*3dc00*/  STL [R1+0x53c], R11 ;  /* 0x00053c0b01007387 */ /* 0x0009e20000100800 */
[----:B-1----:R-:W-:-:S02]  /*3dc10*/  F2FP.BF16.PACK_AB R13, R25, R24 ;  /* 0x00000018190d723e */ /* 0x002fc400000010ff */
[----:B---3--:R-:W-:Y:S02]  /*3dc20*/  F2FP.BF16.PACK_AB R12, R23, R21 ;  /* 0x00000015170c723e */ /* 0x008fe400000010ff */
[----:B----4-:R-:W-:Y:S01]  /*3dc30*/  F2FP.BF16.PACK_AB R11, R20, R19 ;  /* 0x00000013140b723e */ /* 0x010fe200000010ff */
[----:B------:R-:W-:Y:S02]  /*3dc40*/  STL [R1+0x534], R13 ;  /* 0x0005340d01007387 */ /* 0x000fe40000100800 */
[----:B------:R-:W-:Y:S02]  /*3dc50*/  STL [R1+0x52c], R12 ;  /* 0x00052c0c01007387 */ /* 0x000fe40000100800 */
[----:B------:R-:W3:Y:S02]  /*3dc60*/  LDL.LU R21, [R1+0x17c] ;  /* 0x00017c0001157983 */ /* 0x000ee40000300800 */
[----:B------:R-:W-:Y:S01]  /*3dc70*/  STL [R1+0x528], R11 ;  /* 0x0005280b01007387 */ /* 0x000fe20000100800 */
[----:B------:R-:W4:Y:S01]  /*3dc80*/  LDL.LU R20, [R1+0x138] ;  /* 0x0001380001147983 */ /* 0x000f220000300800 */
[----:B--2---:R-:W-:-:S05]  /*3dc90*/  F2FP.BF16.PACK_AB R0, R0, R2 ;  /* 0x000000020000723e */ /* 0x004fca00000010ff */
[----:B------:R-:W-:Y:S01]  /*3dca0*/  STL [R1+0x524], R0 ;  /* 0x0005240001007387 */ /* 0x000fe20000100800 */
[----:B------:R-:W4:Y:S02]  /*3dcb0*/  LDL.LU R19, [R1+0x170] ;  /* 0x0001700001137983 */ /* 0x000f240000300800 */
[----:B------:R-:W2:Y:S02]  /*3dcc0*/  LDL.LU R22, [R1+0xb0] ;  /* 0x0000b00001167983 */ /* 0x000ea40000300800 */
[----:B--2---:R1:W-:Y:S04]  /*3dcd0*/  STL [R1+0x22b0], R22 ;  /* 0x0022b01601007387 */ /* 0x0043e80000100800 */
[----:B-1----:R-:W2:Y:S04]  /*3dce0*/  LDL.LU R22, [R1+0xb8] ;  /* 0x0000b80001167983 */ /* 0x002ea80000300800 */
        /* <DEDUP_REMOVED lines=15> */
[----:B-1----:R-:W2:Y:S01]  /*3dde0*/  LDL.LU R22, [R1+0x13c] ;  /* 0x00013c0001167983 */ /* 0x002ea20000300800 */
[----:B------:R-:W2:Y:S03]  /*3ddf0*/  LDL.LU R0, [R1+0xa4] ;  /* 0x0000a40001007983 */ /* 0x000ea60000300800 */
        /* <DEDUP_REMOVED lines=14> */
[----:B0-----:R-:W0:Y:S04]  /*3dee0*/  SHFL.BFLY PT, R9, R5, 0x2, 0x1f ;  /* 0x0c401f0005097f89 */ /* 0x001e2800000e0000 */
[----:B--2---:R1:W-:Y:S04]  /*3def0*/  STL [R1+0x22e8], R0 ;  /* 0x0022e80001007387 */ /* 0x0043e80000100800 */
[----:B-1----:R-:W2:Y:S01]  /*3df00*/  LDL.LU R0, [R1+0x12c] ;  /* 0x00012c0001007983 */ /* 0x002ea20000300800 */
[----:B0-----:R-:W-:-:S03]  /*3df10*/  FADD R5, R5, R9 ;  /* 0x0000000905057221 */ /* 0x001fc60000000000 */
[----:B------:R-:W0:Y:S04]  /*3df20*/  SHFL.BFLY PT, R8, R6, 0x2, 0x1f ;  /* 0x0c401f0006087f89 */ /* 0x000e2800000e0000 */
[----:B------:R-:W1:Y:S04]  /*3df30*/  SHFL.BFLY PT, R10, R7, 0x2, 0x1f ;  /* 0x0c401f00070a7f89 */ /* 0x000e6800000e0000 */
[----:B--2---:R2:W-:Y:S04]  /*3df40*/  STL [R1+0x22f0], R0 ;  /* 0x0022f00001007387 */ /* 0x0045e80000100800 */
[----:B--2---:R-:W2:Y:S01]  /*3df50*/  LDL.LU R0, [R1+0x134] ;  /* 0x0001340001007983 */ /* 0x004ea20000300800 */
[----:B------:R-:W3:Y:S02]  /*3df60*/  LDL.LU R2, [R1+0xa8] ;  /* 0x0000a80001027983 */ /* 0x000ee40000300800 */
[----:B------:R-:W3:Y:S02]  /*3df70*/  LDL.LU R17, [R1+0x9c] ;  /* 0x00009c0001117983 */ /* 0x000ee40000300800 */
[----:B------:R-:W3:Y:S01]  /*3df80*/  LDL.LU R18, [R1+0xa0] ;  /* 0x0000a00001127983 */ /* 0x000ee20000300800 */
[----:B------:R-:W3:Y:S01]  /*3df90*/  LDL.LU R16, [R1+0x94] ;  /* 0x0000940001107983 */ /* 0x000ee20000300800 */
        /* <DEDUP_REMOVED lines=12> */
[----:B------:R-:W3:Y:S03]  /*3e060*/  LDL.LU R9, [R1+0x174] ;  /* 0x0001740001097983 */ /* 0x000ee60000300800 */
[----:B------:R-:W4:Y:S01]  /*3e070*/  SHFL.BFLY PT, R4, R3, 0x2, 0x1f ;  /* 0x0c401f0003047f89 */ /* 0x000f2200000e0000 */
[----:B0-----:R-:W-:-:S02]  /*3e080*/  FADD R6, R6, R8 ;  /* 0x0000000806067221 */ /* 0x001fc40000000000 */
[----:B-1----:R-:W-:Y:S01]  /*3e090*/  FADD R10, R7, R10 ;  /* 0x0000000a070a7221 */ /* 0x002fe20000000000 */
[----:B----4-:R-:W-:Y:S01]  /*3e0a0*/  F2FP.BF16.PACK_AB R7, R20, R19 ;  /* 0x000000131407723e */ /* 0x010fe200000010ff */
[----:B------:R-:W-:Y:S01]  /*3e0b0*/  FADD R3, R3, R4 ;  /* 0x0000000403037221 */ /* 0x000fe20000000000 */
[----:B--2---:R-:W-:Y:S02]  /*3e0c0*/  F2FP.BF16.PACK_AB R22, R0, R22 ;  /* 0x000000160016723e */ /* 0x004fe400000010ff */
[----:B---3--:R-:W-:Y:S02]  /*3e0d0*/  F2FP.BF16.PACK_AB R8, R9, R21 ;  /* 0x000000150908723e */ /* 0x008fe400000010ff */
[----:B------:R-:W2:Y:S03]  /*3e0e0*/  LDL.LU R21, [R1+0x1c] ;  /* 0x00001c0001157983 */ /* 0x000ea60000300800 */
[----:B------:R-:W-:Y:S02]  /*3e0f0*/  STL [R1+0x520], R8 ;  /* 0x0005200801007387 */ /* 0x000fe40000100800 */
[----:B------:R-:W3:Y:S02]  /*3e100*/  LDL.LU R20, [R1+0x14] ;  /* 0x0000140001147983 */ /* 0x000ee40000300800 */
[----:B------:R-:W-:Y:S01]  /*3e110*/  STL [R1+0x51c], R7 ;  /* 0x00051c0701007387 */ /* 0x000fe20000100800 */
[----:B------:R-:W3:Y:S01]  /*3e120*/  LDL.LU R19, [R1+0x18] ;  /* 0x0000180001137983 */ /* 0x000ee20000300800 */
[----:B------:R-:W4:Y:S02]  /*3e130*/  LDL.LU R4, [R1+0x120] ;  /* 0x0001200001047983 */ /* 0x000f240000300800 */
[----:B------:R-:W2:Y:S02]  /*3e140*/  LDL.LU R0, [R1+0x22f0] ;  /* 0x0022f00001007983 */ /* 0x000ea40000300800 */
[----:B------:R0:W-:Y:S02]  /*3e150*/  STL [R1+0x518], R22 ;  /* 0x0005181601007387 */ /* 0x0001e40000100800 */
[----:B0-----:R-:W2:Y:S02]  /*3e160*/  LDL.LU R22, [R1+0x22ec] ;  /* 0x0022ec0001167983 */ /* 0x001ea40000300800 */
[----:B--2---:R-:W-:-:S02]  /*3e170*/  F2FP.BF16.PACK_AB R22, R0, R22 ;  /* 0x000000160016723e */ /* 0x004fc400000010ff */
[----:B------:R-:W2:Y:S03]  /*3e180*/  LDL.LU R0, [R1+0x22e8] ;  /* 0x0022e80001007983 */ /* 0x000ea60000300800 */
[----:B------:R0:W-:Y:S02]  /*3e190*/  STL [R1+0x514], R22 ;  /* 0x0005141601007387 */ /* 0x0001e40000100800 */
[----:B0-----:R-:W2:Y:S02]  /*3e1a0*/  LDL.LU R22, [R1+0x22e4] ;  /* 0x0022e40001167983 */ /* 0x001ea40000300800 */
[----:B--2---:R-:W-:Y:S02]  /*3e1b0*/  F2FP.BF16.PACK_AB R22, R0, R22 ;  /* 0x000000160016723e */ /* 0x004fe400000010ff */
[----:B------:R-:W2:Y:S03]  /*3e1c0*/  LDL.LU R0, [R1+0x22e0] ;  /* 0x0022e00001007983 */ /* 0x000ea60000300800 */
[----:B------:R0:W-:Y:S02]  /*3e1d0*/  STL [R1+0x510], R22 ;  /* 0x0005101601007387 */ /* 0x0001e40000100800 */
[----:B0-----:R-:W4:Y:S02]  /*3e1e0*/  LDL.LU R22, [R1+0x22dc] ;  /* 0x0022dc0001167983 */ /* 0x001f240000300800 */
[----:B----4-:R-:W-:-:S02]  /*3e1f0*/  F2FP.BF16.PACK_AB R4, R22, R4 ;  /* 0x000000041604723e */ /* 0x010fc400000010ff */
[----:B------:R-:W2:Y:S03]  /*3e200*/  LDL.LU R22, [R1+0x22d8] ;  /* 0x0022d80001167983 */ /* 0x000ea60000300800 */
[----:B------:R-:W-:Y:S01]  /*3e210*/  STL [R1+0x50c], R4 ;  /* 0x00050c0401007387 */ /* 0x000fe20000100800 */
[----:B--2---:R-:W-:Y:S02]  /*3e220*/  F2FP.BF16.PACK_AB R22, R0, R22 ;  /* 0x000000160016723e */ /* 0x004fe400000010ff */
[----:B------:R-:W2:Y:S03]  /*3e230*/  LDL.LU R0, [R1+0x22d4] ;  /* 0x0022d40001007983 */ /* 0x000ea60000300800 */
        /* <DEDUP_REMOVED lines=25> */
[----:B0-----:R-:W2:Y:S04]  /*3e3d0*/  LDL.LU R2, [R1+0x22a0] ;  /* 0x0022a00001027983 */ /* 0x001ea80000300800 */
[----:B------:R-:W0:Y:S01]  /*3e3e0*/  SHFL.BFLY PT, R8, R5, 0x1, 0x1f ;  /* 0x0c201f0005087f89 */ /* 0x000e2200000e0000 */
[----:B------:R-:W-:-:S02]  /*3e3f0*/  F2FP.BF16.PACK_AB R17, R17, R18 ;  /* 0x000000121111723e */ /* 0x000fc400000010ff */
[----:B------:R-:W-:Y:S02]  /*3e400*/  F2FP.BF16.PACK_AB R15, R16, R15 ;  /* 0x0000000f100f723e */ /* 0x000fe400000010ff */
[----:B------:R-:W-:Y:S02]  /*3e410*/  F2FP.BF16.PACK_AB R13, R14, R13 ;  /* 0x0000000d0e0d723e */ /* 0x000fe400000010ff */
[----:B------:R-:W-:Y:S01]  /*3e420*/  F2FP.BF16.PACK_AB R11, R12, R11 ;  /* 0x0000000b0c0b723e */ /* 0x000fe200000010ff */
[----:B------:R-:W-:Y:S01]  /*3e430*/  STL [R1+0x4e4], R17 ;  /* 0x0004e41101007387 */ /* 0x000fe20000100800 */
[----:B------:R-:W-:Y:S02]  /*3e440*/  STL [R1+0x4dc], R15 ;  /* 0x0004dc0f01007387 */ /* 0x000fe40000100800 */
[----:B------:R1:W-:Y:S02]  /*3e450*/  STL [R1+0x4d8], R13 ;  /* 0x0004d80d01007387 */ /* 0x0003e40000100800 */
[----:B0-----:R-:W-:Y:S01]  /*3e460*/  FADD R5, R5, R8 ;  /* 0x0000000805057221 */ /* 0x001fe20000000000 */
[----:B------:R-:W0:Y:S04]  /*3e470*/  SHFL.BFLY PT, R7, R6, 0x1, 0x1f ;  /* 0x0c201f0006077f89 */ /* 0x000e2800000e0000 */
[----:B------:R-:W0:Y:S04]  /*3e480*/  SHFL.BFLY PT, R9, R10, 0x1, 0x1f ;  /* 0x0c201f000a097f89 */ /* 0x000e2800000e0000 */
[----:B------:R-:W0:Y:S01]  /*3e490*/  SHFL.BFLY PT, R4, R3, 0x1, 0x1f ;  /* 0x0c201f0003047f89 */ /* 0x000e2200000e0000 */
[----:B--2---:R-:W-:-:S05]  /*3e4a0*/  F2FP.BF16.PACK_AB R2, R29, R2 ;  /* 0x000000021d02723e */ /* 0x004fca00000010ff */
[----:B------:R2:W-:Y:S01]  /*3e4b0*/  STL [R1+0x21c0], R2 ;  /* 0x0021c00201007387 */ /* 0x0005e20000100800 */
[----:B------:R0:W-:Y:S02]  /*3e4c0*/  STL [R1+0x4d0], R11 ;  /* 0x0004d00b01007387 */ /* 0x0001e40000100800 */
[----:B-1----:R-:W4:Y:S01]  /*3e4d0*/  LDL.64 R12, [R1+0x958] ;  /* 0x00095800010c7983 */ /* 0x002f220000100a00 */
[----:B--2---:R-:W-:Y:S02]  /*3e4e0*/  F2FP.BF16.PACK_AB R2, R28, R27 ;  /* 0x0000001b1c02723e */ /* 0x004fe400000010ff */
[----:B0-----:R-:W-:-:S03]  /*3e4f0*/  F2FP.BF16.PACK_AB R11, R26, R25 ;  /* 0x000000191a0b723e */ /* 0x001fc600000010ff */
[----:B------:R0:W-:Y:S01]  /*3e500*/  STL [R1+0x4c0], R2 ;  /* 0x0004c00201007387 */ /* 0x0001e20000100800 */
[----:B------:R-:W-:Y:S02]  /*3e510*/  F2FP.BF16.PACK_AB R8, R21, R0 ;  /* 0x000000001508723e */ /* 0x000fe400000010ff */
[----:B0-----:R-:W-:Y:S02]  /*3e520*/  F2FP.BF16.PACK_AB R2, R24, R23 ;  /* 0x000000171802723e */ /* 0x001fe400000010ff */
[----:B------:R-:W2:Y:S01]  /*3e530*/  LDL.64 R24, [R1+0x14b8] ;  /* 0x0014b80001187983 */ /* 0x000ea20000100a00 */
[----:B------:R-:W-:Y:S02]  /*3e540*/  STL [R1+0x4bc], R11 ;  /* 0x0004bc0b01007387 */ /* 0x000fe40000100800 */
[----:B------:R-:W2:Y:S02]  /*3e550*/  LDL.64 R16, [R1+0x14b0] ;  /* 0x0014b00001107983 */ /* 0x000ea40000100a00 */
[----:B------:R3:W-:Y:S01]  /*3e560*/  STL [R1+0x4b8], R2 ;  /* 0x0004b80201007387 */ /* 0x0007e20000100800 */
[----:B------:R-:W2:Y:S01]  /*3e570*/  LDL.LU R0, [R1+0x229c] ;  /* 0x00229c0001007983 */ /* 0x000ea20000300800 */
[----:B------:R-:W4:Y:S02]  /*3e580*/  LDL.64 R14, [R1+0x14a8] ;  /* 0x0014a800010e7983 */ /* 0x000f240000100a00 */
[----:B------:R-:W-:Y:S01]  /*3e590*/  STL [R1+0x4a8], R8 ;  /* 0x0004a80801007387 */ /* 0x000fe20000100800 */
[----:B---3--:R-:W-:-:S02]  /*3e5a0*/  F2FP.BF16.PACK_AB R2, R20, R19 ;  /* 0x000000131402723e */ /* 0x008fc400000010ff */
[----:B------:R-:W3:Y:S01]  /*3e5b0*/  LDL.64 R20, [R1+0x14a0] ;  /* 0x0014a00001147983 */ /* 0x000ee20000100a00 */
[----:B------:R-:W-:Y:S02]  /*3e5c0*/  FADD R7, R6, R7 ;  /* 0x0000000706077221 */ /* 0x000fe40000000000 */
[----:B------:R-:W-:Y:S02]  /*3e5d0*/  FADD R6, R10, R9 ;  /* 0x000000090a067221 */ /* 0x000fe40000000000 */
[----:B------:R-:W-:Y:S01]  /*3e5e0*/  FADD R3, R3, R4 ;  /* 0x0000000403037221 */ /* 0x000fe20000000000 */
[----:B------:R-:W-:Y:S01]  /*3e5f0*/  @!P0 STS [R22.X4+0x10000], R5 ;  /* 0x0100000516008388 */ /* 0x000fe20000004800 */
[----:B------:R-:W-:Y:S02]  /*3e600*/  @!P0 STS [R22.X4+0x10200], R7 ;  /* 0x0102000716008388 */ /* 0x000fe40000004800 */
[----:B------:R-:W-:Y:S01]  /*3e610*/  @!P0 STS [R22.X4+0x10400], R6 ;  /* 0x0104000616008388 */ /* 0x000fe20000004800 */
[----:B------:R0:W-:Y:S01]  /*3e620*/  @!P0 STS [R22.X4+0x10600], R3 ;  /* 0x0106000316008388 */ /* 0x0001e20000004800 */
[----:B------:R-:W-:Y:S06]  /*3e630*/  BAR.SYNC.DEFER_BLOCKING 0x0 ;  /* 0x0000000000007b1d */ /* 0x000fec0000010000 */
[----:B------:R1:W-:Y:S01]  /*3e640*/  STL [R1+0x49c], R2 ;  /* 0x00049c0201007387 */ /* 0x0003e20000100800 */
[----:B------:R-:W3:Y:S02]  /*3e650*/  LDL.64 R18, [R1+0x1498] ;  /* 0x0014980001127983 */ /* 0x000ee40000100a00 */
[----:B------:R-:W3:Y:S01]  /*3e660*/  LDL.64 R10, [R1+0x1490] ;  /* 0x00149000010a7983 */ /* 0x000ee20000100a00 */
[----:B0-----:R-:W3:Y:S01]  /*3e670*/  LDL.64 R22, [R1+0x1468] ;  /* 0x0014680001167983 */ /* 0x001ee20000100a00 */
[----:B--2---:R-:W-:-:S04]  /*3e680*/  IMAD.WIDE R6, R0, 0x2, R24 ;  /* 0x0000000200067825 */ /* 0x004fc800078e0218 */
[----:B----4-:R-:W-:-:S04]  /*3e690*/  IMAD.WIDE R4, R0, 0x2, R12 ;  /* 0x0000000200047825 */ /* 0x010fc800078e020c */
[C---:B------:R-:W-:Y:S01]  /*3e6a0*/  IMAD.WIDE R8, R0.reuse, 0x2, R16 ;  /* 0x0000000200087825 */ /* 0x040fe200078e0210 */
[----:B------:R-:W2:Y:S04]  /*3e6b0*/  LDL.64 R12, [R1+0x1488] ;  /* 0x00148800010c7983 */ /* 0x000ea80000100a00 */
[----:B------:R3:W4:Y:S04]  /*3e6c0*/  LDG.E.U16 R3, [R6.64] ;  /* 0x0000000406037981 */ /* 0x000728000c1e1500 */
[----:B-1----:R0:W4:Y:S04]  /*3e6d0*/  LDG.E.U16 R2, [R4.64] ;  /* 0x0000000404027981 */ /* 0x002128000c1e1500 */
[----:B------:R-:W4:Y:S04]  /*3e6e0*/  LDL.64 R16, [R1+0x1480] ;  /* 0x0014800001107983 */ /* 0x000f280000100a00 */
[----:B------:R1:W4:Y:S04]  /*3e6f0*/  LDG.E.U16 R27, [R8.64] ;  /* 0x00000004081b7981 */ /* 0x000328000c1e1500 */
[----:B------:R-:W4:Y:S01]  /*3e700*/  LDL.64 R24, [R1+0x1478] ;  /* 0x0014780001187983 */ /* 0x000f220000100a00 */
[----:B0-----:R-:W-:-:S04]  /*3e710*/  IMAD.WIDE R4, R0, 0x2, R14 ;  /* 0x0000000200047825 */ /* 0x001fc800078e020e */
[C---:B---3--:R-:W-:Y:S01]  /*3e720*/  IMAD.WIDE R6, R0.reuse, 0x2, R20 ;  /* 0x0000000200067825 */ /* 0x048fe200078e0214 */
[----:B------:R-:W3:Y:S04]  /*3e730*/  LDL.64 R14, [R1+0x1470] ;  /* 0x00147000010e7983 */ /* 0x000ee80000100a00 */
[----:B------:R0:W3:Y:S04]  /*3e740*/  LDG.E.U16 R21, [R4.64] ;  /* 0x0000000404157981 */ /* 0x0000e8000c1e1500 */
[----:B------:R0:W3:Y:S01]  /*3e750*/  LDG.E.U16 R28, [R6.64] ;  /* 0x00000004061c7981 */ /* 0x0000e2000c1e1500 */
[----:B-1----:R-:W-:-:S04]  /*3e760*/  IMAD.WIDE R8, R0, 0x2, R18 ;  /* 0x0000000200087825 */ /* 0x002fc800078e0212 */
[C---:B------:R-:W-:Y:S01]  /*3e770*/  IMAD.WIDE R10, R0.reuse, 0x2, R10 ;  /* 0x00000002000a7825 */ /* 0x040fe200078e020a */
[----:B------:R-:W3:Y:S04]  /*3e780*/  LDL.64 R18, [R1+0x1460] ;  /* 0x0014600001127983 */ /* 0x000ee80000100a00 */
[----:B------:R1:W3:Y:S04]  /*3e790*/  LDG.E.U16 R29, [R8.64] ;  /* 0x00000004081d7981 */ /* 0x0002e8000c1e1500 */
[----:B------:R0:W3:Y:S02]  /*3e7a0*/  LDG.E.U16 R26, [R10.64] ;  /* 0x000000040a1a7981 */ /* 0x0000e4000c1e1500 */
[----:B0-----:R-:W-:-:S04]  /*3e7b0*/  IMAD.WIDE R10, R0, 0x2, R22 ;  /* 0x00000002000a7825 */ /* 0x001fc800078e0216 */
[C---:B--2---:R-:W-:Y:S01]  /*3e7c0*/  IMAD.WIDE R12, R0.reuse, 0x2, R12 ;  /* 0x00000002000c7825 */ /* 0x044fe200078e020c */
[----:B----4-:R-:W-:Y:S03]  /*3e7d0*/  STL [R1+0x794], R3 ;  /* 0x0007940301007387 */ /* 0x010fe60000100800 */
[----:B------:R0:W-:Y:S02]  /*3e7e0*/  STL [R1+0x798], R2 ;  /* 0x0007980201007387 */ /* 0x0001e40000100800 */
[----:B------:R-:W-:-:S04]  /*3e7f0*/  IMAD.WIDE R4, R0, 0x2, R16 ;  /* 0x0000000200047825 */ /* 0x000fc800078e0210 */
[C---:B------:R-:W-:Y:S01]  /*3e800*/  IMAD.WIDE R6, R0.reuse, 0x2, R24 ;  /* 0x0000000200067825 */ /* 0x040fe200078e0218 */
[----:B------:R2:W4:Y:S04]  /*3e810*/  LDG.E.U16 R23, [R4.64] ;  /* 0x0000000404177981 */ /* 0x000528000c1e1500 */
[----:B0-----:R-:W2:Y:S01]  /*3e820*/  LDL.64 R2, [R1+0x1458] ;  /* 0x0014580001027983 */ /* 0x001ea20000100a00 */
[----:B------:R0:W-:Y:S03]  /*3e830*/  STL [R1+0x790], R27 ;  /* 0x0007901b01007387 */ /* 0x0001e60000100800 */
[----:B---3--:R3:W-:Y:S01]  /*3e840*/  STL [R1+0x78c], R21 ;  /* 0x00078c1501007387 */ /* 0x0087e20000100800 */
[----:B------:R-:W4:Y:S02]  /*3e850*/  LDL.64 R24, [R1+0x1440] ;  /* 0x0014400001187983 */ /* 0x000f240000100a00 */
[C---:B-1----:R-:W-:Y:S01]  /*3e860*/  IMAD.WIDE R8, R0.reuse, 0x2, R14 ;  /* 0x0000000200087825 */ /* 0x042fe200078e020e */
[----:B------:R-:W4:Y:S04]  /*3e870*/  LDL.64 R16, [R1+0x1448] ;  /* 0x0014480001107983 */ /* 0x000f280000100a00 */
[----:B------:R-:W4:Y:S04]  /*3e880*/  LDL.64 R14, [R1+0x1438] ;  /* 0x00143800010e7983 */ /* 0x000f280000100a00 */
[----:B0-----:R0:W4:Y:S04]  /*3e890*/  LDG.E.U16 R27, [R12.64] ;  /* 0x000000040c1b7981 */ /* 0x001128000c1e1500 */
[----:B---3--:R-:W3:Y:S01]  /*3e8a0*/  LDL.64 R20, [R1+0x1450] ;  /* 0x0014500001147983 */ /* 0x008ee20000100a00 */
[----:B------:R1:W-:Y:S02]  /*3e8b0*/  STL [R1+0x788], R28 ;  /* 0x0007881c01007387 */ /* 0x0003e40000100800 */
[----:B------:R1:W-:Y:S02]  /*3e8c0*/  STL [R1+0x784], R29 ;  /* 0x0007841d01007387 */ /* 0x0003e40000100800 */
[----:B------:R1:W-:Y:S02]  /*3e8d0*/  STL [R1+0x780], R26 ;  /* 0x0007801a01007387 */ /* 0x0003e40000100800 */
[C---:B0-----:R-:W-:Y:S01]  /*3e8e0*/  IMAD.WIDE R12, R0.reuse, 0x2, R18 ;  /* 0x00000002000c7825 */ /* 0x041fe200078e0212 */
[----:B-1----:R3:W3:Y:S04]  /*3e8f0*/  LDG.E.U16 R28, [R6.64] ;  /* 0x00000004061c7981 */ /* 0x0026e8000c1e1500 */
[----:B------:R0:W3:Y:S04]  /*3e900*/  LDG.E.U16 R29, [R8.64] ;  /* 0x00000004081d7981 */ /* 0x0000e8000c1e1500 */
[----:B------:R4:W3:Y:S04]  /*3e910*/  LDG.E.U16 R26, [R10.64] ;  /* 0x000000040a1a7981 */ /* 0x0008e8000c1e1500 */
[----:B------:R-:W3:Y:S01]  /*3e920*/  LDL.64 R18, [R1+0x1430] ;  /* 0x0014300001127983 */ /* 0x000ee20000100a00 */
[----:B--2---:R-:W-:-:S04]  /*3e930*/  IMAD.WIDE R4, R0, 0x2, R2 ;  /* 0x0000000200047825 */ /* 0x004fc800078e0202 */
[C---:B----4-:R-:W-:Y:S02]  /*3e940*/  IMAD.WIDE R10, R0.reuse, 0x2, R24 ;  /* 0x00000002000a7825 */ /* 0x050fe400078e0218 */
[----:B------:R1:W3:Y:S04]  /*3e950*/  LDG.E.U16 R25, [R4.64] ;  /* 0x0000000404197981 */ /* 0x0002e8000c1e1500 */
[----:B------:R4:W-:Y:S01]  /*3e960*/  STL [R1+0x77c], R27 ;  /* 0x00077c1b01007387 */ /* 0x0009e20000100800 */
[----:B------:R1:W-:Y:S02]  /*3e970*/  STL [R1+0x778], R23 ;  /* 0x0007781701007387 */ /* 0x0003e40000100800 */
[----:B---3--:R-:W-:-:S04]  /*3e980*/  IMAD.WIDE R6, R0, 0x2, R20 ;  /* 0x0000000200067825 */ /* 0x008fc800078e0214 */
[C---:B0-----:R-:W-:Y:S01]  /*3e990*/  IMAD.WIDE R8, R0.reuse, 0x2, R16 ;  /* 0x0000000200087825 */ /* 0x041fe200078e0210 */
[----:B------:R-:W3:Y:S04]  /*3e9a0*/  LDL.64 R20, [R1+0x1418] ;  /* 0x0014180001147983 */ /* 0x000ee80000100a00 */
[----:B------:R-:W3:Y:S04]  /*3e9b0*/  LDL.64 R2, [R1+0x1420] ;  /* 0x0014200001027983 */ /* 0x000ee80000100a00 */
[----:B------:R-:W3:Y:S04]  /*3e9c0*/  LDL.64 R16, [R1+0x1410] ;  /* 0x0014100001107983 */ /* 0x000ee80000100a00 */
[----:B----4-:R0:W4:Y:S04]  /*3e9d0*/  LDG.E.U16 R27, [R12.64] ;  /* 0x000000040c1b7981 */ /* 0x010128000c1e1500 */
[----:B-1----:R-:W3:Y:S01]  /*3e9e0*/  LDL.64 R22, [R1+0x1428] ;  /* 0x0014280001167983 */ /* 0x002ee20000100a00 */
[----:B------:R1:W-:Y:S02]  /*3e9f0*/  STL [R1+0x774], R28 ;  /* 0x0007741c01007387 */ /* 0x0003e40000100800 */
[----:B------:R1:W-:Y:S02]  /*3ea00*/  STL [R1+0x770], R29 ;  /* 0x0007701d01007387 */ /* 0x0003e40000100800 */
[----:B------:R1:W-:Y:S02]  /*3ea10*/  STL [R1+0x76c], R26 ;  /* 0x00076c1a01007387 */ /* 0x0003e40000100800 */
[----:B------:R-:W-:-:S04]  /*3ea20*/  IMAD.WIDE R4, R0, 0x2, R18 ;  /* 0x0000000200047825 */ /* 0x000fc800078e0212 */
[C---:B0-----:R-:W-:Y:S01]  /*3ea30*/  IMAD.WIDE R12, R0.reuse, 0x2, R14 ;  /* 0x00000002000c7825 */ /* 0x041fe200078e020e */
[----:B-1----:R0:W3:Y:S04]  /*3ea40*/  LDG.E.U16 R28, [R6.64] ;  /* 0x00000004061c7981 */ /* 0x0020e8000c1e1500 */
[----:B------:R1:W3:Y:S04]  /*3ea50*/  LDG.E.U16 R29, [R8.64] ;  /* 0x00000004081d7981 */ /* 0x0002e8000c1e1500 */
[----:B------:R3:W3:Y:S04]  /*3ea60*/  LDG.E.U16 R26, [R10.64] ;  /* 0x000000040a1a7981 */ /* 0x0006e8000c1e1500 */
[----:B------:R-:W3:Y:S02]  /*3ea70*/  LDL.64 R14, [R1+0x1408] ;  /* 0x00140800010e7983 */ /* 0x000ee40000100a00 */
[----:B---3--:R-:W-:-:S02]  /*3ea80*/  IMAD.WIDE R10, R0, 0x2, R20 ;  /* 0x00000002000a7825 */ /* 0x008fc400078e0214 */
[----:B------:R3:W2:Y:S04]  /*3ea90*/  LDG.E.U16 R21, [R4.64] ;  /* 0x0000000404157981 */ /* 0x0006a8000c1e1500 */
[----:B----4-:R4:W-:Y:S01]  /*3eaa0*/  STL [R1+0x768], R27 ;  /* 0x0007681b01007387 */ /* 0x0109e20000100800 */
[----:B---3--:R3:W-:Y:S02]  /*3eab0*/  STL [R1+0x764], R25 ;  /* 0x0007641901007387 */ /* 0x0087e40000100800 */
[----:B0-----:R-:W-:-:S04]  /*3eac0*/  IMAD.WIDE R6, R0, 0x2, R22 ;  /* 0x0000000200067825 */ /* 0x001fc800078e0216 */
[C---:B-1----:R-:W-:Y:S01]  /*3ead0*/  IMAD.WIDE R8, R0.reuse, 0x2, R2 ;  /* 0x0000000200087825 */ /* 0x042fe200078e0202 */
[----:B------:R-:W2:Y:S04]  /*3eae0*/  LDL.64 R22, [R1+0x13f0] ;  /* 0x0013f00001167983 */ /* 0x000ea80000100a00 */
[----:B------:R-:W2:Y:S04]  /*3eaf0*/  LDL.64 R18, [R1+0x13f8] ;  /* 0x0013f80001127983 */ /* 0x000ea80000100a00 */
[----:B------:R-:W2:Y:S04]  /*3eb00*/  LDL.64 R2, [R1+0x13e8] ;  /* 0x0013e80001027983 */ /* 0x000ea80000100a00 */
[----:B----4-:R0:W4:Y:S04]  /*3eb10*/  LDG.E.U16 R27, [R12.64] ;  /* 0x000000040c1b7981 */ /* 0x010128000c1e1500 */
[----:B---3--:R-:W3:Y:S01]  /*3eb20*/  LDL.64 R24, [R1+0x1400] ;  /* 0x0014000001187983 */ /* 0x008ee20000100a00 */
        /* <DEDUP_REMOVED lines=8> */
[----:B------:R-:W3:Y:S01]  /*3ebb0*/  LDL.64 R16, [R1+0x13e0] ;  /* 0x0013e00001107983 */ /* 0x000ee20000100a00 */
[----:B--2---:R-:W-:-:S03]  /*3ebc0*/  IMAD.WIDE R10, R0, 0x2, R22 ;  /* 0x00000002000a7825 */ /* 0x004fc600078e0216 */
[----:B------:R1:W3:Y:S04]  /*3ebd0*/  LDG.E.U16 R23, [R4.64] ;  /* 0x0000000404177981 */ /* 0x0002e8000c1e1500 */
[----:B----4-:R4:W-:Y:S01]  /*3ebe0*/  STL [R1+0x754], R27 ;  /* 0x0007541b01007387 */ /* 0x0109e20000100800 */
        /* <DEDUP_REMOVED lines=278> */
[----:B------:R1:W2:Y:S04]  /*3fd50*/  LDG.E.U16 R21, [R4.64] ;  /* 0x0000000404157981 */ /* 0x0002a8000c1e1500 */
[----:B----4-:R4:W-:Y:S01]  /*3fd60*/  STL [R1+0x63c], R27 ;  /* 0x00063c1b01007387 */ /* 0x0109e20000100800 */
[----:B------:R1:W-:Y:S02]  /*3fd70*/  STL [R1+0x638], R25 ;  /* 0x0006381901007387 */ /* 0x0003e40000100800 */
[----:B---3--:R-:W-:-:S04]  /*3fd80*/  IMAD.WIDE R6, R0, 0x2, R22 ;  /* 0x0000000200067825 */ /* 0x008fc800078e0216 */
[C---:B0-----:R-:W-:Y:S01]  /*3fd90*/  IMAD.WIDE R8, R0.reuse, 0x2, R16 ;  /* 0x0000000200087825 */ /* 0x041fe200078e0210 */
[----:B------:R-:W3:Y:S04]  /*3fda0*/  LDL.64 R22, [R1+0x1198] ;  /* 0x0011980001167983 */ /* 0x000ee80000100a00 */
[----:B------:R-:W2:Y:S04]  /*3fdb0*/  LDL.64 R2, [R1+0x11a0] ;  /* 0x0011a00001027983 */ /* 0x000ea80000100a00 */
[----:B------:R-:W2:Y:S04]  /*3fdc0*/  LDL.64 R16, [R1+0x1190] ;  /* 0x0011900001107983 */ /* 0x000ea80000100a00 */
[----:B----4-:R0:W4:Y:S04]  /*3fdd0*/  LDG.E.U16 R27, [R12.64] ;  /* 0x000000040c1b7981 */ /* 0x010128000c1e1500 */
[----:B-1----:R-:W2:Y:S01]  /*3fde0*/  LDL.64 R24, [R1+0x11a8] ;  /* 0x0011a80001187983 */ /* 0x002ea20000100a00 */
[----:B------:R1:W-:Y:S02]  /*3fdf0*/  STL [R1+0x634], R28 ;  /* 0x0006341c01007387 */ /* 0x0003e40000100800 */
[----:B------:R1:W-:Y:S02]  /*3fe00*/  STL [R1+0x630], R29 ;  /* 0x0006301d01007387 */ /* 0x0003e40000100800 */
[----:B------:R1:W-:Y:S02]  /*3fe10*/  STL [R1+0x62c], R26 ;  /* 0x00062c1a01007387 */ /* 0x0003e40000100800 */
[----:B------:R-:W-:-:S04]  /*3fe20*/  IMAD.WIDE R4, R0, 0x2, R18 ;  /* 0x0000000200047825 */ /* 0x000fc800078e0212 */
[C---:B0-----:R-:W-:Y:S01]  /*3fe30*/  IMAD.WIDE R12, R0.reuse, 0x2, R14 ;  /* 0x00000002000c7825 */ /* 0x041fe200078e020e */
[----:B-1----:R0:W2:Y:S04]  /*3fe40*/  LDG.E.U16 R28, [R6.64] ;  /* 0x00000004061c7981 */ /* 0x0020a8000c1e1500 */
[----:B------:R1:W2:Y:S04]  /*3fe50*/  LDG.E.U16 R29, [R8.64] ;  /* 0x00000004081d7981 */ /* 0x0002a8000c1e1500 */
[----:B------:R3:W2:Y:S04]  /*3fe60*/  LDG.E.U16 R26, [R10.64] ;  /* 0x000000040a1a7981 */ /* 0x0006a8000c1e1500 */
[----:B------:R-:W2:Y:S01]  /*3fe70*/  LDL.64 R14, [R1+0x1188] ;  /* 0x00118800010e7983 */ /* 0x000ea20000100a00 */
[----:B---3--:R-:W-:-:S03]  /*3fe80*/  IMAD.WIDE R10, R0, 0x2, R22 ;  /* 0x00000002000a7825 */ /* 0x008fc600078e0216 */
[----:B------:R2:W3:Y:S04]  /*3fe90*/  LDG.E.U16 R23, [R4.64] ;  /* 0x0000000404177981 */ /* 0x0004e8000c1e1500 */
[----:B----4-:R4:W-:Y:S01]  /*3fea0*/  STL [R1+0x628], R27 ;  /* 0x0006281b01007387 */ /* 0x0109e20000100800 */
[----:B--2---:R2:W-:Y:S02]  /*3feb0*/  STL [R1+0x624], R21 ;  /* 0x0006241501007387 */ /* 0x0045e40000100800 */
[C---:B0-----:R-:W-:Y:S01]  /*3fec0*/  IMAD.WIDE R6, R0.reuse, 0x2, R24 ;  /* 0x0000000200067825 */ /* 0x041fe200078e0218 */
[----:B------:R-:W3:Y:S04]  /*3fed0*/  LDL.64 R18, [R1+0x1178] ;  /* 0x0011780001127983 */ /* 0x000ee80000100a00 */
[----:B------:R-:W3:Y:S04]  /*3fee0*/  LDL.64 R24, [R1+0x1170] ;  /* 0x0011700001187983 */ /* 0x000ee80000100a00 */
[----:B----4-:R0:W4:Y:S04]  /*3fef0*/  LDG.E.U16 R27, [R12.64] ;  /* 0x000000040c1b7981 */ /* 0x010128000c1e1500 */
[----:B--2---:R-:W2:Y:S01]  /*3ff00*/  LDL.64 R20, [R1+0x1180] ;  /* 0x0011800001147983 */ /* 0x004ea20000100a00 */
[----:B-1----:R-:W-:-:S04]  /*3ff10*/  IMAD.WIDE R8, R0, 0x2, R2 ;  /* 0x0000000200087825 */ /* 0x002fc800078e0202 */
[----:B------:R-:W2:Y:S02]  /*3ff20*/  LDL.64 R2, [R1+0x1168] ;  /* 0x0011680001027983 */ /* 0x000ea40000100a00 */
[----:B------:R1:W-:Y:S01]  /*3ff30*/  STL [R1+0x620], R28 ;  /* 0x0006201c01007387 */ /* 0x0003e20000100800 */
[----:B------:R1:W-:Y:S01]  /*3ff40*/  STL [R1+0x61c], R29 ;  /* 0x00061c1d01007387 */ /* 0x0003e20000100800 */
[----:B------:R1:W-:Y:S02]  /*3ff50*/  STL [R1+0x618], R26 ;  /* 0x0006181a01007387 */ /* 0x0003e40000100800 */
[----:B0-----:R-:W-:-:S04]  /*3ff60*/  IMAD.WIDE R12, R0, 0x2, R16 ;  /* 0x00000002000c7825 */ /* 0x001fc800078e0210 */
[C---:B------:R-:W-:Y:S01]  /*3ff70*/  IMAD.WIDE R4, R0.reuse, 0x2, R14 ;  /* 0x0000000200047825 */ /* 0x040fe200078e020e */
[----:B------:R-:W2:Y:S04]  /*3ff80*/  LDL.64 R16, [R1+0x1160] ;  /* 0x0011600001107983 */ /* 0x000ea80000100a00 */
[----:B-1----:R2:W2:Y:S04]  /*3ff90*/  LDG.E.U16 R28, [R6.64] ;  /* 0x00000004061c7981 */ /* 0x0024a8000c1e1500 */
[----:B------:R3:W2:Y:S04]  /*3ffa0*/  LDG.E.U16 R29, [R8.64] ;  /* 0x00000004081d7981 */ /* 0x0006a8000c1e1500 */
[----:B------:R0:W2:Y:S01]  /*3ffb0*/  LDG.E.U16 R26, [R10.64] ;  /* 0x000000040a1a7981 */ /* 0x0000a2000c1e1500 */
[----:B---3--:R-:W-:-:S04]  /*3ffc0*/  IMAD.WIDE R8, R0, 0x2, R18 ;  /* 0x0000000200087825 */ /* 0x008fc800078e0212 */
[C---:B0-----:R-:W-:Y:S02]  /*3ffd0*/  IMAD.WIDE R10, R0.reuse, 0x2, R24 ;  /* 0x00000002000a7825 */ /* 0x041fe400078e0218 */
[----:B------:R0:W3:Y:S04]  /*3ffe0*/  LDG.E.U16 R25, [R4.64] ;  /* 0x0000000404197981 */ /* 0x0000e8000c1e1500 */
[----:B----4-:R1:W-:Y:S01]  /*3fff0*/  STL [R1+0x614], R27 ;  /* 0x0006141b01007387 */ /* 0x0103e20000100800 */
[----:B------:R4:W-:Y:S02]  /*40000*/  STL [R1+0x610], R23 ;  /* 0x0006101701007387 */ /* 0x0009e40000100800 */
[----:B------:R-:W3:Y:S02]  /*40010*/  LDL.64 R18, [R1+0x1140] ;  /* 0x0011400001127983 */ /* 0x000ee40000100a00 */
[C---:B--2---:R-:W-:Y:S01]  /*40020*/  IMAD.WIDE R6, R0.reuse, 0x2, R20 ;  /* 0x0000000200067825 */ /* 0x044fe200078e0214 */
[----:B------:R-:W2:Y:S04]  /*40030*/  LDL.64 R14, [R1+0x1150] ;  /* 0x00115000010e7983 */ /* 0x000ea80000100a00 */
[----:B------:R-:W2:Y:S04]  /*40040*/  LDL.64 R20, [R1+0x1148] ;  /* 0x0011480001147983 */ /* 0x000ea80000100a00 */
[----:B-1----:R1:W2:Y:S04]  /*40050*/  LDG.E.U16 R27, [R12.64] ;  /* 0x000000040c1b7981 */ /* 0x0022a8000c1e1500 */
[----:B----4-:R-:W4:Y:S01]  /*40060*/  LDL.64 R22, [R1+0x1158] ;  /* 0x0011580001167983 */ /* 0x010f220000100a00 */
[----:B------:R1:W-:Y:S02]  /*40070*/  STL [R1+0x60c], R28 ;  /* 0x00060c1c01007387 */ /* 0x0003e40000100800 */
[----:B------:R1:W-:Y:S01]  /*40080*/  STL [R1+0x608], R29 ;  /* 0x0006081d01007387 */ /* 0x0003e20000100800 */
[----:B------:R1:W-:Y:S01]  /*40090*/  STL [R1+0x604], R26 ;  /* 0x0006041a01007387 */ /* 0x0003e20000100800 */
[----:B0-----:R-:W-:-:S04]  /*400a0*/  IMAD.WIDE R4, R0, 0x2, R16 ;  /* 0x0000000200047825 */ /* 0x001fc800078e0210 */
[C---:B-1----:R-:W-:Y:S01]  /*400b0*/  IMAD.WIDE R12, R0.reuse, 0x2, R2 ;  /* 0x00000002000c7825 */ /* 0x042fe200078e0202 */
[----:B------:R4:W4:Y:S04]  /*400c0*/  LDG.E.U16 R28, [R6.64] ;  /* 0x00000004061c7981 */ /* 0x000928000c1e1500 */
[----:B------:R0:W4:Y:S04]  /*400d0*/  LDG.E.U16 R29, [R8.64] ;  /* 0x00000004081d7981 */ /* 0x000128000c1e1500 */
[----:B------:R1:W4:Y:S04]  /*400e0*/  LDG.E.U16 R26, [R10.64] ;  /* 0x000000040a1a7981 */ /* 0x000328000c1e1500 */
[----:B------:R-:W4:Y:S04]  /*400f0*/  LDL.64 R2, [R1+0x1138] ;  /* 0x0011380001027983 */ /* 0x000f280000100a00 */
[----:B--2---:R2:W-:Y:S01]  /*40100*/  STL [R1+0x600], R27 ;  /* 0x0006001b01007387 */ /* 0x0045e20000100800 */
[----:B---3--:R3:W-:Y:S02]  /*40110*/  STL [R1+0x5fc], R25 ;  /* 0x0005fc1901007387 */ /* 0x0087e40000100800 */
[----:B----4-:R-:W-:-:S04]  /*40120*/  IMAD.WIDE R6, R0, 0x2, R22 ;  /* 0x0000000200067825 */ /* 0x010fc800078e0216 */
[C---:B0-----:R-:W-:Y:S01]  /*40130*/  IMAD.WIDE R8, R0.reuse, 0x2, R14 ;  /* 0x0000000200087825 */ /* 0x041fe200078e020e */
[----:B------:R-:W4:Y:S04]  /*40140*/  LDL.64 R22, [R1+0x1120] ;  /* 0x0011200001167983 */ /* 0x000f280000100a00 */
[----:B------:R-:W4:Y:S01]  /*40150*/  LDL.64 R16, [R1+0x1128] ;  /* 0x0011280001107983 */ /* 0x000f220000100a00 */
[----:B-1----:R-:W-:-:S03]  /*40160*/  IMAD.WIDE R10, R0, 0x2, R20 ;  /* 0x00000002000a7825 */ /* 0x002fc600078e0214 */
[----:B------:R-:W4:Y:S04]  /*40170*/  LDL.64 R14, [R1+0x1118] ;  /* 0x00111800010e7983 */ /* 0x000f280000100a00 */
[----:B--2---:R0:W2:Y:S04]  /*40180*/  LDG.E.U16 R27, [R12.64] ;  /* 0x000000040c1b7981 */ /* 0x0040a8000c1e1500 */
[----:B---3--:R-:W3:Y:S01]  /*40190*/  LDL.64 R24, [R1+0x1130] ;  /* 0x0011300001187983 */ /* 0x008ee20000100a00 */
[----:B0-----:R-:W-:-:S03]  /*401a0*/  IMAD.WIDE R12, R0, 0x2, R18 ;  /* 0x00000002000c7825 */ /* 0x001fc600078e0212 */
[----:B------:R0:W3:Y:S04]  /*401b0*/  LDG.E.U16 R19, [R4.64] ;  /* 0x0000000404137981 */ /* 0x0000e8000c1e1500 */
[----:B------:R1:W-:Y:S01]  /*401c0*/  STL [R1+0x5f8], R28 ;  /* 0x0005f81c01007387 */ /* 0x0003e20000100800 */
[----:B------:R0:W-:Y:S02]  /*401d0*/  STL [R1+0x5f4], R29 ;  /* 0x0005f41d01007387 */ /* 0x0001e40000100800 */
[----:B------:R0:W-:Y:S02]  /*401e0*/  STL [R1+0x5f0], R26 ;  /* 0x0005f01a01007387 */ /* 0x0001e40000100800 */
[----:B------:R-:W3:Y:S01]  /*401f0*/  LDL.64 R20, [R1+0x1110] ;  /* 0x0011100001147983 */ /* 0x000ee20000100a00 */
[----:B-1----:R3:W3:Y:S04]  /*40200*/  LDG.E.U16 R28, [R6.64] ;  /* 0x00000004061c7981 */ /* 0x0026e8000c1e1500 */
[----:B0-----:R0:W3:Y:S04]  /*40210*/  LDG.E.U16 R29, [R8.64] ;  /* 0x00000004081d7981 */ /* 0x0010e8000c1e1500 */
[----:B------:R4:W3:Y:S01]  /*40220*/  LDG.E.U16 R26, [R10.64] ;  /* 0x000000040a1a7981 */ /* 0x0008e2000c1e1500 */
[----:B------:R-:W-:-:S04]  /*40230*/  IMAD.WIDE R4, R0, 0x2, R2 ;  /* 0x0000000200047825 */ /* 0x000fc800078e0202 */
[C---:B----4-:R-:W-:Y:S02]  /*40240*/  IMAD.WIDE R10, R0.reuse, 0x2, R22 ;  /* 0x00000002000a7825 */ /* 0x050fe400078e0216 */
[----:B------:R1:W4:Y:S04]  /*40250*/  LDG.E.U16 R23, [R4.64] ;  /* 0x0000000404177981 */ /* 0x000328000c1e1500 */
[----:B--2---:R2:W-:Y:S01]  /*40260*/  STL [R1+0x5ec], R27 ;  /* 0x0005ec1b01007387 */ /* 0x0045e20000100800 */
[----:B---3--:R-:W-:-:S03]  /*40270*/  IMAD.WIDE R6, R0, 0x2, R24 ;  /* 0x0000000200067825 */ /* 0x008fc600078e0218 */
[----:B--2---:R2:W3:Y:S04]  /*40280*/  LDG.E.U16 R27, [R12.64] ;  /* 0x000000040c1b7981 */ /* 0x0044e8000c1e1500 */
[----:B------:R1:W-:Y:S01]  /*40290*/  STL [R1+0x5e8], R19 ;  /* 0x0005e81301007387 */ /* 0x0003e20000100800 */
[----:B------:R-:W4:Y:S02]  /*402a0*/  LDL.64 R24, [R1+0x10f8] ;  /* 0x0010f80001187983 */ /* 0x000f240000100a00 */
[----:B0-----:R-:W-:-:S04]  /*402b0*/  IMAD.WIDE R8, R0, 0x2, R16 ;  /* 0x0000000200087825 */ /* 0x001fc800078e0210 */
[----:B------:R-:W4:Y:S01]  /*402c0*/  LDL.64 R2, [R1+0x1100] ;  /* 0x0011000001027983 */ /* 0x000f220000100a00 */
[----:B------:R-:W4:Y:S04]  /*402d0*/  LDL.64 R16, [R1+0x10f0] ;  /* 0x0010f00001107983 */ /* 0x000f280000100a00 */
[----:B-1----:R-:W4:Y:S01]  /*402e0*/  LDL.64 R18, [R1+0x1108] ;  /* 0x0011080001127983 */ /* 0x002f220000100a00 */
[----:B------:R0:W-:Y:S02]  /*402f0*/  STL [R1+0x5e4], R28 ;  /* 0x0005e41c01007387 */ /* 0x0001e40000100800 */
[C---:B--2---:R-:W-:Y:S01]  /*40300*/  IMAD.WIDE R12, R0.reuse, 0x2, R14 ;  /* 0x00000002000c7825 */ /* 0x044fe200078e020e */
[----:B------:R1:W-:Y:S03]  /*40310*/  STL [R1+0x5e0], R29 ;  /* 0x0005e01d01007387 */ /* 0x0003e60000100800 */
[----:B------:R2:W-:Y:S02]  /*40320*/  STL [R1+0x5dc], R26 ;  /* 0x0005dc1a01007387 */ /* 0x0005e40000100800 */
[----:B------:R-:W4:Y:S01]  /*40330*/  LDL.64 R14, [R1+0x10e8] ;  /* 0x0010e800010e7983 */ /* 0x000f220000100a00 */
[----:B0-----:R0:W4:Y:S04]  /*40340*/  LDG.E.U16 R28, [R6.64] ;  /* 0x00000004061c7981 */ /* 0x001128000c1e1500 */
[----:B-1----:R1:W4:Y:S04]  /*40350*/  LDG.E.U16 R29, [R8.64] ;  /* 0x00000004081d7981 */ /* 0x002328000c1e1500 */
[----:B--2---:R2:W4:Y:S01]  /*40360*/  LDG.E.U16 R26, [R10.64] ;  /* 0x000000040a1a7981 */ /* 0x004522000c1e1500 */
[----:B------:R-:W-:-:S03]  /*40370*/  IMAD.WIDE R4, R0, 0x2, R20 ;  /* 0x0000000200047825 */ /* 0x000fc600078e0214 */
[----:B---3--:R3:W-:Y:S01]  /*40380*/  STL [R1+0x5d8], R27 ;  /* 0x0005d81b01007387 */ /* 0x0087e20000100800 */
[----:B----4-:R4:W-:Y:S02]  /*40390*/  STL [R1+0x5d4], R23 ;  /* 0x0005d41701007387 */ /* 0x0109e40000100800 */
[C---:B--2---:R-:W-:Y:S01]  /*403a0*/  IMAD.WIDE R10, R0.reuse, 0x2, R24 ;  /* 0x00000002000a7825 */ /* 0x044fe200078e0218 */
[----:B------:R-:W2:Y:S04]  /*403b0*/  LDL.64 R20, [R1+0x10d8] ;  /* 0x0010d80001147983 */ /* 0x000ea80000100a00 */
[----:B------:R1:W2:Y:S04]  /*403c0*/  LDG.E.U16 R25, [R4.64] ;  /* 0x0000000404197981 */ /* 0x0002a8000c1e1500 */
[----:B---3--:R3:W2:Y:S01]  /*403d0*/  LDG.E.U16 R27, [R12.64] ;  /* 0x000000040c1b7981 */ /* 0x0086a2000c1e1500 */
[----:B0-----:R-:W-:-:S04]  /*403e0*/  IMAD.WIDE R6, R0, 0x2, R18 ;  /* 0x0000000200067825 */ /* 0x001fc800078e0212 */
[----:B------:R-:W2:Y:S01]  /*403f0*/  LDL.64 R18, [R1+0x10d0] ;  /* 0x0010d00001127983 */ /* 0x000ea20000100a00 */
[----:B----4-:R-:W4:Y:S01]  /*40400*/  LDL.64 R22, [R1+0x10e0] ;  /* 0x0010e00001167983 */ /* 0x010f220000100a00 */
[----:B-1----:R-:W-:-:S04]  /*40410*/  IMAD.WIDE R8, R0, 0x2, R2 ;  /* 0x0000000200087825 */ /* 0x002fc800078e0202 */
[----:B------:R-:W4:Y:S02]  /*40420*/  LDL.64 R2, [R1+0x10c8] ;  /* 0x0010c80001027983 */ /* 0x000f240000100a00 */
[C---:B---3--:R-:W-:Y:S01]  /*40430*/  IMAD.WIDE R12, R0.reuse, 0x2, R16 ;  /* 0x00000002000c7825 */ /* 0x048fe200078e0210 */
[----:B------:R0:W-:Y:S03]  /*40440*/  STL [R1+0x5d0], R28 ;  /* 0x0005d01c01007387 */ /* 0x0001e60000100800 */
[----:B------:R1:W-:Y:S02]  /*40450*/  STL [R1+0x5cc], R29 ;  /* 0x0005cc1d01007387 */ /* 0x0003e40000100800 */
[----:B------:R3:W-:Y:S02]  /*40460*/  STL [R1+0x5c8], R26 ;  /* 0x0005c81a01007387 */ /* 0x0007e40000100800 */
[----:B------:R-:W4:Y:S02]  /*40470*/  LDL.64 R16, [R1+0xcd0] ;  /* 0x000cd00001107983 */ /* 0x000f240000100a00 */
[C---:B------:R-:W-:Y:S01]  /*40480*/  IMAD.WIDE R4, R0.reuse, 0x2, R14 ;  /* 0x0000000200047825 */ /* 0x040fe200078e020e */
[----:B0-----:R4:W4:Y:S04]  /*40490*/  LDG.E.U16 R28, [R6.64] ;  /* 0x00000004061c7981 */ /* 0x001928000c1e1500 */
[----:B-1----:R2:W4:Y:S04]  /*404a0*/  LDG.E.U16 R29, [R8.64] ;  /* 0x00000004081d7981 */ /* 0x002528000c1e1500 */
[----:B---3--:R0:W4:Y:S01]  /*404b0*/  LDG.E.U16 R26, [R10.64] ;  /* 0x000000040a1a7981 */ /* 0x008122000c1e1500 */
[----:B--2---:R-:W-:-:S03]  /*404c0*/  IMAD.WIDE R8, R0, 0x2, R20 ;  /* 0x0000000200087825 */ /* 0x004fc600078e0214 */
[----:B------:R1:W-:Y:S01]  /*404d0*/  STL [R1+0x5c4], R27 ;  /* 0x0005c41b01007387 */ /* 0x0003e20000100800 */
[----:B------:R2:W-:Y:S02]  /*404e0*/  STL [R1+0x5c0], R25 ;  /* 0x0005c01901007387 */ /* 0x0005e40000100800 */
[----:B0-----:R-:W-:-:S04]  /*404f0*/  IMAD.WIDE R10, R0, 0x2, R18 ;  /* 0x00000002000a7825 */ /* 0x001fc800078e0212 */
[----:B------:R-:W3:Y:S01]  /*40500*/  LDL.64 R20, [R1+0x10a8] ;  /* 0x0010a80001147983 */ /* 0x000ee20000100a00 */
[----:B------:R0:W3:Y:S01]  /*40510*/  LDG.E.U16 R19, [R4.64] ;  /* 0x0000000404137981 */ /* 0x0000e2000c1e1500 */
[----:B----4-:R-:W-:-:S03]  /*40520*/  IMAD.WIDE R6, R0, 0x2, R22 ;  /* 0x0000000200067825 */ /* 0x010fc600078e0216 */
[----:B------:R-:W2:Y:S01]  /*40530*/  LDL.64 R14, [R1+0x10b8] ;  /* 0x0010b800010e7983 */ /* 0x000ea20000100a00 */
[----:B------:R-:W3:Y:S03]  /*40540*/  LDL.64 R22, [R1+0x10b0] ;  /* 0x0010b00001167983 */ /* 0x000ee60000100a00 */
[----:B-1----:R1:W3:Y:S04]  /*40550*/  LDG.E.U16 R27, [R12.64] ;  /* 0x000000040c1b7981 */ /* 0x0022e8000c1e1500 */
[----:B--2---:R-:W2:Y:S01]  /*40560*/  LDL.64 R24, [R1+0x10c0] ;  /* 0x0010c00001187983 */ /* 0x004ea20000100a00 */
[----:B0-----:R-:W-:-:S04]  /*40570*/  IMAD.WIDE R4, R0, 0x2, R16 ;  /* 0x0000000200047825 */ /* 0x001fc800078e0210 */
[C---:B-1----:R-:W-:Y:S01]  /*40580*/  IMAD.WIDE R12, R0.reuse, 0x2, R2 ;  /* 0x00000002000c7825 */ /* 0x042fe200078e0202 */
[----:B------:R0:W-:Y:S03]  /*40590*/  STL [R1+0x5bc], R28 ;  /* 0x0005bc1c01007387 */ /* 0x0001e60000100800 */
[----:B------:R1:W-:Y:S02]  /*405a0*/  STL [R1+0x5b8], R29 ;  /* 0x0005b81d01007387 */ /* 0x0003e40000100800 */
[----:B------:R1:W-:Y:S02]  /*405b0*/  STL [R1+0x5b4], R26 ;  /* 0x0005b41a01007387 */ /* 0x0003e40000100800 */
[----:B------:R-:W2:Y:S01]  /*405c0*/  LDL.64 R2, [R1+0x10a0] ;  /* 0x0010a00001027983 */ /* 0x000ea20000100a00 */
[----:B0-----:R2:W2:Y:S04]  /*405d0*/  LDG.E.U16 R28, [R6.64] ;  /* 0x00000004061c7981 */ /* 0x0014a8000c1e1500 */
[----:B-1----:R2:W2:Y:S04]  /*405e0*/  LDG.E.U16 R29, [R8.64] ;  /* 0x00000004081d7981 */ /* 0x0024a8000c1e1500 */
[----:B------:R0:W2:Y:S04]  /*405f0*/  LDG.E.U16 R26, [R10.64] ;  /* 0x000000040a1a7981 */ /* 0x0000a8000c1e1500 */
[----:B---3--:R1:W-:Y:S01]  /*40600*/  STL [R1+0x5b0], R27 ;  /* 0x0005b01b01007387 */ /* 0x0083e20000100800 */
[----:B------:R3:W-:Y:S02]  /*40610*/  STL [R1+0x5ac], R19 ;  /* 0x0005ac1301007387 */ /* 0x0007e40000100800 */
[----:B------:R-:W4:Y:S02]  /*40620*/  LDL.64 R16, [R1+0x1090] ;  /* 0x0010900001107983 */ /* 0x000f240000100a00 */
[----:B--2---:R-:W-:-:S02]  /*40630*/  IMAD.WIDE R6, R0, 0x2, R24 ;  /* 0x0000000200067825 */ /* 0x004fc400078e0218 */
[----:B------:R-:W2:Y:S04]  /*40640*/  LDL.64 R24, [R1+0x1088] ;  /* 0x0010880001187983 */ /* 0x000ea80000100a00 */
[----:B-1----:R1:W2:Y:S01]  /*40650*/  LDG.E.U16 R27, [R12.64] ;  /* 0x000000040c1b7981 */ /* 0x0022a2000c1e1500 */
[----:B------:R-:W-:-:S04]  /*40660*/  IMAD.WIDE R8, R0, 0x2, R14 ;  /* 0x0000000200087825 */ /* 0x000fc800078e020e */
[C---:B0-----:R-:W-:Y:S01]  /*40670*/  IMAD.WIDE R10, R0.reuse, 0x2, R22 ;  /* 0x00000002000a7825 */ /* 0x041fe200078e0216 */
[----:B---3--:R-:W3:Y:S03]  /*40680*/  LDL.64 R18, [R1+0x1098] ;  /* 0x0010980001127983 */ /* 0x008ee60000100a00 */
[----:B------:R-:W3:Y:S02]  /*40690*/  LDL.64 R14, [R1+0x1080] ;  /* 0x00108000010e7983 */ /* 0x000ee40000100a00 */
[C---:B-1----:R-:W-:Y:S02]  /*406a0*/  IMAD.WIDE R12, R0.reuse, 0x2, R20 ;  /* 0x00000002000c7825 */ /* 0x042fe400078e0214 */
        /* <DEDUP_REMOVED lines=9> */
[----:B----4-:R-:W-:-:S04]  /*40740*/  IMAD.WIDE R8, R0, 0x2, R16 ;  /* 0x0000000200087825 */ /* 0x010fc800078e0210 */
[C---:B--2---:R-:W-:Y:S02]  /*40750*/  IMAD.WIDE R10, R0.reuse, 0x2, R24 ;  /* 0x00000002000a7825 */ /* 0x044fe400078e0218 */
[----:B------:R0:W2:Y:S04]  /*40760*/  LDG.E.U16 R25, [R4.64] ;  /* 0x0000000404197981 */ /* 0x0000a8000c1e1500 */
[----:B------:R4:W-:Y:S04]  /*40770*/  STL [R1+0x59c], R27 ;  /* 0x00059c1b01007387 */ /* 0x0009e80000100800 */
[----:B----4-:R4:W2:Y:S04]  /*40780*/  LDG.E.U16 R27, [R12.64] ;  /* 0x000000040c1b7981 */ /* 0x0108a8000c1e1500 */
[----:B---3--:R3:W-:Y:S01]  /*40790*/  STL [R1+0x598], R21 ;  /* 0x0005981501007387 */ /* 0x0087e20000100800 */
[----:B------:R-:W2:Y:S02]  /*407a0*/  LDL.64 R16, [R1+0x1058] ;  /* 0x0010580001107983 */ /* 0x000ea40000100a00 */
[----:B-1----:R-:W-:-:S04]  /*407b0*/  IMAD.WIDE R6, R0, 0x2, R18 ;  /* 0x0000000200067825 */ /* 0x002fc800078e0212 */
[----:B------:R-:W2:Y:S01]  /*407c0*/  LDL.64 R2, [R1+0x1068] ;  /* 0x0010680001027983 */ /* 0x000ea20000100a00 */
[----:B------:R-:W2:Y:S04]  /*407d0*/  LDL.64 R18, [R1+0x1060] ;  /* 0x0010600001127983 */ /* 0x000ea80000100a00 */
[----:B---3--:R-:W3:Y:S01]  /*407e0*/  LDL.64 R20, [R1+0x1070] ;  /* 0x0010700001147983 */ /* 0x008ee20000100a00 */
[----:B------:R1:W-:Y:S02]  /*407f0*/  STL [R1+0x594], R28 ;  /* 0x0005941c01007387 */ /* 0x0003e40000100800 */
[----:B------:R1:W-:Y:S02]  /*40800*/  STL [R1+0x590], R29 ;  /* 0x0005901d01007387 */ /* 0x0003e40000100800 */
[C---:B----4-:R-:W-:Y:S01]  /*40810*/  IMAD.WIDE R12, R0.reuse, 0x2, R14 ;  /* 0x00000002000c7825 */ /* 0x050fe200078e020e */
[----:B------:R4:W-:Y:S03]  /*40820*/  STL [R1+0x58c], R26 ;  /* 0x00058c1a01007387 */ /* 0x0009e60000100800 */
[----:B------:R-:W3:Y:S02]  /*40830*/  LDL.64 R14, [R1+0x1050] ;  /* 0x00105000010e7983 */ /* 0x000ee40000100a00 */
[C---:B0-----:R-:W-:Y:S01]  /*40840*/  IMAD.WIDE R4, R0.reuse, 0x2, R22 ;  /* 0x0000000200047825 */ /* 0x041fe200078e0216 */
[----:B-1----:R3:W3:Y:S04]  /*40850*/  LDG.E.U16 R28, [R6.64] ;  /* 0x00000004061c7981 */ /* 0x0026e8000c1e1500 */
[----:B------:R0:W3:Y:S04]  /*40860*/  LDG.E.U16 R29, [R8.64] ;  /* 0x00000004081d7981 */ /* 0x0000e8000c1e1500 */
[----:B----4-:R1:W3:Y:S04]  /*40870*/  LDG.E.U16 R26, [R10.64] ;  /* 0x000000040a1a7981 */ /* 0x0102e8000c1e1500 */
[----:B--2---:R2:W-:Y:S01]  /*40880*/  STL [R1+0x588], R27 ;  /* 0x0005881b01007387 */ /* 0x0045e20000100800 */
[----:B------:R0:W-:Y:S02]  /*40890*/  STL [R1+0x584], R25 ;  /* 0x0005841901007387 */ /* 0x0001e40000100800 */
[----:B------:R-:W4:Y:S01]  /*408a0*/  LDL.64 R22, [R1+0x1040] ;  /* 0x0010400001167983 */ /* 0x000f220000100a00 */
[----:B--2---:R2:W4:Y:S04]  /*408b0*/  LDG.E.U16 R27, [R12.64] ;  /* 0x000000040c1b7981 */ /* 0x004528000c1e1500 */
[----:B0-----:R-:W4:Y:S01]  /*408c0*/  LDL.64 R24, [R1+0x1048] ;  /* 0x0010480001187983 */ /* 0x001f220000100a00 */
[----:B--2---:R-:W-:-:S03]  /*408d0*/  IMAD.WIDE R12, R0, 0x2, R16 ;  /* 0x00000002000c7825 */ /* 0x004fc600078e0210 */
[----:B------:R0:W2:Y:S01]  /*408e0*/  LDG.E.U16 R17, [R4.64] ;  /* 0x0000000404117981 */ /* 0x0000a2000c1e1500 */
[----:B---3--:R-:W-:-:S04]  /*408f0*/  IMAD.WIDE R6, R0, 0x2, R20 ;  /* 0x0000000200067825 */ /* 0x008fc800078e0214 */
[----:B------:R-:W-:-:S04]  /*40900*/  IMAD.WIDE R8, R0, 0x2, R2 ;  /* 0x0000000200087825 */ /* 0x000fc800078e0202 */
[----:B------:R-:W3:Y:S01]  /*40910*/  LDL.64 R20, [R1+0x1038] ;  /* 0x0010380001147983 */ /* 0x000ee20000100a00 */
[----:B------:R-:W3:Y:S01]  /*40920*/  LDL.64 R2, [R1+0x1030] ;  /* 0x0010300001027983 */ /* 0x000ee20000100a00 */
[----:B-1----:R-:W-:-:S04]  /*40930*/  IMAD.WIDE R10, R0, 0x2, R18 ;  /* 0x00000002000a7825 */ /* 0x002fc800078e0212 */
[----:B------:R1:W-:Y:S02]  /*40940*/  STL [R1+0x580], R28 ;  /* 0x0005801c01007387 */ /* 0x0003e40000100800 */
[----:B------:R1:W-:Y:S02]  /*40950*/  STL [R1+0x57c], R29 ;  /* 0x00057c1d01007387 */ /* 0x0003e40000100800 */
[C---:B0-----:R-:W-:Y:S01]  /*40960*/  IMAD.WIDE R4, R0.reuse, 0x2, R14 ;  /* 0x0000000200047825 */ /* 0x041fe200078e020e */
[----:B------:R0:W-:Y:S04]  /*40970*/  STL [R1+0x578], R26 ;  /* 0x0005781a01007387 */ /* 0x0001e80000100800 */
[----:B-1----:R1:W3:Y:S04]  /*40980*/  LDG.E.U16 R28, [R6.64] ;  /* 0x00000004061c7981 */ /* 0x0022e8000c1e1500 */
[----:B------:R4:W3:Y:S04]  /*40990*/  LDG.E.U16 R29, [R8.64] ;  /* 0x00000004081d7981 */ /* 0x0008e8000c1e1500 */
[----:B------:R-:W3:Y:S04]  /*409a0*/  LDG.E.U16 R5, [R4.64] ;  /* 0x0000000404057981 */ /* 0x000ee8000c1e1500 */
[----:B0-----:R3:W3:Y:S01]  /*409b0*/  LDG.E.U16 R26, [R10.64] ;  /* 0x000000040a1a7981 */ /* 0x0016e2000c1e1500 */
[----:B----4-:R-:W-:-:S03]  /*409c0*/  IMAD.WIDE R8, R0, 0x2, R22 ;  /* 0x0000000200087825 */ /* 0x010fc600078e0216 */
[----:B------:R0:W-:Y:S01]  /*409d0*/  STL [R1+0x574], R27 ;  /* 0x0005741b01007387 */ /* 0x0001e20000100800 */
[----:B------:R-:W4:Y:S02]  /*409e0*/  LDL.64 R18, [R1+0x1028] ;  /* 0x0010280001127983 */ /* 0x000f240000100a00 */
[C---:B-1----:R-:W-:Y:S01]  /*409f0*/  IMAD.WIDE R6, R0.reuse, 0x2, R24 ;  /* 0x0000000200067825 */ /* 0x042fe200078e0218 */
[----:B0-----:R0:W4:Y:S04]  /*40a00*/  LDG.E.U16 R27, [R12.64] ;  /* 0x000000040c1b7981 */ /* 0x001128000c1e1500 */
[----:B--2---:R1:W-:Y:S01]  /*40a10*/  STL [R1+0x570], R17 ;  /* 0x0005701101007387 */ /* 0x0043e20000100800 */
[----:B------:R-:W2:Y:S02]  /*40a20*/  LDL.64 R14, [R1+0x1018] ;  /* 0x00101800010e7983 */ /* 0x000ea40000100a00 */
[----:B------:R-:W2:Y:S02]  /*40a30*/  LDL.64 R24, [R1+0x1010] ;  /* 0x0010100001187983 */ /* 0x000ea40000100a00 */
[----:B------:R-:W2:Y:S01]  /*40a40*/  LDL.64 R22, [R1+0x1008] ;  /* 0x0010080001167983 */ /* 0x000ea20000100a00 */
[----:B-1----:R-:W2:Y:S01]  /*40a50*/  LDL.64 R16, [R1+0x1020] ;  /* 0x0010200001107983 */ /* 0x002ea20000100a00 */
[----:B---3--:R-:W-:-:S04]  /*40a60*/  IMAD.WIDE R10, R0, 0x2, R20 ;  /* 0x00000002000a7825 */ /* 0x008fc800078e0214 */
[C---:B0-----:R-:W-:Y:S01]  /*40a70*/  IMAD.WIDE R12, R0.reuse, 0x2, R2 ;  /* 0x00000002000c7825 */ /* 0x041fe200078e0202 */
[----:B------:R0:W-:Y:S03]  /*40a80*/  STL [R1+0x56c], R28 ;  /* 0x00056c1c01007387 */ /* 0x0001e60000100800 */
[----:B------:R1:W-:Y:S02]  /*40a90*/  STL [R1+0x4fc], R29 ;  /* 0x0004fc1d01007387 */ /* 0x0003e40000100800 */
[----:B------:R-:W3:Y:S02]  /*40aa0*/  LDL.64 R20, [R1+0x1000] ;  /* 0x0010000001147983 */ /* 0x000ee40000100a00 */
[----:B------:R-:W3:Y:S01]  /*40ab0*/  LDL.64 R2, [R1+0xff8] ;  /* 0x000ff80001027983 */ /* 0x000ee20000100a00 */
[----:B------:R1:W-:Y:S04]  /*40ac0*/  STL [R1+0x4ec], R26 ;  /* 0x0004ec1a01007387 */ /* 0x0003e80000100800 */
[----:B0-----:R0:W3:Y:S04]  /*40ad0*/  LDG.E.U16 R28, [R6.64] ;  /* 0x00000004061c7981 */ /* 0x0010e8000c1e1500 */
[----:B-1----:R2:W3:Y:S04]  /*40ae0*/  LDG.E.U16 R29, [R8.64] ;  /* 0x00000004081d7981 */ /* 0x0024e8000c1e1500 */
[----:B------:R1:W3:Y:S04]  /*40af0*/  LDG.E.U16 R26, [R10.64] ;  /* 0x000000040a1a7981 */ /* 0x0002e8000c1e1500 */
[----:B----4-:R4:W-:Y:S01]  /*40b00*/  STL [R1+0x4e0], R27 ;  /* 0x0004e01b01007387 */ /* 0x0109e20000100800 */
[----:B------:R0:W-:Y:S02]  /*40b10*/  STL [R1+0x4d4], R5 ;  /* 0x0004d40501007387 */ /* 0x0001e40000100800 */
[----:B--2---:R-:W-:-:S04]  /*40b20*/  IMAD.WIDE R8, R0, 0x2, R14 ;  /* 0x0000000200087825 */ /* 0x004fc800078e020e */
[C---:B-1----:R-:W-:Y:S01]  /*40b30*/  IMAD.WIDE R10, R0.reuse, 0x2, R24 ;  /* 0x00000002000a7825 */ /* 0x042fe200078e0218 */
[----:B------:R-:W2:Y:S05]  /*40b40*/  LDL.64 R14, [R1+0xfe0] ;  /* 0x000fe000010e7983 */ /* 0x000eaa0000100a00 */
[----:B------:R-:W2:Y:S04]  /*40b50*/  LDG.E.U16 R11, [R10.64] ;  /* 0x000000040a0b7981 */ /* 0x000ea8000c1e1500 */
[----:B----4-:R1:W4:Y:S01]  /*40b60*/  LDG.E.U16 R27, [R12.64] ;  /* 0x000000040c1b7981 */ /* 0x010322000c1e1500 */
[----:B0-----:R-:W-:-:S04]  /*40b70*/  IMAD.WIDE R4, R0, 0x2, R18 ;  /* 0x0000000200047825 */ /* 0x001fc800078e0212 */
[----:B------:R-:W-:-:S04]  /*40b80*/  IMAD.WIDE R6, R0, 0x2, R16 ;  /* 0x0000000200067825 */ /* 0x000fc800078e0210 */
[----:B------:R-:W2:Y:S01]  /*40b90*/  LDL.64 R18, [R1+0xff0] ;  /* 0x000ff00001127983 */ /* 0x000ea20000100a00 */
[----:B------:R-:W2:Y:S04]  /*40ba0*/  LDL.64 R16, [R1+0xfe8] ;  /* 0x000fe80001107983 */ /* 0x000ea80000100a00 */
[----:B------:R0:W2:Y:S01]  /*40bb0*/  LDG.E.U16 R25, [R4.64] ;  /* 0x0000000404197981 */ /* 0x0000a2000c1e1500 */
[----:B-1----:R-:W-:-:S03]  /*40bc0*/  IMAD.WIDE R12, R0, 0x2, R22 ;  /* 0x00000002000c7825 */ /* 0x002fc600078e0216 */
[----:B------:R2:W2:Y:S04]  /*40bd0*/  LDG.E.U16 R23, [R8.64] ;  /* 0x0000000408177981 */ /* 0x0004a8000c1e1500 */
[----:B------:R1:W2:Y:S04]  /*40be0*/  LDG.E.U16 R22, [R6.64] ;  /* 0x0000000406167981 */ /* 0x0002a8000c1e1500 */
[----:B------:R-:W2:Y:S04]  /*40bf0*/  LDG.E.U16 R13, [R12.64] ;  /* 0x000000040c0d7981 */ /* 0x000ea8000c1e1500 */
[----:B---3--:R-:W-:Y:S01]  /*40c00*/  STL [R1+0x4c4], R29 ;  /* 0x0004c41d01007387 */ /* 0x008fe20000100800 */
[----:B------:R3:W-:Y:S02]  /*40c10*/  STL [R1+0x4cc], R28 ;  /* 0x0004cc1c01007387 */ /* 0x0007e40000100800 */
[----:B-1----:R-:W-:-:S04]  /*40c20*/  IMAD.WIDE R6, R0, 0x2, R2 ;  /* 0x0000000200067825 */ /* 0x002fc800078e0202 */
[C---:B0-----:R-:W-:Y:S02]  /*40c30*/  IMAD.WIDE R4, R0.reuse, 0x2, R20 ;  /* 0x0000000200047825 */ /* 0x041fe400078e0214 */
[----:B------:R-:W2:Y:S04]  /*40c40*/  LDG.E.U16 R7, [R6.64] ;  /* 0x0000000406077981 */ /* 0x000ea8000c1e1500 */
[----:B---3--:R-:W3:Y:S04]  /*40c50*/  LDL.64 R28, [R1+0xfd8] ;  /* 0x000fd800011c7983 */ /* 0x008ee80000100a00 */
[----:B------:R-:W3:Y:S04]  /*40c60*/  LDG.E.U16 R5, [R4.64] ;  /* 0x0000000404057981 */ /* 0x000ee8000c1e1500 */
[----:B----4-:R-:W-:Y:S01]  /*40c70*/  STL [R1+0x4b0], R27 ;  /* 0x0004b01b01007387 */ /* 0x010fe20000100800 */
[----:B------:R0:W-:Y:S02]  /*40c80*/  STL [R1+0x4b4], R26 ;  /* 0x0004b41a01007387 */ /* 0x0001e40000100800 */
[----:B------:R-:W4:Y:S02]  /*40c90*/  LDL.64 R2, [R1+0xfc8] ;  /* 0x000fc80001027983 */ /* 0x000f240000100a00 */
[----:B--2---:R-:W-:-:S06]  /*40ca0*/  IMAD.WIDE R8, R0, 0x2, R18 ;  /* 0x0000000200087825 */ /* 0x004fcc00078e0212 */
[----:B------:R-:W2:Y:S04]  /*40cb0*/  LDG.E.U16 R9, [R8.64] ;  /* 0x0000000408097981 */ /* 0x000ea8000c1e1500 */
[----:B0-----:R-:W4:Y:S01]  /*40cc0*/  LDL.64 R26, [R1+0xfd0] ;  /* 0x000fd000011a7983 */ /* 0x001f220000100a00 */
[----:B------:R0:W-:Y:S03]  /*40cd0*/  STL [R1+0x4ac], R25 ;  /* 0x0004ac1901007387 */ /* 0x0001e60000100800 */
[----:B0-----:R-:W4:Y:S01]  /*40ce0*/  LDL.64 R24, [R1+0xfc0] ;  /* 0x000fc00001187983 */ /* 0x001f220000100a00 */
[----:B------:R-:W-:Y:S02]  /*40cf0*/  STL [R1+0x4a0], R23 ;  /* 0x0004a01701007387 */ /* 0x000fe40000100800 */
[----:B------:R0:W-:Y:S02]  /*40d00*/  STL [R1+0x4a4], R22 ;  /* 0x0004a41601007387 */ /* 0x0001e40000100800 */
[----:B0-----:R-:W4:Y:S01]  /*40d10*/  LDL.64 R22, [R1+0xfb8] ;  /* 0x000fb80001167983 */ /* 0x001f220000100a00 */
[----:B------:R0:W-:Y:S02]  /*40d20*/  STL [R1+0x498], R11 ;  /* 0x0004980b01007387 */ /* 0x0001e40000100800 */
[----:B0-----:R-:W-:-:S06]  /*40d30*/  IMAD.WIDE R10, R0, 0x2, R16 ;  /* 0x00000002000a7825 */ /* 0x001fcc00078e0210 */
[----:B------:R-:W4:Y:S04]  /*40d40*/  LDG.E.U16 R11, [R10.64] ;  /* 0x000000040a0b7981 */ /* 0x000f28000c1e1500 */
[----:B------:R0:W-:Y:S01]  /*40d50*/  STL [R1+0x494], R13 ;  /* 0x0004940d01007387 */ /* 0x0001e20000100800 */
[----:B------:R-:W4:Y:S02]  /*40d60*/  LDL.64 R20, [R1+0xfb0] ;  /* 0x000fb00001147983 */ /* 0x000f240000100a00 */
[----:B------:R-:W4:Y:S02]  /*40d70*/  LDL.64 R18, [R1+0xfa8] ;  /* 0x000fa80001127983 */ /* 0x000f240000100a00 */
[----:B------:R-:W4:Y:S02]  /*40d80*/  LDL.64 R16, [R1+0xfa0] ;  /* 0x000fa00001107983 */ /* 0x000f240000100a00 */
[----:B0-----:R-:W-:-:S02]  /*40d90*/  IMAD.WIDE R12, R0, 0x2, R14 ;  /* 0x00000002000c7825 */ /* 0x001fc400078e020e */
[----:B------:R-:W4:Y:S02]  /*40da0*/  LDL.64 R14, [R1+0xf98] ;  /* 0x000f9800010e7983 */ /* 0x000f240000100a00 */
[----:B---3--:R0:W-:Y:S02]  /*40db0*/  STL [R1+0x490], R5 ;  /* 0x0004900501007387 */ /* 0x0081e40000100800 */
[----:B------:R-:W3:Y:S01]  /*40dc0*/  LDG.E.U16 R13, [R12.64] ;  /* 0x000000040c0d7981 */ /* 0x000ee2000c1e1500 */
[----:B------:R4:W-:Y:S02]  /*40dd0*/  STL [R1+0x48c], R7 ;  /* 0x00048c0701007387 */ /* 0x0009e40000100800 */
[C---:B0-----:R-:W-:Y:S01]  /*40de0*/  IMAD.WIDE R4, R0.reuse, 0x2, R28 ;  /* 0x0000000200047825 */ /* 0x041fe200078e021c */
[----:B--2---:R0:W-:Y:S03]  /*40df0*/  STL [R1+0x488], R9 ;  /* 0x0004880901007387 */ /* 0x0041e60000100800 */
[----:B----4-:R-:W-:-:S05]  /*40e00*/  IMAD.WIDE R6, R0, 0x2, R26 ;  /* 0x0000000200067825 */ /* 0x010fca00078e021a */
[----:B------:R1:W2:Y:S01]  /*40e10*/  LDG.E.U16 R28, [R6.64] ;  /* 0x00000004061c7981 */ /* 0x0002a2000c1e1500 */
[----:B0-----:R-:W-:-:S03]  /*40e20*/  IMAD.WIDE R8, R0, 0x2, R2 ;  /* 0x0000000200087825 */ /* 0x001fc600078e0202 */
[----:B------:R-:W4:Y:S04]  /*40e30*/  LDL.64 R2, [R1+0xf90] ;  /* 0x000f900001027983 */ /* 0x000f280000100a00 */
[----:B------:R0:W2:Y:S04]  /*40e40*/  LDG.E.U16 R29, [R8.64] ;  /* 0x00000004081d7981 */ /* 0x0000a8000c1e1500 */
[----:B------:R0:W-:Y:S02]  /*40e50*/  STL [R1+0x484], R11 ;  /* 0x0004840b01007387 */ /* 0x0001e40000100800 */
[----:B0-----:R-:W-:-:S02]  /*40e60*/  IMAD.WIDE R10, R0, 0x2, R24 ;  /* 0x00000002000a7825 */ /* 0x001fc400078e0218 */
[----:B------:R0:W2:Y:S04]  /*40e70*/  LDG.E.U16 R25, [R4.64] ;  /* 0x0000000404197981 */ /* 0x0000a8000c1e1500 */
[----:B------:R0:W2:Y:S04]  /*40e80*/  LDG.E.U16 R24, [R10.64] ;  /* 0x000000040a187981 */ /* 0x0000a8000c1e1500 */
[----:B---3--:R3:W-:Y:S01]  /*40e90*/  STL [R1+0x480], R13 ;  /* 0x0004800d01007387 */ /* 0x0087e20000100800 */
[----:B-1----:R-:W-:-:S04]  /*40ea0*/  IMAD.WIDE R6, R0, 0x2, R18 ;  /* 0x0000000200067825 */ /* 0x002fc800078e0212 */
[----:B0-----:R-:W-:-:S04]  /*40eb0*/  IMAD.WIDE R4, R0, 0x2, R20 ;  /* 0x0000000200047825 */ /* 0x001fc800078e0214 */
[----:B---3--:R-:W-:-:S04]  /*40ec0*/  IMAD.WIDE R12, R0, 0x2, R22 ;  /* 0x00000002000c7825 */ /* 0x008fc800078e0216 */
[C---:B------:R-:W-:Y:S01]  /*40ed0*/  IMAD.WIDE R8, R0.reuse, 0x2, R16 ;  /* 0x0000000200087825 */ /* 0x040fe200078e0210 */
[----:B------:R-:W3:Y:S04]  /*40ee0*/  LDL.LU R22, [R1+0x420] ;  /* 0x0004200001167983 */ /* 0x000ee80000300800 */
[----:B------:R4:W3:Y:S01]  /*40ef0*/  LDG.E.U16 R23, [R12.64] ;  /* 0x000000040c177981 */ /* 0x0008e2000c1e1500 */
[----:B------:R-:W-:-:S04]  /*40f00*/  IMAD.WIDE R10, R0, 0x2, R14 ;  /* 0x00000002000a7825 */ /* 0x000fc800078e020e */
[----:B------:R-:W3:Y:S02]  /*40f10*/  LDL R21, [R1+0x9c0] ;  /* 0x0009c00001157983 */ /* 0x000ee40000100800 */
[----:B------:R-:W3:Y:S01]  /*40f20*/  LDL.64 R26, [R1+0xf78] ;  /* 0x000f7800011a7983 */ /* 0x000ee20000100a00 */
[----:B------:R-:W3:Y:S04]  /*40f30*/  LDL.64 R16, [R1+0xf70] ;  /* 0x000f700001107983 */ /* 0x000ee80000100a00 */
[----:B------:R-:W3:Y:S04]  /*40f40*/  LDL.64 R14, [R1+0xf68] ;  /* 0x000f6800010e7983 */ /* 0x000ee80000100a00 */
[----:B------:R3:W3:Y:S01]  /*40f50*/  LDG.E.U16 R18, [R8.64] ;  /* 0x0000000408127981 */ /* 0x0006e2000c1e1500 */
[----:B----4-:R-:W-:-:S03]  /*40f60*/  IMAD.WIDE R12, R0, 0x2, R2 ;  /* 0x00000002000c7825 */ /* 0x010fc600078e0202 */
[----:B------:R0:W4:Y:S04]  /*40f70*/  LDG.E.U16 R3, [R4.64] ;  /* 0x0000000404037981 */ /* 0x000128000c1e1500 */
[----:B------:R1:W4:Y:S04]  /*40f80*/  LDG.E.U16 R2, [R12.64] ;  /* 0x000000040c027981 */ /* 0x000328000c1e1500 */
[----:B0-----:R-:W4:Y:S04]  /*40f90*/  LDL.64 R4, [R1+0xf88] ;  /* 0x000f880001047983 */ /* 0x001f280000100a00 */
[----:B--2---:R0:W-:Y:S04]  /*40fa0*/  STL [R1+0x47c], R25 ;  /* 0x00047c1901007387 */ /* 0x0041e80000100800 */
[----:B0-----:R0:W2:Y:S04]  /*40fb0*/  LDG.E.U16 R25, [R6.64] ;  /* 0x0000000406197981 */ /* 0x0010a8000c1e1500 */
[----:B0-----:R-:W2:Y:S01]  /*40fc0*/  LDL.64 R6, [R1+0xf80] ;  /* 0x000f800001067983 */ /* 0x001ea20000100a00 */
[----:B------:R-:W-:Y:S02]  /*40fd0*/  STL [R1+0x478], R28 ;  /* 0x0004781c01007387 */ /* 0x000fe40000100800 */
[----:B------:R0:W-:Y:S02]  /*40fe0*/  STL [R1+0x474], R29 ;  /* 0x0004741d01007387 */ /* 0x0001e40000100800 */
[----:B0-----:R0:W2:Y:S04]  /*40ff0*/  LDG.E.U16 R29, [R10.64] ;  /* 0x000000040a1d7981 */ /* 0x0010a8000c1e1500 */
[----:B------:R-:W0:Y:S01]  /*41000*/  S2R R19, SR_TID.X ;  /* 0x0000000000137919 */ /* 0x000e220000002100 */
[----:B------:R0:W-:Y:S02]  /*41010*/  STL [R1+0x470], R24 ;  /* 0x0004701801007387 */ /* 0x0001e40000100800 */
[----:B---3--:R-:W-:-:S04]  /*41020*/  IMAD.WIDE R8, R0, 0x2, R26 ;  /* 0x0000000200087825 */ /* 0x008fc800078e021a */
[C---:B-1----:R-:W-:Y:S01]  /*41030*/  IMAD.WIDE R12, R0.reuse, 0x2, R14 ;  /* 0x00000002000c7825 */ /* 0x042fe200078e020e */
[----:B0-----:R-:W3:Y:S03]  /*41040*/  LDL.LU R24, [R1+0x424] ;  /* 0x0004240001187983 */ /* 0x001ee60000300800 */
[----:B------:R0:W-:Y:S02]  /*41050*/  STL [R1+0x46c], R23 ;  /* 0x00046c1701007387 */ /* 0x0001e40000100800 */
[----:B------:R-:W-:Y:S01]  /*41060*/  IMAD.WIDE R10, R0, 0x2, R16 ;  /* 0x00000002000a7825 */ /* 0x000fe200078e0210 */
[----:B0-----:R-:W3:Y:S03]  /*41070*/  LDL R23, [R1+0x9bc] ;  /* 0x0009bc0001177983 */ /* 0x001ee60000100800 */
[----:B------:R-:W3:Y:S01]  /*41080*/  LDL.LU R20, [R1+0x428] ;  /* 0x0004280001147983 */ /* 0x000ee20000300800 */
[----:B------:R-:W-:-:S02]  /*41090*/  LOP3.LUT R28, R19, 0x1c, RZ, 0xc0, !PT ;  /* 0x0000001c131c7812 */ /* 0x000fc400078ec0ff */
[----:B------:R-:W3:Y:S04]  /*410a0*/  LDL R19, [R1+0x9b8] ;  /* 0x0009b80001137983 */ /* 0x000ee80000100800 */
[----:B----4-:R-:W-:Y:S01]  /*410b0*/  STL [R1+0x468], R3 ;  /* 0x0004680301007387 */ /* 0x010fe20000100800 */
[----:B------:R-:W4:Y:S02]  /*410c0*/  LDL.64 R26, [R1+0xf48] ;  /* 0x000f4800011a7983 */ /* 0x000f240000100a00 */
[----:B------:R-:W3:Y:S02]  /*410d0*/  LDL.64 R14, [R1+0xf40] ;  /* 0x000f4000010e7983 */ /* 0x000ee40000100a00 */
[----:B------:R-:W0:Y:S04]  /*410e0*/  LDS R3, [R28.X4+0x10000] ;  /* 0x010000001c037984 */ /* 0x000e280000004800 */
[C---:B------:R-:W-:Y:S01]  /*410f0*/  IMAD.WIDE R4, R0.reuse, 0x2, R4 ;  /* 0x0000000200047825 */ /* 0x040fe200078e0204 */
[----:B--2---:R1:W-:Y:S03]  /*41100*/  STL [R1+0x464], R25 ;  /* 0x0004641901007387 */ /* 0x0043e60000100800 */
[----:B------:R-:W2:Y:S02]  /*41110*/  LDL.64 R16, [R1+0xf38] ;  /* 0x000f380001107983 */ /* 0x000ea40000100a00 */
[----:B------:R-:W-:Y:S01]  /*41120*/  IMAD.WIDE R6, R0, 0x2, R6 ;  /* 0x0000000200067825 */ /* 0x000fe200078e0206 */
[----:B-1----:R1:W2:Y:S04]  /*41130*/  LDG.E.U16 R25, [R4.64] ;  /* 0x0000000404197981 */ /* 0x0022a8000c1e1500 */
[----:B-1----:R-:W3:Y:S01]  /*41140*/  LDL.64 R4, [R1+0xf50] ;  /* 0x000f500001047983 */ /* 0x002ee20000100a00 */
[----:B------:R1:W-:Y:S03]  /*41150*/  STL [R1+0x460], R18 ;  /* 0x0004601201007387 */ /* 0x0003e60000100800 */
[----:B-1----:R1:W3:Y:S04]  /*41160*/  LDG.E.U16 R18, [R6.64] ;  /* 0x0000000406127981 */ /* 0x0022e8000c1e1500 */
[----:B-1----:R-:W4:Y:S01]  /*41170*/  LDL.64 R6, [R1+0xf58] ;  /* 0x000f580001067983 */ /* 0x002f220000100a00 */
[----:B------:R1:W-:Y:S03]  /*41180*/  STL [R1+0x45c], R29 ;  /* 0x00045c1d01007387 */ /* 0x0003e60000100800 */
[----:B-1----:R1:W4:Y:S04]  /*41190*/  LDG.E.U16 R29, [R8.64] ;  /* 0x00000004081d7981 */ /* 0x002328000c1e1500 */
[----:B-1----:R-:W4:Y:S01]  /*411a0*/  LDL.64 R8, [R1+0xf60] ;  /* 0x000f600001087983 */ /* 0x002f220000100a00 */
[----:B------:R1:W-:Y:S03]  /*411b0*/  STL [R1+0x458], R2 ;  /* 0x0004580201007387 */ /* 0x0003e60000100800 */
[----:B-1----:R1:W4:Y:S02]  /*411c0*/  LDG.E.U16 R2, [R10.64] ;  /* 0x000000040a027981 */ /* 0x002324000c1e1500 */
[----:B-1----:R-:W-:-:S04]  /*411d0*/  FADD R10, -R21, R22 ;  /* 0x00000016150a7221 */ /* 0x002fc80000000100 */
[----:B------:R-:W-:Y:S01]  /*411e0*/  FMUL R10, R10, 1.4426950216293334961 ;  /* 0x3fb8aa3b0a0a7820 */ /* 0x000fe20000400000 */
[----:B--2---:R1:W-:Y:S04]  /*411f0*/  STL [R1+0x454], R25 ;  /* 0x0004541901007387 */ /* 0x0043e80000100800 */
[----:B-1----:R1:W2:Y:S04]  /*41200*/  LDG.E.U16 R25, [R12.64] ;  /* 0x000000040c197981 */ /* 0x0022a8000c1e1500 */
[----:B---3--:R3:W-:Y:S01]  /*41210*/  STL [R1+0x450], R18 ;  /* 0x0004501201007387 */ /* 0x0087e20000100800 */
[----:B----4-:R-:W-:-:S05]  /*41220*/  IMAD.WIDE R6, R0, 0x2, R6 ;  /* 0x0000000200067825 */ /* 0x010fca00078e0206 */
[----:B---3--:R3:W4:Y:S01]  /*41230*/  LDG.E.U16 R18, [R6.64] ;  /* 0x0000000406127981 */ /* 0x008722000c1e1500 */
[----:B------:R-:W-:-:S05]  /*41240*/  IMAD.WIDE R8, R0, 0x2, R8 ;  /* 0x0000000200087825 */ /* 0x000fca00078e0208 */
[----:B-1----:R1:W4:Y:S04]  /*41250*/  LDG.E.U16 R13, [R8.64] ;  /* 0x00000004080d7981 */ /* 0x002328000c1e1500 */
[----:B------:R0:W-:Y:S01]  /*41260*/  STL [R1+0x44c], R29 ;  /* 0x00044c1d01007387 */ /* 0x0001e20000100800 */
[----:B------:R-:W-:-:S04]  /*41270*/  IMAD.WIDE R4, R0, 0x2, R4 ;  /* 0x0000000200047825 */ /* 0x000fc800078e0204 */
[C---:B-1----:R-:W-:Y:S01]  /*41280*/  IMAD.WIDE R8, R0.reuse, 0x2, R14 ;  /* 0x0000000200087825 */ /* 0x042fe200078e020e */
[----:B0-----:R0:W4:Y:S04]  /*41290*/  LDG.E.U16 R29, [R4.64] ;  /* 0x00000004041d7981 */ /* 0x001128000c1e1500 */
[----:B------:R-:W4:Y:S01]  /*412a0*/  LDL.LU R14, [R1+0xc80] ;  /* 0x000c8000010e7983 */ /* 0x000f220000300800 */
[----:B------:R-:W4:Y:S02]  /*412b0*/  LDL.LU R22, [R1+0xc28] ;  /* 0x000c280001167983 */ /* 0x000f240000300800 */
[----:B------:R-:W4:Y:S02]  /*412c0*/  LDL R21, [R1+0x9b4] ;  /* 0x0009b40001157983 */ /* 0x000f240000100800 */
[----:B------:R-:W4:Y:S01]  /*412d0*/  LDL.LU R12, [R1+0x930] ;  /* 0x00093000010c7983 */ /* 0x000f220000300800 */
[----:B---3--:R1:W3:Y:S01]  /*412e0*/  MUFU.EX2 R7, R10 ;  /* 0x0000000a00077308 */ /* 0x0082e20000000800 */
[----:B------:R1:W-:Y:S04]  /*412f0*/  STL [R1+0x448], R2 ;  /* 0x0004480201007387 */ /* 0x0003e80000100800 */
[----:B------:R2:W4:Y:S01]  /*41300*/  LDG.E.U16 R15, [R8.64] ;  /* 0x00000004080f7981 */ /* 0x000522000c1e1500 */
[----:B0-----:R-:W-:-:S04]  /*41310*/  IMAD.WIDE R4, R0, 0x2, R26 ;  /* 0x0000000200047825 */ /* 0x001fc800078e021a */
[----:B-1----:R-:W-:Y:S01]  /*41320*/  IMAD.WIDE R10, R0, 0x2, R16 ;  /* 0x00000002000a7825 */ /* 0x002fe200078e0210 */
[----:B------:R0:W4:Y:S04]  /*41330*/  LDG.E.U16 R27, [R4.64] ;  /* 0x00000004041b7981 */ /* 0x000128000c1e1500 */
[----:B------:R-:W4:Y:S04]  /*41340*/  LDL.LU R2, [R1+0x934] ;  /* 0x0009340001027983 */ /* 0x000f280000300800 */
[----:B------:R1:W4:Y:S01]  /*41350*/  LDG.E.U16 R26, [R10.64] ;  /* 0x000000040a1a7981 */ /* 0x000322000c1e1500 */
[----:B0-----:R-:W-:-:S04]  /*41360*/  FADD R4, -R23, R24 ;  /* 0x0000001817047221 */ /* 0x001fc80000000100 */
[----:B------:R-:W-:Y:S02]  /*41370*/  FMUL R4, R4, 1.4426950216293334961 ;  /* 0x3fb8aa3b04047820 */ /* 0x000fe40000400000 */
[----:B------:R-:W-:Y:S01]  /*41380*/  FADD R6, -R19, R20 ;  /* 0x0000001413067221 */ /* 0x000fe20000000100 */
[----:B--2---:R0:W-:Y:S04]  /*41390*/  STL [R1+0x444], R25 ;  /* 0x0004441901007387 */ /* 0x0041e80000100800 */
[----:B0-----:R-:W2:Y:S01]  /*413a0*/  LDL.LU R25, [R1+0x940] ;  /* 0x0009400001197983 */ /* 0x001ea20000300800 */
[----:B------:R-:W2:Y:S02]  /*413b0*/  LDL.LU R23, [R1+0x9d0] ;  /* 0x0009d00001177983 */ /* 0x000ea40000300800 */
[----:B------:R-:W2:Y:S02]  /*413c0*/  LDL.LU R17, [R1+0x9e0] ;  /* 0x0009e00001117983 */ /* 0x000ea40000300800 */
[----:B-1----:R-:W2:Y:S01]  /*413d0*/  LDL.LU R10, [R1+0x9f0] ;  /* 0x0009f000010a7983 */ /* 0x002ea20000300800 */
[----:B------:R-:W2:Y:S04]  /*413e0*/  LDL.LU R5, [R1+0x9f4] ;  /* 0x0009f40001057983 */ /* 0x000ea80000300800 */
[----:B----4-:R-:W-:Y:S01]  /*413f0*/  STL [R1+0x440], R13 ;  /* 0x0004400d01007387 */ /* 0x010fe20000100800 */
[----:B------:R-:W4:Y:S02]  /*41400*/  LDL.LU R24, [R1+0x944] ;  /* 0x0009440001187983 */ /* 0x000f240000300800 */
[----:B------:R0:W-:Y:S02]  /*41410*/  STL [R1+0x43c], R18 ;  /* 0x00043c1201007387 */ /* 0x0001e40000100800 */
[C---:B---3--:R-:W-:Y:S01]  /*41420*/  FFMA R14, R7.reuse, R14, R3 ;  /* 0x0000000e070e7223 */ /* 0x048fe20000000003 */
[----:B0-----:R-:W3:Y:S01]  /*41430*/  LDL.LU R18, [R1+0x9d4] ;  /* 0x0009d40001127983 */ /* 0x001ee20000300800 */
[----:B------:R-:W3:Y:S01]  /*41440*/  LDL.LU R11, [R1+0x9e4] ;  /* 0x0009e400010b7983 */ /* 0x000ee20000300800 */
[----:B------:R0:W1:Y:S01]  /*41450*/  MUFU.EX2 R3, R4 ;  /* 0x0000000400037308 */ /* 0x0000620000000800 */
[C---:B------:R-:W-:Y:S01]  /*41460*/  FMUL R2, R7.reuse, R2 ;  /* 0x0000000207027220 */ /* 0x040fe20000400000 */
[----:B------:R-:W-:Y:S01]  /*41470*/  STL [R1+0xc80], R14 ;  /* 0x000c800e01007387 */ /* 0x000fe20000100800 */
[----:B------:R-:W3:Y:S02]  /*41480*/  LDL.LU R8, [R1+0xa00] ;  /* 0x000a000001087983 */ /* 0x000ee40000300800 */
[----:B------:R-:W3:Y:S02]  /*41490*/  LDL.LU R9, [R1+0xa04] ;  /* 0x000a040001097983 */ /* 0x000ee40000300800 */
[----:B------:R-:W3:Y:S02]  /*414a0*/  LDL.LU R20, [R1+0xc2c] ;  /* 0x000c2c0001147983 */ /* 0x000ee40000300800 */
[C---:B0-----:R-:W-:Y:S01]  /*414b0*/  FMUL R4, R7.reuse, R12 ;  /* 0x0000000c07047220 */ /* 0x041fe20000400000 */
[----:B------:R-:W3:Y:S01]  /*414c0*/  LDL R19, [R1+0x9b0] ;  /* 0x0009b00001137983 */ /* 0x000ee20000100800 */
[----:B------:R-:W-:Y:S02]  /*414d0*/  STL [R1+0x438], R29 ;  /* 0x0004381d01007387 */ /* 0x000fe40000100800 */
[----:B------:R-:W3:Y:S02]  /*414e0*/  LDL.LU R16, [R1+0xa10] ;  /* 0x000a100001107983 */ /* 0x000ee40000300800 */
[----:B------:R-:W-:Y:S01]  /*414f0*/  STL [R1+0x434], R27 ;  /* 0x0004341b01007387 */ /* 0x000fe20000100800 */
[----:B------:R-:W-:Y:S01]  /*41500*/  STL [R1+0x30], R4 ;  /* 0x0000300401007387 */ /* 0x000fe20000100800 */
[----:B------:R0:W-:Y:S02]  /*41510*/  STL [R1+0x430], R15 ;  /* 0x0004300f01007387 */ /* 0x0001e40000100800 */
[----:B------:R-:W-:Y:S01]  /*41520*/  FMUL R6, R6, 1.4426950216293334961 ;  /* 0x3fb8aa3b06067820 */ /* 0x000fe20000400000 */
[----:B------:R-:W1:Y:S04]  /*41530*/  LDS R13, [R28.X4+0x10080] ;  /* 0x010080001c0d7984 */ /* 0x000e680000004800 */
[----:B------:R-:W1:Y:S04]  /*41540*/  LDS R14, [R28.X4+0x10100] ;  /* 0x010100001c0e7984 */ /* 0x000e680000004800 */
[----:B0-----:R-:W3:Y:S01]  /*41550*/  LDL.LU R15, [R1+0xa14] ;  /* 0x000a1400010f7983 */ /* 0x001ee20000300800 */
[----:B------:R-:W-:Y:S02]  /*41560*/  STL [R1+0x42c], R26 ;  /* 0x00042c1a01007387 */ /* 0x000fe40000100800 */
[----:B------:R0:W-:Y:S02]  /*41570*/  STL [R1+0x34], R2 ;  /* 0x0000340201007387 */ /* 0x0001e40000100800 */
[----:B------:R-:W3:Y:S01]  /*41580*/  LDL.LU R12, [R1+0xa20] ;  /* 0x000a2000010c7983 */ /* 0x000ee20000300800 */
[----:B0-----:R-:W3:Y:S01]  /*41590*/  LDL.LU R2, [R1+0xa24] ;  /* 0x000a240001027983 */ /* 0x001ee20000300800 */
[----:B--2---:R-:W-:-:S02]  /*415a0*/  FMUL R4, R7, R25 ;  /* 0x0000001907047220 */ /* 0x004fc40000400000 */
[C---:B------:R-:W-:Y:S02]  /*415b0*/  FMUL R23, R7.reuse, R23 ;  /* 0x0000001707177220 */ /* 0x040fe40000400000 */
[C---:B------:R-:W-:Y:S01]  /*415c0*/  FMUL R17, R7.reuse, R17 ;  /* 0x0000001107117220 */ /* 0x040fe20000400000 */
[----:B------:R3:W-:Y:S01]  /*415d0*/  STL [R1+0x20], R4 ;  /* 0x0000200401007387 */ /* 0x0007e20000100800 */
[----:B----4-:R-:W-:-:S05]  /*415e0*/  FMUL R24, R7, R24 ;  /* 0x0000001807187220 */ /* 0x010fca0000400000 */
[----:B------:R-:W-:Y:S01]  /*415f0*/  STL [R1+0x24], R24 ;  /* 0x0000241801007387 */ /* 0x000fe20000100800 */
[----:B------:R-:W-:Y:S02]  /*41600*/  STL [R1+0x10], R23 ;  /* 0x0000101701007387 */ /* 0x000fe40000100800 */
[C---:B---3--:R-:W-:Y:S02]  /*41610*/  FMUL R4, R7.reuse, R18 ;  /* 0x0000001207047220 */ /* 0x048fe40000400000 */
[----:B------:R-:W-:-:S03]  /*41620*/  FMUL R11, R7, R11 ;  /* 0x0000000b070b7220 */ /* 0x000fc60000400000 */
[----:B------:R0:W-:Y:S01]  /*41630*/  STL [R1+0x14], R4 ;  /* 0x0000140401007387 */ /* 0x0001e20000100800 */
[----:B------:R-:W-:Y:S02]  /*41640*/  STL [R1], R17 ;  /* 0x0000001101007387 */ /* 0x000fe40000100800 */
[----:B------:R2:W-:Y:S02]  /*41650*/  STL [R1+0x4], R11 ;  /* 0x0000040b01007387 */ /* 0x0005e40000100800 */
[C---:B0-----:R-:W-:Y:S01]  /*41660*/  FMUL R4, R7.reuse, R10 ;  /* 0x0000000a07047220 */ /* 0x041fe20000400000 */
[----:B--2---:R-:W1:Y:S01]  /*41670*/  LDL.LU R11, [R1+0x938] ;  /* 0x00093800010b7983 */ /* 0x004e620000300800 */
[----:B------:R-:W2:Y:S02]  /*41680*/  LDL.LU R10, [R1+0x93c] ;  /* 0x00093c00010a7983 */ /* 0x000ea40000300800 */
[----:B------:R-:W3:Y:S02]  /*41690*/  LDL.LU R18, [R1+0x948] ;  /* 0x0009480001127983 */ /* 0x000ee40000300800 */
[----:B------:R-:W4:Y:S02]  /*416a0*/  LDL.LU R17, [R1+0x94c] ;  /* 0x00094c0001117983 */ /* 0x000f240000300800 */
[----:B------:R-:W-:-:S05]  /*416b0*/  FMUL R16, R7, R16 ;  /* 0x0000001007107220 */ /* 0x000fca0000400000 */
[----:B------:R-:W-:Y:S01]  /*416c0*/  STL [R1+0x2c0], R16 ;  /* 0x0002c01001007387 */ /* 0x000fe20000100800 */
[C---:B------:R-:W-:Y:S02]  /*416d0*/  FMUL R15, R7.reuse, R15 ;  /* 0x0000000f070f7220 */ /* 0x040fe40000400000 */
[----:B------:R-:W-:-:S03]  /*416e0*/  FMUL R12, R7, R12 ;  /* 0x0000000c070c7220 */ /* 0x000fc60000400000 */
[----:B------:R-:W-:Y:S02]  /*416f0*/  STL [R1+0x2c4], R15 ;  /* 0x0002c40f01007387 */ /* 0x000fe40000100800 */
[----:B------:R-:W-:Y:S02]  /*41700*/  STL [R1+0x2b0], R12 ;  /* 0x0002b00c01007387 */ /* 0x000fe40000100800 */
[----:B------:R-:W4:Y:S02]  /*41710*/  LDL.LU R25, [R1+0x9d8] ;  /* 0x0009d80001197983 */ /* 0x000f240000300800 */
[----:B------:R-:W-:-:S05]  /*41720*/  FMUL R2, R7, R2 ;  /* 0x0000000207027220 */ /* 0x000fca0000400000 */
[----:B------:R0:W-:Y:S04]  /*41730*/  STL [R1+0x2b4], R2 ;  /* 0x0002b40201007387 */ /* 0x0001e80000100800 */
[----:B0-----:R-:W4:Y:S01]  /*41740*/  LDL.LU R2, [R1+0x9dc] ;  /* 0x0009dc0001027983 */ /* 0x001f220000300800 */
[----:B------:R-:W4:Y:S02]  /*41750*/  LDL.LU R24, [R1+0x9e8] ;  /* 0x0009e80001187983 */ /* 0x000f240000300800 */
[----:B------:R-:W4:Y:S01]  /*41760*/  LDL.LU R23, [R1+0x9ec] ;  /* 0x0009ec0001177983 */ /* 0x000f220000300800 */
[----:B------:R2:W0:Y:S01]  /*41770*/  MUFU.EX2 R12, R6 ;  /* 0x00000006000c7308 */ /* 0x0004220000000800 */
[C---:B------:R-:W-:Y:S02]  /*41780*/  FMUL R5, R7.reuse, R5 ;  /* 0x0000000507057220 */ /* 0x040fe40000400000 */
[----:B------:R-:W-:-:S02]  /*41790*/  FMUL R8, R7, R8 ;  /* 0x0000000807087220 */ /* 0x000fc40000400000 */
[----:B------:R-:W-:Y:S01]  /*417a0*/  FMUL R9, R7, R9 ;  /* 0x0000000907097220 */ /* 0x000fe20000400000 */
[----:B------:R-:W4:Y:S01]  /*417b0*/  LDL.LU R16, [R1+0x9f8] ;  /* 0x0009f80001107983 */ /* 0x000f220000300800 */
[----:B------:R-:W4:Y:S02]  /*417c0*/  LDL.LU R7, [R1+0x9fc] ;  /* 0x0009fc0001077983 */ /* 0x000f240000300800 */
[----:B------:R-:W-:Y:S02]  /*417d0*/  FADD R15, -R21, R22 ;  /* 0x00000016150f7221 */ /* 0x000fe40000000100 */
[C---:B-1----:R-:W-:Y:S02]  /*417e0*/  FMUL R11, R3.reuse, R11 ;  /* 0x0000000b030b7220 */ /* 0x042fe40000400000 */
[C---:B--2---:R-:W-:Y:S02]  /*417f0*/  FMUL R6, R3.reuse, R10 ;  /* 0x0000000a03067220 */ /* 0x044fe40000400000 */
[----:B------:R-:W2:Y:S01]  /*41800*/  LDL.LU R10, [R1+0xa08] ;  /* 0x000a0800010a7983 */ /* 0x000ea20000300800 */
[----:B------:R1:W-:Y:S02]  /*41810*/  STL [R1+0x38], R11 ;  /* 0x0000380b01007387 */ /* 0x0003e40000100800 */
[C---:B---3--:R-:W-:Y:S01]  /*41820*/  FMUL R18, R3.reuse, R18 ;  /* 0x0000001203127220 */ /* 0x048fe20000400000 */
[----:B-1----:R-:W3:Y:S01]  /*41830*/  LDL.LU R11, [R1+0xa0c] ;  /* 0x000a0c00010b7983 */ /* 0x002ee20000300800 */
[----:B------:R4:W-:Y:S02]  /*41840*/  STL [R1+0x3c], R6 ;  /* 0x00003c0601007387 */ /* 0x0009e40000100800 */
[----:B------:R-:W3:Y:S02]  /*41850*/  LDL.LU R22, [R1+0xa18] ;  /* 0x000a180001167983 */ /* 0x000ee40000300800 */
[----:B------:R1:W-:Y:S01]  /*41860*/  STL [R1+0x28], R18 ;  /* 0x0000281201007387 */ /* 0x0003e20000100800 */
[----:B------:R-:W3:Y:S01]  /*41870*/  LDL.LU R21, [R1+0xa1c] ;  /* 0x000a1c0001157983 */ /* 0x000ee20000300800 */
[----:B----4-:R-:W-:-:S05]  /*41880*/  FMUL R6, R3, R17 ;  /* 0x0000001103067220 */ /* 0x010fca0000400000 */
[----:B------:R4:W-:Y:S01]  /*41890*/  STL [R1+0x2c], R6 ;  /* 0x00002c0601007387 */ /* 0x0009e20000100800 */
[----:B-1----:R-:W3:Y:S02]  /*418a0*/  LDL.LU R18, [R1+0xa28] ;  /* 0x000a280001127983 */ /* 0x002ee40000300800 */
[----:B------:R-:W3:Y:S02]  /*418b0*/  LDL.LU R17, [R1+0xa2c] ;  /* 0x000a2c0001117983 */ /* 0x000ee40000300800 */
[C---:B----4-:R-:W-:Y:S02]  /*418c0*/  FMUL R6, R3.reuse, R2 ;  /* 0x0000000203067220 */ /* 0x050fe40000400000 */
[----:B------:R-:W4:Y:S01]  /*418d0*/  LDL.LU R2, [R1+0xc84] ;  /* 0x000c840001027983 */ /* 0x000f220000300800 */
[C---:B------:R-:W-:Y:S02]  /*418e0*/  FMUL R25, R3.reuse, R25 ;  /* 0x0000001903197220 */ /* 0x040fe40000400000 */
[----:B------:R-:W-:-:S02]  /*418f0*/  FMUL R24, R3, R24 ;  /* 0x0000001803187220 */ /* 0x000fc40000400000 */
[C---:B------:R-:W-:Y:S01]  /*41900*/  FMUL R23, R3.reuse, R23 ;  /* 0x0000001703177220 */ /* 0x040fe20000400000 */
[----:B------:R-:W-:Y:S01]  /*41910*/  STL [R1+0x18], R25 ;  /* 0x0000181901007387 */ /* 0x000fe20000100800 */
[----:B------:R1:W-:Y:S02]  /*41920*/  STL [R1+0x1c], R6 ;  /* 0x00001c0601007387 */ /* 0x0003e40000100800 */
[C---:B------:R-:W-:Y:S02]  /*41930*/  FMUL R7, R3.reuse, R7 ;  /* 0x0000000703077220 */ /* 0x040fe40000400000 */
[----:B------:R-:W-:Y:S01]  /*41940*/  STL [R1+0x8], R24 ;  /* 0x0000081801007387 */ /* 0x000fe20000100800 */
[----:B------:R-:W-:Y:S01]  /*41950*/  STL [R1+0xc], R23 ;  /* 0x00000c1701007387 */ /* 0x000fe20000100800 */
[----:B-1----:R-:W-:-:S03]  /*41960*/  FMUL R6, R3, R16 ;  /* 0x0000001003067220 */ /* 0x002fc60000400000 */
[----:B------:R-:W0:Y:S02]  /*41970*/  LDL.LU R16, [R1+0xc88] ;  /* 0x000c880001107983 */ /* 0x000e240000300800 */
[----:B------:R-:W-:Y:S02]  /*41980*/  STL.64 [R1+0x2188], R6 ;  /* 0x0021880601007387 */ /* 0x000fe40000100a00 */
[----:B------:R1:W-:Y:S02]  /*41990*/  STL.64 [R1+0x2180], R4 ;  /* 0x0021800401007387 */ /* 0x0003e40000100a00 */
[C---:B--2---:R-:W-:Y:S02]  /*419a0*/  FMUL R10, R3.reuse, R10 ;  /* 0x0000000a030a7220 */ /* 0x044fe40000400000 */
[C---:B---3--:R-:W-:Y:S02]  /*419b0*/  FMUL R11, R3.reuse, R11 ;  /* 0x0000000b030b7220 */ /* 0x048fe40000400000 */
[----:B-1----:R-:W-:-:S02]  /*419c0*/  FMUL R4, R3, R22 ;  /* 0x0000001603047220 */ /* 0x002fc40000400000 */
[C---:B------:R-:W-:Y:S01]  /*419d0*/  FMUL R6, R3.reuse, R21 ;  /* 0x0000001503067220 */ /* 0x040fe20000400000 */
[----:B------:R-:W-:Y:S01]  /*419e0*/  STL.64 [R1+0x2178], R10 ;  /* 0x0021780a01007387 */ /* 0x000fe20000100a00 */
[----:B------:R-:W-:Y:S02]  /*419f0*/  STL.64 [R1+0x2170], R8 ;  /* 0x0021700801007387 */ /* 0x000fe40000100a00 */
[----:B------:R-:W-:Y:S01]  /*41a00*/  STL [R1+0x2c8], R4 ;  /* 0x0002c80401007387 */ /* 0x000fe20000100800 */
[----:B------:R1:W-:Y:S01]  /*41a10*/  STL [R1+0x2cc], R6 ;  /* 0x0002cc0601007387 */ /* 0x0003e20000100800 */
[----:B------:R-:W-:-:S03]  /*41a20*/  FMUL R5, R3, R18 ;  /* 0x0000001203057220 */ /* 0x000fc60000400000 */
[----:B-1----:R-:W2:Y:S04]  /*41a30*/  LDL.LU R6, [R1+0x8b0] ;  /* 0x0008b00001067983 */ /* 0x002ea80000300800 */
[----:B------:R1:W-:Y:S01]  /*41a40*/  STL [R1+0x2b8], R5 ;  /* 0x0002b80501007387 */ /* 0x0003e20000100800 */
[----:B------:R-:W-:Y:S02]  /*41a50*/  FMUL R4, R3, R17 ;  /* 0x0000001103047220 */ /* 0x000fe40000400000 */
[----:B------:R-:W-:Y:S01]  /*41a60*/  FMUL R15, R15, 1.4426950216293334961 ;  /* 0x3fb8aa3b0f0f7820 */ /* 0x000fe20000400000 */
[----:B------:R-:W3:Y:S04]  /*41a70*/  LDS R17, [R28.X4+0x10180] ;  /* 0x010180001c117984 */ /* 0x000ee80000004800 */
[----:B-1----:R-:W3:Y:S01]  /*41a80*/  LDL.LU R5, [R1+0x8b4] ;  /* 0x0008b40001057983 */ /* 0x002ee20000300800 */
[----:B------:R1:W-:Y:S02]  /*41a90*/  STL [R1+0x2bc], R4 ;  /* 0x0002bc0401007387 */ /* 0x0003e40000100800 */
[----:B------:R-:W3:Y:S02]  /*41aa0*/  LDL.LU R23, [R1+0x8c0] ;  /* 0x0008c00001177983 */ /* 0x000ee40000300800 */
[----:B----4-:R-:W-:-:S02]  /*41ab0*/  FFMA R2, R3, R2, R13 ;  /* 0x0000000203027223 */ /* 0x010fc4000000000d */
[----:B------:R-:W-:Y:S02]  /*41ac0*/  FADD R3, -R19, R20 ;  /* 0x0000001413037221 */ /* 0x000fe40000000100 */
[----:B------:R-:W4:Y:S01]  /*41ad0*/  LDL.LU R20, [R1+0x8c4] ;  /* 0x0008c40001147983 */ /* 0x000f220000300800 */
[----:B------:R0:W-:Y:S02]  /*41ae0*/  STL [R1+0xc84], R2 ;  /* 0x000c840201007387 */ /* 0x0001e40000100800 */
[----:B------:R-:W4:Y:S02]  /*41af0*/  LDL.LU R19, [R1+0x8d0] ;  /* 0x0008d00001137983 */ /* 0x000f240000300800 */
[----:B------:R-:W4:Y:S01]  /*41b00*/  LDL.LU R18, [R1+0x8d4] ;  /* 0x0008d40001127983 */ /* 0x000f220000300800 */
[----:B-1----:R-:W4:Y:S04]  /*41b10*/  LDL.LU R4, [R1+0x8e0] ;  /* 0x0008e00001047983 */ /* 0x002f280000300800 */
[----:B0-----:R-:W4:Y:S01]  /*41b20*/  LDL.LU R2, [R1+0x8e4] ;  /* 0x0008e40001027983 */ /* 0x001f220000300800 */
[----:B------:R-:W4:Y:S02]  /*41b30*/  LDL.LU R22, [R1+0xc30] ;  /* 0x000c300001167983 */ /* 0x000f240000300800 */
[----:B------:R-:W4:Y:S02]  /*41b40*/  LDL R21, [R1+0x9ac] ;  /* 0x0009ac0001157983 */ /* 0x000f240000100800 */
[----:B------:R-:W-:-:S02]  /*41b50*/  FFMA R16, R12, R16, R14 ;  /* 0x000000100c107223 */ /* 0x000fc4000000000e */
[----:B------:R-:W-:Y:S02]  /*41b60*/  FMUL R14, R3, 1.4426950216293334961 ;  /* 0x3fb8aa3b030e7820 */ /* 0x000fe40000400000 */
[----:B------:R0:W1:Y:S01]  /*41b70*/  MUFU.EX2 R3, R15 ;  /* 0x0000000f00037308 */ /* 0x0000620000000800 */
[----:B------:R0:W-:Y:S04]  /*41b80*/  STL [R1+0xc88], R16 ;  /* 0x000c881001007387 */ /* 0x0001e80000100800 */
[----:B0-----:R-:W4:Y:S01]  /*41b90*/  LDL.LU R16, [R1+0x8f0] ;  /* 0x0008f00001107983 */ /* 0x001f220000300800 */
[----:B--2---:R-:W-:-:S05]  /*41ba0*/  FMUL R6, R12, R6 ;  /* 0x000000060c067220 */ /* 0x004fca0000400000 */
[----:B------:R-:W-:Y:S01]  /*41bb0*/  STL [R1+0x2a0], R6 ;  /* 0x0002a00601007387 */ /* 0x000fe20000100800 */
[----:B------:R-:W2:Y:S02]  /*41bc0*/  LDL.LU R15, [R1+0x8f4] ;  /* 0x0008f400010f7983 */ /* 0x000ea40000300800 */
[----:B---3--:R-:W-:-:S05]  /*41bd0*/  FMUL R5, R12, R5 ;  /* 0x000000050c057220 */ /* 0x008fca0000400000 */
[----:B------:R0:W-:Y:S01]  /*41be0*/  STL [R1+0x2a4], R5 ;  /* 0x0002a40501007387 */ /* 0x0001e20000100800 */
[----:B------:R-:W3:Y:S02]  /*41bf0*/  LDL.LU R13, [R1+0x900] ;  /* 0x00090000010d7983 */ /* 0x000ee40000300800 */
[----:B------:R-:W3:Y:S02]  /*41c00*/  LDL.LU R11, [R1+0x904] ;  /* 0x00090400010b7983 */ /* 0x000ee40000300800 */
[----:B------:R-:W3:Y:S01]  /*41c10*/  LDL.LU R10, [R1+0x910] ;  /* 0x00091000010a7983 */ /* 0x000ee20000300800 */
[----:B------:R-:W3:Y:S01]  /*41c20*/  LDL.LU R9, [R1+0x914] ;  /* 0x0009140001097983 */ /* 0x000ee20000300800 */
[----:B------:R-:W3:Y:S02]  /*41c30*/  LDL.LU R8, [R1+0x920] ;  /* 0x0009200001087983 */ /* 0x000ee40000300800 */
[C---:B------:R-:W-:Y:S02]  /*41c40*/  FMUL R25, R12.reuse, R23 ;  /* 0x000000170c197220 */ /* 0x040fe40000400000 */
[----:B----4-:R-:W-:-:S02]  /*41c50*/  FMUL R24, R12, R20 ;  /* 0x000000140c187220 */ /* 0x010fc40000400000 */
[C---:B------:R-:W-:Y:S01]  /*41c60*/  FMUL R23, R12.reuse, R19 ;  /* 0x000000130c177220 */ /* 0x040fe20000400000 */
[----:B0-----:R-:W4:Y:S01]  /*41c70*/  LDL.LU R5, [R1+0x924] ;  /* 0x0009240001057983 */ /* 0x001f220000300800 */
[----:B------:R-:W4:Y:S02]  /*41c80*/  LDL.64 R6, [R1+0xf30] ;  /* 0x000f300001067983 */ /* 0x000f240000100a00 */
[C---:B------:R-:W-:Y:S02]  /*41c90*/  FMUL R20, R12.reuse, R18 ;  /* 0x000000120c147220 */ /* 0x040fe40000400000 */
[----:B------:R-:W-:Y:S02]  /*41ca0*/  STL [R1+0x290], R25 ;  /* 0x0002901901007387 */ /* 0x000fe40000100800 */
[C---:B------:R-:W-:Y:S01]  /*41cb0*/  FMUL R19, R12.reuse, R4 ;  /* 0x000000040c137220 */ /* 0x040fe20000400000 */
[----:B------:R-:W-:Y:S01]  /*41cc0*/  STL [R1+0x294], R24 ;  /* 0x0002941801007387 */ /* 0x000fe20000100800 */
[----:B------:R-:W-:Y:S02]  /*41cd0*/  STL [R1+0x280], R23 ;  /* 0x0002801701007387 */ /* 0x000fe40000100800 */
[----:B------:R-:W-:Y:S02]  /*41ce0*/  STL [R1+0x284], R20 ;  /* 0x0002841401007387 */ /* 0x000fe40000100800 */
[----:B------:R-:W1:Y:S02]  /*41cf0*/  LDL.LU R4, [R1+0x8b8] ;  /* 0x0008b80001047983 */ /* 0x000e640000300800 */
[C---:B------:R-:W-:Y:S01]  /*41d00*/  FMUL R18, R12.reuse, R2 ;  /* 0x000000020c127220 */ /* 0x040fe20000400000 */
[----:B------:R-:W-:Y:S01]  /*41d10*/  STL [R1+0x270], R19 ;  /* 0x0002701301007387 */ /* 0x000fe20000100800 */
[----:B------:R-:W4:Y:S03]  /*41d20*/  LDL.LU R2, [R1+0x8bc] ;  /* 0x0008bc0001027983 */ /* 0x000f260000300800 */
[----:B------:R-:W-:Y:S02]  /*41d30*/  STL [R1+0x274], R18 ;  /* 0x0002741201007387 */ /* 0x000fe40000100800 */
[----:B------:R-:W0:Y:S04]  /*41d40*/  LDS R18, [R28.X4+0x10200] ;  /* 0x010200001c127984 */ /* 0x000e280000004800 */
[----:B------:R-:W-:-:S05]  /*41d50*/  FMUL R16, R12, R16 ;  /* 0x000000100c107220 */ /* 0x000fca0000400000 */
[----:B------:R0:W-:Y:S02]  /*41d60*/  STL [R1+0x260], R16 ;  /* 0x0002601001007387 */ /* 0x0001e40000100800 */
[----:B0-----:R0:W0:Y:S01]  /*41d70*/  MUFU.EX2 R16, R14 ;  /* 0x0000000e00107308 */ /* 0x0010220000000800 */
[----:B--2---:R-:W-:-:S05]  /*41d80*/  FMUL R15, R12, R15 ;  /* 0x0000000f0c0f7220 */ /* 0x004fca0000400000 */
[----:B------:R-:W-:Y:S01]  /*41d90*/  STL [R1+0x264], R15 ;  /* 0x0002640f01007387 */ /* 0x000fe20000100800 */
[C---:B---3--:R-:W-:Y:S02]  /*41da0*/  FMUL R13, R12.reuse, R13 ;  /* 0x0000000d0c0d7220 */ /* 0x048fe40000400000 */
[C---:B------:R-:W-:Y:S02]  /*41db0*/  FMUL R11, R12.reuse, R11 ;  /* 0x0000000b0c0b7220 */ /* 0x040fe40000400000 */
[C---:B------:R-:W-:Y:S02]  /*41dc0*/  FMUL R10, R12.reuse, R10 ;  /* 0x0000000a0c0a7220 */ /* 0x040fe40000400000 */
[C---:B------:R-:W-:Y:S02]  /*41dd0*/  FMUL R9, R12.reuse, R9 ;  /* 0x000000090c097220 */ /* 0x040fe40000400000 */
[C---:B------:R-:W-:Y:S01]  /*41de0*/  FMUL R8, R12.reuse, R8 ;  /* 0x000000080c087220 */ /* 0x040fe20000400000 */
[----:B------:R2:W-:Y:S01]  /*41df0*/  STL [R1+0x250], R13 ;  /* 0x0002500d01007387 */ /* 0x0005e20000100800 */
[----:B------:R-:W-:Y:S02]  /*41e00*/  STL [R1+0x254], R11 ;  /* 0x0002540b01007387 */ /* 0x000fe40000100800 */
[----:B------:R-:W-:Y:S02]  /*41e10*/  STL [R1+0x240], R10 ;  /* 0x0002400a01007387 */ /* 0x000fe40000100800 */
[----:B------:R-:W-:Y:S02]  /*41e20*/  STL [R1+0x244], R9 ;  /* 0x0002440901007387 */ /* 0x000fe40000100800 */
[----:B----4-:R-:W-:Y:S01]  /*41e30*/  FMUL R5, R12, R5 ;  /* 0x000000050c057220 */ /* 0x010fe20000400000 */
[----:B------:R-:W-:Y:S01]  /*41e40*/  STL [R1+0x1a0], R8 ;  /* 0x0001a00801007387 */ /* 0x000fe20000100800 */
[----:B--2---:R-:W-:-:S03]  /*41e50*/  IMAD.WIDE R12, R0, 0x2, R6 ;  /* 0x00000002000c7825 */ /* 0x004fc600078e0206 */
[----:B------:R-:W2:Y:S01]  /*41e60*/  LDL.LU R7, [R1+0x8c8] ;  /* 0x0008c80001077983 */ /* 0x000ea20000300800 */
[----:B------:R-:W-:Y:S02]  /*41e70*/  STL [R1+0x1a4], R5 ;  /* 0x0001a40501007387 */ /* 0x000fe40000100800 */
[----:B------:R-:W3:Y:S02]  /*41e80*/  LDL.LU R6, [R1+0x8cc] ;  /* 0x0008cc0001067983 */ /* 0x000ee40000300800 */
[----:B------:R-:W4:Y:S01]  /*41e90*/  LDL.LU R20, [R1+0xc34] ;  /* 0x000c340001147983 */ /* 0x000f220000300800 */
[----:B------:R-:W4:Y:S01]  /*41ea0*/  LDL R19, [R1+0x9a8] ;  /* 0x0009a80001137983 */ /* 0x000f220000100800 */
[C---:B-1----:R-:W-:Y:S02]  /*41eb0*/  FMUL R4, R3.reuse, R4 ;  /* 0x0000000403047220 */ /* 0x042fe40000400000 */
[----:B------:R-:W3:Y:S02]  /*41ec0*/  LDL.LU R29, [R1+0x8d8] ;  /* 0x0008d800011d7983 */ /* 0x000ee40000300800 */
[C---:B------:R-:W-:Y:S01]  /*41ed0*/  FMUL R2, R3.reuse, R2 ;  /* 0x0000000203027220 */ /* 0x040fe20000400000 */
[----:B------:R1:W-:Y:S01]  /*41ee0*/  STL [R1+0x2a8], R4 ;  /* 0x0002a80401007387 */ /* 0x0003e20000100800 */
[----:B------:R-:W4:Y:S03]  /*41ef0*/  LDL.LU R27, [R1+0x8dc] ;  /* 0x0008dc00011b7983 */ /* 0x000f260000300800 */
[----:B------:R0:W-:Y:S02]  /*41f00*/  STL [R1+0x2ac], R2 ;  /* 0x0002ac0201007387 */ /* 0x0001e40000100800 */
[----:B------:R-:W4:Y:S01]  /*41f10*/  LDL.LU R26, [R1+0x8e8] ;  /* 0x0008e800011a7983 */ /* 0x000f220000300800 */
[----:B------:R-:W4:Y:S01]  /*41f20*/  LDL.LU R25, [R1+0x8ec] ;  /* 0x0008ec0001197983 */ /* 0x000f220000300800 */
[----:B------:R-:W4:Y:S02]  /*41f30*/  LDL.LU R24, [R1+0x8f8] ;  /* 0x0008f80001187983 */ /* 0x000f240000300800 */
[----:B------:R-:W4:Y:S02]  /*41f40*/  LDL.LU R23, [R1+0x8fc] ;  /* 0x0008fc0001177983 */ /* 0x000f240000300800 */
[----:B------:R-:W4:Y:S01]  /*41f50*/  LDL.LU R15, [R1+0x908] ;  /* 0x00090800010f7983 */ /* 0x000f220000300800 */
[----:B-1----:R-:W4:Y:S01]  /*41f60*/  LDL.LU R4, [R1+0x90c] ;  /* 0x00090c0001047983 */ /* 0x002f220000300800 */
[----:B0-----:R-:W4:Y:S02]  /*41f70*/  LDL.LU R14, [R1+0x918] ;  /* 0x00091800010e7983 */ /* 0x001f240000300800 */
[----:B------:R-:W4:Y:S02]  /*41f80*/  LDL.LU R11, [R1+0x91c] ;  /* 0x00091c00010b7983 */ /* 0x000f240000300800 */
[----:B------:R-:W4:Y:S01]  /*41f90*/  LDL.LU R10, [R1+0x928] ;  /* 0x00092800010a7983 */ /* 0x000f220000300800 */
[----:B------:R-:W4:Y:S01]  /*41fa0*/  LDL.LU R5, [R1+0x92c] ;  /* 0x00092c0001057983 */ /* 0x000f220000300800 */
[----:B------:R-:W4:Y:S02]  /*41fb0*/  LDL.LU R2, [R1+0xc8c] ;  /* 0x000c8c0001027983 */ /* 0x000f240000300800 */
[----:B------:R-:W4:Y:S02]  /*41fc0*/  LDL.64 R8, [R1+0xf28] ;  /* 0x000f280001087983 */ /* 0x000f240000100a00 */
[----:B--2---:R-:W-:-:S05]  /*41fd0*/  FMUL R7, R3, R7 ;  /* 0x0000000703077220 */ /* 0x004fca0000400000 */
[----:B------:R0:W-:Y:S01]  /*41fe0*/  STL [R1+0x298], R7 ;  /* 0x0002980701007387 */ /* 0x0001e20000100800 */
[C---:B---3--:R-:W-:Y:S02]  /*41ff0*/  FMUL R29, R3.reuse, R29 ;  /* 0x0000001d031d7220 */ /* 0x048fe40000400000 */
[----:B0-----:R-:W-:-:S05]  /*42000*/  FMUL R7, R3, R6 ;  /* 0x0000000603077220 */ /* 0x001fca0000400000 */
[----:B------:R0:W-:Y:S04]  /*42010*/  STL [R1+0x29c], R7 ;  /* 0x00029c0701007387 */ /* 0x0001e80000100800 */
[----:B0-----:R-:W2:Y:S01]  /*42020*/  LDL.64 R6, [R1+0xf20] ;  /* 0x000f200001067983 */ /* 0x001ea20000100a00 */
[----:B------:R4:W-:Y:S02]  /*42030*/  STL [R1+0x288], R29 ;  /* 0x0002881d01007387 */ /* 0x0009e40000100800 */
[C---:B----4-:R-:W-:Y:S02]  /*42040*/  FMUL R29, R3.reuse, R27 ;  /* 0x0000001b031d7220 */ /* 0x050fe40000400000 */
[C---:B------:R-:W-:Y:S02]  /*42050*/  FMUL R27, R3.reuse, R26 ;  /* 0x0000001a031b7220 */ /* 0x040fe40000400000 */
[----:B------:R-:W-:-:S02]  /*42060*/  FMUL R26, R3, R25 ;  /* 0x00000019031a7220 */ /* 0x000fc40000400000 */
[C---:B------:R-:W-:Y:S02]  /*42070*/  FMUL R25, R3.reuse, R24 ;  /* 0x0000001803197220 */ /* 0x040fe40000400000 */
[C---:B------:R-:W-:Y:S01]  /*42080*/  FMUL R24, R3.reuse, R23 ;  /* 0x0000001703187220 */ /* 0x040fe20000400000 */
[----:B------:R0:W-:Y:S01]  /*42090*/  STL [R1+0x28c], R29 ;  /* 0x00028c1d01007387 */ /* 0x0001e20000100800 */
[----:B------:R-:W-:Y:S02]  /*420a0*/  STL [R1+0x278], R27 ;  /* 0x0002781b01007387 */ /* 0x000fe40000100800 */
[----:B------:R-:W-:Y:S02]  /*420b0*/  STL [R1+0x27c], R26 ;  /* 0x00027c1a01007387 */ /* 0x000fe40000100800 */
[C---:B------:R-:W-:Y:S01]  /*420c0*/  FMUL R23, R3.reuse, R15 ;  /* 0x0000000f03177220 */ /* 0x040fe20000400000 */
[----:B------:R-:W-:Y:S01]  /*420d0*/  STL [R1+0x268], R25 ;  /* 0x0002681901007387 */ /* 0x000fe20000100800 */
[----:B------:R-:W-:-:S02]  /*420e0*/  FMUL R15, R3, R4 ;  /* 0x00000004030f7220 */ /* 0x000fc40000400000 */
[----:B------:R-:W-:Y:S02]  /*420f0*/  STL [R1+0x26c], R24 ;  /* 0x00026c1801007387 */ /* 0x000fe40000100800 */
[----:B------:R-:W3:Y:S02]  /*42100*/  LDL.LU R4, [R1+0xc90] ;  /* 0x000c900001047983 */ /* 0x000ee40000300800 */
[C---:B------:R-:W-:Y:S02]  /*42110*/  FMUL R14, R3.reuse, R14 ;  /* 0x0000000e030e7220 */ /* 0x040fe40000400000 */
[C---:B------:R-:W-:Y:S02]  /*42120*/  FMUL R11, R3.reuse, R11 ;  /* 0x0000000b030b7220 */ /* 0x040fe40000400000 */
[C---:B------:R-:W-:Y:S01]  /*42130*/  FMUL R10, R3.reuse, R10 ;  /* 0x0000000a030a7220 */ /* 0x040fe20000400000 */
[----:B------:R-:W-:Y:S01]  /*42140*/  STL [R1+0x258], R23 ;  /* 0x0002581701007387 */ /* 0x000fe20000100800 */
[----:B------:R-:W-:-:S02]  /*42150*/  FMUL R5, R3, R5 ;  /* 0x0000000503057220 */ /* 0x000fc40000400000 */
[----:B------:R-:W-:Y:S02]  /*42160*/  STL [R1+0x25c], R15 ;  /* 0x00025c0f01007387 */ /* 0x000fe40000100800 */
[----:B------:R-:W-:Y:S01]  /*42170*/  FFMA R2, R3, R2, R17 ;  /* 0x0000000203027223 */ /* 0x000fe20000000011 */
[----:B------:R1:W-:Y:S01]  /*42180*/  STL [R1+0x248], R14 ;  /* 0x0002480e01007387 */ /* 0x0003e20000100800 */
[----:B------:R-:W-:Y:S02]  /*42190*/  STL [R1+0x24c], R11 ;  /* 0x00024c0b01007387 */ /* 0x000fe40000100800 */
[----:B------:R-:W-:Y:S02]  /*421a0*/  STL [R1+0x1a8], R10 ;  /* 0x0001a80a01007387 */ /* 0x000fe40000100800 */
[----:B------:R-:W-:Y:S01]  /*421b0*/  STL [R1+0x1ac], R5 ;  /* 0x0001ac0501007387 */ /* 0x000fe20000100800 */
[----:B------:R4:W-:Y:S04]  /*421c0*/  STL [R1+0xc8c], R2 ;  /* 0x000c8c0201007387 */ /* 0x0009e80000100800 */
[----:B0-----:R2:W3:Y:S01]  /*421d0*/  LDG.E.U16 R29, [R12.64] ;  /* 0x000000040c1d7981 */ /* 0x0014e2000c1e1500 */
[----:B------:R-:W-:-:S03]  /*421e0*/  FADD R3, -R21, R22 ;  /* 0x0000001615037221 */ /* 0x000fc60000000100 */
[----:B------:R-:W0:Y:S01]  /*421f0*/  LDS R17, [R28.X4+0x10280] ;  /* 0x010280001c117984 */ /* 0x000e220000004800 */
[----:B------:R-:W0:Y:S04]  /*42200*/  LDS R22, [R28.X4+0x10300] ;  /* 0x010300001c167984 */ /* 0x000e280000004800 */
[C---:B-1----:R-:W-:Y:S02]  /*42210*/  IMAD.WIDE R14, R0.reuse, 0x2, R8 ;  /* 0x00000002000e7825 */ /* 0x042fe400078e0208 */
[----:B------:R-:W3:Y:S02]  /*42220*/  LDL.LU R9, [R1+0x410] ;  /* 0x0004100001097983 */ /* 0x000ee40000300800 */
[----:B----4-:R-:W3:Y:S02]  /*42230*/  LDL.LU R2, [R1+0x414] ;  /* 0x0004140001027983 */ /* 0x010ee40000300800 */
[----:B------:R-:W3:Y:S01]  /*42240*/  LDL.LU R5, [R1+0x840] ;  /* 0x0008400001057983 */ /* 0x000ee20000300800 */
[----:B------:R1:W3:Y:S01]  /*42250*/  LDG.E.U16 R27, [R14.64] ;  /* 0x000000040e1b7981 */ /* 0x0002e2000c1e1500 */
[----:B--2---:R-:W-:-:S05]  /*42260*/  IMAD.WIDE R12, R0, 0x2, R6 ;  /* 0x00000002000c7825 */ /* 0x004fca00078e0206 */
[----:B------:R2:W4:Y:S01]  /*42270*/  LDG.E.U16 R21, [R12.64] ;  /* 0x000000040c157981 */ /* 0x000522000c1e1500 */
[----:B---3--:R-:W-:-:S05]  /*42280*/  FFMA R4, R16, R4, R18 ;  /* 0x0000000410047223 */ /* 0x008fca0000000012 */
[----:B------:R3:W-:Y:S04]  /*42290*/  STL [R1+0xc90], R4 ;  /* 0x000c900401007387 */ /* 0x0007e80000100800 */
[----:B---3--:R-:W3:Y:S01]  /*422a0*/  LDL.LU R4, [R1+0x844] ;  /* 0x0008440001047983 */ /* 0x008ee20000300800 */
[----:B------:R-:W4:Y:S02]  /*422b0*/  LDL.LU R8, [R1+0x850] ;  /* 0x0008500001087983 */ /* 0x000f240000300800 */
[----:B------:R-:W4:Y:S02]  /*422c0*/  LDL.LU R7, [R1+0x854] ;  /* 0x0008540001077983 */ /* 0x000f240000300800 */
[----:B--2---:R-:W2:Y:S01]  /*422d0*/  LDL.LU R13, [R1+0x860] ;  /* 0x00086000010d7983 */ /* 0x004ea20000300800 */
[----:B------:R-:W2:Y:S01]  /*422e0*/  LDL.LU R6, [R1+0x864] ;  /* 0x0008640001067983 */ /* 0x000ea20000300800 */
[----:B------:R-:W2:Y:S02]  /*422f0*/  LDL.LU R26, [R1+0xc38] ;  /* 0x000c3800011a7983 */ /* 0x000ea40000300800 */
[----:B------:R-:W-:-:S02]  /*42300*/  FMUL R10, R16, R9 ;  /* 0x00000009100a7220 */ /* 0x000fc40000400000 */
[----:B------:R-:W2:Y:S01]  /*42310*/  LDL R25, [R1+0x9a4] ;  /* 0x0009a40001197983 */ /* 0x000ea20000100800 */
[----:B------:R-:W2:Y:S01]  /*42320*/  LDL.LU R24, [R1+0xc3c] ;  /* 0x000c3c0001187983 */ /* 0x000ea20000300800 */
[----:B------:R-:W2:Y:S02]  /*42330*/  LDL R23, [R1+0x9a0] ;  /* 0x0009a00001177983 */ /* 0x000ea40000100800 */
[----:B------:R-:W2:Y:S02]  /*42340*/  LDL.LU R12, [R1+0x870] ;  /* 0x00087000010c7983 */ /* 0x000ea40000300800 */
[C---:B------:R-:W-:Y:S01]  /*42350*/  FMUL R9, R16.reuse, R2 ;  /* 0x0000000210097220 */ /* 0x040fe20000400000 */
[----:B------:R0:W-:Y:S01]  /*42360*/  STL [R1+0x70], R10 ;  /* 0x0000700a01007387 */ /* 0x0001e20000100800 */
[----:B------:R-:W2:Y:S02]  /*42370*/  LDL.LU R2, [R1+0x874] ;  /* 0x0008740001027983 */ /* 0x000ea40000300800 */
[C---:B------:R-:W-:Y:S01]  /*42380*/  FMUL R5, R16.reuse, R5 ;  /* 0x0000000510057220 */ /* 0x040fe20000400000 */
[----:B------:R0:W-:Y:S01]  /*42390*/  STL [R1+0x74], R9 ;  /* 0x0000740901007387 */ /* 0x0001e20000100800 */
[----:B-1----:R-:W2:Y:S02]  /*423a0*/  LDL.LU R15, [R1+0x880] ;  /* 0x00088000010f7983 */ /* 0x002ea40000300800 */
[----:B------:R-:W2:Y:S02]  /*423b0*/  LDL.LU R11, [R1+0x884] ;  /* 0x00088400010b7983 */ /* 0x000ea40000300800 */
[----:B------:R-:W-:Y:S01]  /*423c0*/  STL [R1+0x428], R29 ;  /* 0x0004281d01007387 */ /* 0x000fe20000100800 */
[----:B0-----:R-:W2:Y:S01]  /*423d0*/  LDL.LU R10, [R1+0x890] ;  /* 0x00089000010a7983 */ /* 0x001ea20000300800 */
[----:B------:R-:W-:Y:S02]  /*423e0*/  STL [R1+0x424], R27 ;  /* 0x0004241b01007387 */ /* 0x000fe40000100800 */
[----:B------:R-:W-:Y:S01]  /*423f0*/  FADD R14, -R19, R20 ;  /* 0x00000014130e7221 */ /* 0x000fe20000000100 */
[----:B------:R-:W2:Y:S01]  /*42400*/  LDL.LU R9, [R1+0x894] ;  /* 0x0008940001097983 */ /* 0x000ea20000300800 */
[----:B------:R0:W-:Y:S03]  /*42410*/  STL [R1+0x60], R5 ;  /* 0x0000600501007387 */ /* 0x0001e60000100800 */
[----:B0-----:R-:W2:Y:S01]  /*42420*/  LDL.LU R5, [R1+0x8a0] ;  /* 0x0008a00001057983 */ /* 0x001ea20000300800 */
[----:B---3--:R-:W-:-:S02]  /*42430*/  FMUL R4, R16, R4 ;  /* 0x0000000410047220 */ /* 0x008fc40000400000 */
[C---:B----4-:R-:W-:Y:S02]  /*42440*/  FMUL R19, R16.reuse, R8 ;  /* 0x0000000810137220 */ /* 0x050fe40000400000 */
[C---:B------:R-:W-:Y:S01]  /*42450*/  FMUL R18, R16.reuse, R7 ;  /* 0x0000000710127220 */ /* 0x040fe20000400000 */
[----:B------:R0:W-:Y:S01]  /*42460*/  STL [R1+0x64], R4 ;  /* 0x0000640401007387 */ /* 0x0001e20000100800 */
[----:B------:R-:W-:Y:S03]  /*42470*/  STL [R1+0x420], R21 ;  /* 0x0004201501007387 */ /* 0x000fe60000100800 */
[----:B0-----:R-:W3:Y:S01]  /*42480*/  LDL.LU R4, [R1+0x8a4] ;  /* 0x0008a40001047983 */ /* 0x001ee20000300800 */
[----:B------:R-:W4:Y:S02]  /*42490*/  LDL.LU R8, [R1+0x418] ;  /* 0x0004180001087983 */ /* 0x000f240000300800 */
[----:B------:R-:W-:Y:S02]  /*424a0*/  STL [R1+0x50], R19 ;  /* 0x0000501301007387 */ /* 0x000fe40000100800 */
[----:B------:R-:W4:Y:S01]  /*424b0*/  LDL.LU R7, [R1+0x41c] ;  /* 0x00041c0001077983 */ /* 0x000f220000300800 */
[----:B------:R2:W-:Y:S02]  /*424c0*/  STL [R1+0x54], R18 ;  /* 0x0000541201007387 */ /* 0x0005e40000100800 */
[----:B--2---:R-:W-:-:S02]  /*424d0*/  FMUL R18, R16, R13 ;  /* 0x0000000d10127220 */ /* 0x004fc40000400000 */
[C---:B------:R-:W-:Y:S02]  /*424e0*/  FMUL R13, R16.reuse, R6 ;  /* 0x00000006100d7220 */ /* 0x040fe40000400000 */
[----:B------:R-:W2:Y:S01]  /*424f0*/  LDL.LU R6, [R1+0x848] ;  /* 0x0008480001067983 */ /* 0x000ea20000300800 */
[----:B------:R-:W-:Y:S02]  /*42500*/  STL [R1+0x40], R18 ;  /* 0x0000401201007387 */ /* 0x000fe40000100800 */
[----:B------:R0:W-:Y:S02]  /*42510*/  STL [R1+0x44], R13 ;  /* 0x0000440d01007387 */ /* 0x0001e40000100800 */
[----:B0-----:R-:W-:Y:S02]  /*42520*/  FMUL R13, R16, R2 ;  /* 0x00000002100d7220 */ /* 0x001fe40000400000 */
[----:B------:R-:W2:Y:S01]  /*42530*/  LDL.LU R2, [R1+0x84c] ;  /* 0x00084c0001027983 */ /* 0x000ea20000300800 */
[----:B------:R-:W-:-:S02]  /*42540*/  FMUL R3, R3, 1.4426950216293334961 ;  /* 0x3fb8aa3b03037820 */ /* 0x000fc40000400000 */
[C---:B------:R-:W-:Y:S02]  /*42550*/  FMUL R15, R16.reuse, R15 ;  /* 0x0000000f100f7220 */ /* 0x040fe40000400000 */
[C---:B------:R-:W-:Y:S02]  /*42560*/  FMUL R11, R16.reuse, R11 ;  /* 0x0000000b100b7220 */ /* 0x040fe40000400000 */
[----:B------:R-:W4:Y:S01]  /*42570*/  MUFU.EX2 R3, R3 ;  /* 0x0000000300037308 */ /* 0x000f220000000800 */
[C---:B------:R-:W-:Y:S01]  /*42580*/  FMUL R10, R16.reuse, R10 ;  /* 0x0000000a100a7220 */ /* 0x040fe20000400000 */
[----:B------:R-:W-:Y:S01]  /*42590*/  STL [R1+0x190], R15 ;  /* 0x0001900f01007387 */ /* 0x000fe20000100800 */
[----:B------:R0:W-:Y:S03]  /*425a0*/  STL [R1+0x194], R11 ;  /* 0x0001940b01007387 */ /* 0x0001e60000100800 */
[----:B------:R1:W-:Y:S01]  /*425b0*/  STL [R1+0x180], R10 ;  /* 0x0001800a01007387 */ /* 0x0003e20000100800 */
[----:B0-----:R-:W-:-:S02]  /*425c0*/  FMUL R11, R16, R9 ;  /* 0x00000009100b7220 */ /* 0x001fc40000400000 */
[----:B-1----:R-:W-:-:S03]  /*425d0*/  FMUL R10, R16, R5 ;  /* 0x00000005100a7220 */ /* 0x002fc60000400000 */
[----:B------:R0:W-:Y:S01]  /*425e0*/  STL [R1+0x184], R11 ;  /* 0x0001840b01007387 */ /* 0x0001e20000100800 */
[----:B------:R-:W2:Y:S02]  /*425f0*/  LDL.LU R5, [R1+0x858] ;  /* 0x0008580001057983 */ /* 0x000ea40000300800 */
[----:B------:R1:W-:Y:S02]  /*42600*/  STL [R1+0x170], R10 ;  /* 0x0001700a01007387 */ /* 0x0003e40000100800 */
[C---:B------:R-:W-:Y:S02]  /*42610*/  FMUL R12, R16.reuse, R12 ;  /* 0x0000000c100c7220 */ /* 0x040fe40000400000 */
[----:B---3--:R-:W-:Y:S02]  /*42620*/  FMUL R9, R16, R4 ;  /* 0x0000000410097220 */ /* 0x008fe40000400000 */
[C---:B----4-:R-:W-:Y:S01]  /*42630*/  FMUL R8, R3.reuse, R8 ;  /* 0x0000000803087220 */ /* 0x050fe20000400000 */
[----:B------:R-:W3:Y:S01]  /*42640*/  LDL.LU R4, [R1+0x85c] ;  /* 0x00085c0001047983 */ /* 0x000ee20000300800 */
[----:B------:R-:W-:-:S02]  /*42650*/  FMUL R7, R3, R7 ;  /* 0x0000000703077220 */ /* 0x000fc40000400000 */
[----:B------:R-:W-:Y:S02]  /*42660*/  STL [R1+0x174], R9 ;  /* 0x0001740901007387 */ /* 0x000fe40000100800 */
[----:B------:R-:W4:Y:S01]  /*42670*/  LDL.LU R29, [R1+0x868] ;  /* 0x00086800011d7983 */ /* 0x000f220000300800 */
[----:B------:R-:W-:Y:S01]  /*42680*/  STL [R1+0x78], R8 ;  /* 0x0000780801007387 */ /* 0x000fe20000100800 */
[----:B------:R-:W4:Y:S02]  /*42690*/  LDL.LU R27, [R1+0x86c] ;  /* 0x00086c00011b7983 */ /* 0x000f240000300800 */
[----:B------:R-:W-:Y:S02]  /*426a0*/  FMUL R16, R14, 1.4426950216293334961 ;  /* 0x3fb8aa3b0e107820 */ /* 0x000fe40000400000 */
[----:B------:R-:W-:Y:S01]  /*426b0*/  STL [R1+0x7c], R7 ;  /* 0x00007c0701007387 */ /* 0x000fe20000100800 */
[----:B------:R-:W4:Y:S01]  /*426c0*/  LDL.LU R14, [R1+0x878] ;  /* 0x00087800010e7983 */ /* 0x000f220000300800 */
[----:B------:R-:W4:Y:S02]  /*426d0*/  LDL.LU R15, [R1+0x87c] ;  /* 0x00087c00010f7983 */ /* 0x000f240000300800 */
[----:B------:R-:W4:Y:S02]  /*426e0*/  LDL.LU R21, [R1+0x888] ;  /* 0x0008880001157983 */ /* 0x000f240000300800 */
[----:B--2---:R-:W-:-:S05]  /*426f0*/  FMUL R6, R3, R6 ;  /* 0x0000000603067220 */ /* 0x004fca0000400000 */
[----:B------:R-:W-:Y:S01]  /*42700*/  STL [R1+0x68], R6 ;  /* 0x0000680601007387 */ /* 0x000fe20000100800 */
[----:B------:R-:W2:Y:S02]  /*42710*/  LDL.LU R20, [R1+0x88c] ;  /* 0x00088c0001147983 */ /* 0x000ea40000300800 */
[----:B------:R-:W-:-:S05]  /*42720*/  FMUL R2, R3, R2 ;  /* 0x0000000203027220 */ /* 0x000fca0000400000 */
[----:B------:R1:W-:Y:S01]  /*42730*/  STL [R1+0x6c], R2 ;  /* 0x00006c0201007387 */ /* 0x0003e20000100800 */
[----:B------:R-:W2:Y:S02]  /*42740*/  LDL.LU R19, [R1+0x898] ;  /* 0x0008980001137983 */ /* 0x000ea40000300800 */
[----:B------:R-:W2:Y:S02]  /*42750*/  LDL.LU R18, [R1+0x89c] ;  /* 0x00089c0001127983 */ /* 0x000ea40000300800 */
[----:B0-----:R-:W2:Y:S01]  /*42760*/  LDL.LU R11, [R1+0x8a8] ;  /* 0x0008a800010b7983 */ /* 0x001ea20000300800 */
[----:B-1----:R-:W2:Y:S04]  /*42770*/  LDL.LU R10, [R1+0x8ac] ;  /* 0x0008ac00010a7983 */ /* 0x002ea80000300800 */
[----:B------:R-:W2:Y:S01]  /*42780*/  LDL.LU R2, [R1+0xc94] ;  /* 0x000c940001027983 */ /* 0x000ea20000300800 */
[----:B------:R-:W2:Y:S02]  /*42790*/  LDL.64 R8, [R1+0xf18] ;  /* 0x000f180001087983 */ /* 0x000ea40000100a00 */
[----:B------:R-:W-:-:S05]  /*427a0*/  FMUL R7, R3, R5 ;  /* 0x0000000503077220 */ /* 0x000fca0000400000 */
[----:B------:R0:W-:Y:S04]  /*427b0*/  STL [R1+0x58], R7 ;  /* 0x0000580701007387 */ /* 0x0001e80000100800 */
[----:B0-----:R-:W2:Y:S01]  /*427c0*/  LDL.64 R6, [R1+0xf10] ;  /* 0x000f100001067983 */ /* 0x001ea20000100a00 */
[C---:B---3--:R-:W-:Y:S02]  /*427d0*/  FMUL R5, R3.reuse, R4 ;  /* 0x0000000403057220 */ /* 0x048fe40000400000 */
[C---:B----4-:R-:W-:Y:S02]  /*427e0*/  FMUL R29, R3.reuse, R29 ;  /* 0x0000001d031d7220 */ /* 0x050fe40000400000 */
[C---:B------:R-:W-:Y:S01]  /*427f0*/  FMUL R27, R3.reuse, R27 ;  /* 0x0000001b031b7220 */ /* 0x040fe20000400000 */
[----:B------:R0:W-:Y:S01]  /*42800*/  STL [R1+0x5c], R5 ;  /* 0x00005c0501007387 */ /* 0x0001e20000100800 */
[----:B------:R-:W-:-:S02]  /*42810*/  FMUL R14, R3, R14 ;  /* 0x0000000e030e7220 */ /* 0x000fc40000400000 */
[C---:B------:R-:W-:Y:S01]  /*42820*/  FMUL R15, R3.reuse, R15 ;  /* 0x0000000f030f7220 */ /* 0x040fe20000400000 */
[----:B0-----:R-:W3:Y:S01]  /*42830*/  LDL.64 R4, [R1+0xf08] ;  /* 0x000f080001047983 */ /* 0x001ee20000100a00 */
[----:B------:R-:W-:Y:S02]  /*42840*/  STL [R1+0x48], R29 ;  /* 0x0000481d01007387 */ /* 0x000fe40000100800 */
[----:B------:R-:W-:Y:S02]  /*42850*/  STL [R1+0x4c], R27 ;  /* 0x00004c1b01007387 */ /* 0x000fe40000100800 */
[----:B------:R2:W-:Y:S01]  /*42860*/  STL.64 [R1+0x2090], R14 ;  /* 0x0020900e01007387 */ /* 0x0005e20000100a00 */
[----:B------:R0:W-:Y:S01]  /*42870*/  STL.64 [R1+0x2088], R12 ;  /* 0x0020880c01007387 */ /* 0x0001e20000100a00 */
[C---:B--2---:R-:W-:Y:S02]  /*42880*/  FMUL R14, R3.reuse, R20 ;  /* 0x00000014030e7220 */ /* 0x044fe40000400000 */
[----:B0-----:R-:W-:-:S02]  /*42890*/  FMUL R12, R3, R21 ;  /* 0x00000015030c7220 */ /* 0x001fc40000400000 */
[----:B------:R-:W-:-:S03]  /*428a0*/  FMUL R13, R3, R19 ;  /* 0x00000013030d7220 */ /* 0x000fc60000400000 */
[----:B------:R-:W-:Y:S01]  /*428b0*/  STL [R1+0x198], R12 ;  /* 0x0001980c01007387 */ /* 0x000fe20000100800 */
[----:B------:R-:W-:Y:S02]  /*428c0*/  STL [R1+0x19c], R14 ;  /* 0x00019c0e01007387 */ /* 0x000fe40000100800 */
[----:B------:R0:W-:Y:S02]  /*428d0*/  STL [R1+0x188], R13 ;  /* 0x0001880d01007387 */ /* 0x0001e40000100800 */
[----:B------:R-:W-:-:S05]  /*428e0*/  IMAD.WIDE R20, R0, 0x2, R8 ;  /* 0x0000000200147825 */ /* 0x000fca00078e0208 */
[----:B0-----:R-:W2:Y:S01]  /*428f0*/  LDG.E.U16 R13, [R20.64] ;  /* 0x00000004140d7981 */ /* 0x001ea2000c1e1500 */
[C---:B------:R-:W-:Y:S02]  /*42900*/  FMUL R12, R3.reuse, R18 ;  /* 0x00000012030c7220 */ /* 0x040fe40000400000 */
[C---:B------:R-:W-:Y:S02]  /*42910*/  FMUL R11, R3.reuse, R11 ;  /* 0x0000000b030b7220 */ /* 0x040fe40000400000 */
[C---:B------:R-:W-:Y:S02]  /*42920*/  FMUL R10, R3.reuse, R10 ;  /* 0x0000000a030a7220 */ /* 0x040fe40000400000 */
[----:B------:R-:W-:Y:S01]  /*42930*/  FFMA R2, R3, R2, R17 ;  /* 0x0000000203027223 */ /* 0x000fe20000000011 */
[----:B------:R-:W-:Y:S01]  /*42940*/  STL [R1+0x18c], R12 ;  /* 0x00018c0c01007387 */ /* 0x000fe20000100800 */
[----:B------:R-:W-:Y:S02]  /*42950*/  STL [R1+0x178], R11 ;  /* 0x0001780b01007387 */ /* 0x000fe40000100800 */
[----:B------:R-:W-:Y:S02]  /*42960*/  STL [R1+0x17c], R10 ;  /* 0x00017c0a01007387 */ /* 0x000fe40000100800 */
[----:B------:R0:W-:Y:S01]  /*42970*/  STL [R1+0xc94], R2 ;  /* 0x000c940201007387 */ /* 0x0001e20000100800 */
[----:B------:R3:W1:Y:S01]  /*42980*/  MUFU.EX2 R3, R16 ;  /* 0x0000001000037308 */ /* 0x0006620000000800 */
[----:B0-----:R-:W1:Y:S01]  /*42990*/  LDL.LU R2, [R1+0xc98] ;  /* 0x000c980001027983 */ /* 0x001e620000300800 */
[----:B------:R-:W-:-:S05]  /*429a0*/  IMAD.WIDE R18, R0, 0x2, R6 ;  /* 0x0000000200127825 */ /* 0x000fca00078e0206 */
[----:B------:R0:W4:Y:S04]  /*429b0*/  LDG.E.U16 R29, [R18.64] ;  /* 0x00000004121d7981 */ /* 0x000128000c1e1500 */
[----:B0-----:R-:W0:Y:S01]  /*429c0*/  LDS R18, [R28.X4+0x10380] ;  /* 0x010380001c127984 */ /* 0x001e220000004800 */
[----:B---3--:R-:W-:-:S05]  /*429d0*/  IMAD.WIDE R16, R0, 0x2, R4 ;  /* 0x0000000200107825 */ /* 0x008fca00078e0204 */
[----:B------:R3:W4:Y:S04]  /*429e0*/  LDG.E.U16 R27, [R16.64] ;  /* 0x00000004101b7981 */ /* 0x000728000c1e1500 */
[----:B--2---:R2:W-:Y:S01]  /*429f0*/  STL [R1+0x2240], R13 ;  /* 0x0022400d01007387 */ /* 0x0045e20000100800 */
[----:B------:R-:W4:Y:S02]  /*42a00*/  LDL.LU R21, [R1+0x3f0] ;  /* 0x0003f00001157983 */ /* 0x000f240000300800 */
[----:B------:R-:W4:Y:S02]  /*42a10*/  LDL.LU R19, [R1+0x3f4] ;  /* 0x0003f40001137983 */ /* 0x000f240000300800 */
[----:B------:R-:W4:Y:S01]  /*42a20*/  LDL.LU R8, [R1+0x3e0] ;  /* 0x0003e00001087983 */ /* 0x000f220000300800 */
[----:B------:R-:W4:Y:S01]  /*42a30*/  LDL.LU R7, [R1+0x3e4] ;  /* 0x0003e40001077983 */ /* 0x000f220000300800 */
[----:B------:R-:W4:Y:S02]  /*42a40*/  LDL.LU R15, [R1+0x3d0] ;  /* 0x0003d000010f7983 */ /* 0x000f240000300800 */
[----:B---3--:R-:W-:Y:S01]  /*42a50*/  FADD R17, -R25, R26 ;  /* 0x0000001a19117221 */ /* 0x008fe20000000100 */
[----:B--2---:R-:W2:Y:S01]  /*42a60*/  LDL.LU R13, [R1+0x3c0] ;  /* 0x0003c000010d7983 */ /* 0x004ea20000300800 */
[----:B------:R-:W3:Y:S02]  /*42a70*/  LDL.LU R11, [R1+0x3b0] ;  /* 0x0003b000010b7983 */ /* 0x000ee40000300800 */
[----:B------:R-:W2:Y:S02]  /*42a80*/  LDL.LU R9, [R1+0x400] ;  /* 0x0004000001097983 */ /* 0x000ea40000300800 */
[----:B------:R-:W2:Y:S01]  /*42a90*/  LDL.LU R5, [R1+0x7a0] ;  /* 0x0007a00001057983 */ /* 0x000ea20000300800 */
[----:B------:R-:W3:Y:S01]  /*42aa0*/  LDL.LU R14, [R1+0x3d4] ;  /* 0x0003d400010e7983 */ /* 0x000ee20000300800 */
[----:B------:R-:W-:-:S02]  /*42ab0*/  FADD R16, -R23, R24 ;  /* 0x0000001817107221 */ /* 0x000fc40000000100 */
[----:B------:R-:W3:Y:S02]  /*42ac0*/  LDL.LU R12, [R1+0x3c4] ;  /* 0x0003c400010c7983 */ /* 0x000ee40000300800 */
[----:B-1----:R-:W-:Y:S02]  /*42ad0*/  FFMA R2, R3, R2, R22 ;  /* 0x0000000203027223 */ /* 0x002fe40000000016 */
[----:B------:R-:W-:Y:S01]  /*42ae0*/  FMUL R17, R17, 1.4426950216293334961 ;  /* 0x3fb8aa3b11117820 */ /* 0x000fe20000400000 */
[----:B------:R-:W3:Y:S02]  /*42af0*/  LDL.LU R10, [R1+0x3b4] ;  /* 0x0003b400010a7983 */ /* 0x000ee40000300800 */
[----:B------:R1:W-:Y:S02]  /*42b00*/  STL [R1+0xc98], R2 ;  /* 0x000c980201007387 */ /* 0x0003e40000100800 */
[----:B------:R-:W3:Y:S02]  /*42b10*/  LDL.LU R6, [R1+0x404] ;  /* 0x0004040001067983 */ /* 0x000ee40000300800 */
[----:B------:R-:W-:Y:S01]  /*42b20*/  FMUL R20, R16, 1.4426950216293334961 ;  /* 0x3fb8aa3b10147820 */ /* 0x000fe20000400000 */
[----:B------:R-:W3:Y:S01]  /*42b30*/  LDL.LU R4, [R1+0x7a4] ;  /* 0x0007a40001047983 */ /* 0x000ee20000300800 */
[----:B------:R4:W0:Y:S03]  /*42b40*/  MUFU.EX2 R16, R17 ;  /* 0x0000001100107308 */ /* 0x0008260000000800 */
[----:B-1----:R-:W0:Y:S01]  /*42b50*/  LDL.LU R2, [R1+0x7cc] ;  /* 0x0007cc0001027983 */ /* 0x002e220000300800 */
[----:B------:R-:W3:Y:S02]  /*42b60*/  LDL.LU R24, [R1+0xc40] ;  /* 0x000c400001187983 */ /* 0x000ee40000300800 */
[----:B------:R-:W3:Y:S02]  /*42b70*/  LDL R23, [R1+0x99c] ;  /* 0x00099c0001177983 */ /* 0x000ee40000100800 */
[----:B----4-:R-:W-:-:S02]  /*42b80*/  FMUL R17, R3, R21 ;  /* 0x0000001503117220 */ /* 0x010fc40000400000 */
[C---:B------:R-:W-:Y:S02]  /*42b90*/  FMUL R21, R3.reuse, R19 ;  /* 0x0000001303157220 */ /* 0x040fe40000400000 */
[C---:B------:R-:W-:Y:S01]  /*42ba0*/  FMUL R19, R3.reuse, R8 ;  /* 0x0000000803137220 */ /* 0x040fe20000400000 */
[----:B------:R1:W-:Y:S01]  /*42bb0*/  STL [R1+0x160], R17 ;  /* 0x0001601101007387 */ /* 0x0003e20000100800 */
[----:B------:R-:W-:Y:S02]  /*42bc0*/  STL [R1+0x418], R29 ;  /* 0x0004181d01007387 */ /* 0x000fe40000100800 */
[----:B------:R-:W-:Y:S02]  /*42bd0*/  STL [R1+0x414], R27 ;  /* 0x0004141b01007387 */ /* 0x000fe40000100800 */
[----:B------:R3:W-:Y:S01]  /*42be0*/  STL [R1+0x164], R21 ;  /* 0x0001641501007387 */ /* 0x0007e20000100800 */
[----:B------:R-:W4:Y:S01]  /*42bf0*/  LDL.LU R8, [R1+0x7c0] ;  /* 0x0007c00001087983 */ /* 0x000f220000300800 */
[----:B------:R-:W-:Y:S02]  /*42c00*/  STL [R1+0x150], R19 ;  /* 0x0001501301007387 */ /* 0x000fe40000100800 */
[----:B------:R-:W-:-:S02]  /*42c10*/  FMUL R15, R3, R15 ;  /* 0x0000000f030f7220 */ /* 0x000fc40000400000 */
[C---:B--2---:R-:W-:Y:S02]  /*42c20*/  FMUL R13, R3.reuse, R13 ;  /* 0x0000000d030d7220 */ /* 0x044fe40000400000 */
[C---:B---3--:R-:W-:Y:S02]  /*42c30*/  FMUL R14, R3.reuse, R14 ;  /* 0x0000000e030e7220 */ /* 0x048fe40000400000 */
[C---:B------:R-:W-:Y:S02]  /*42c40*/  FMUL R11, R3.reuse, R11 ;  /* 0x0000000b030b7220 */ /* 0x040fe40000400000 */
[C---:B-1----:R-:W-:Y:S02]  /*42c50*/  FMUL R17, R3.reuse, R7 ;  /* 0x0000000703117220 */ /* 0x042fe40000400000 */
[C---:B------:R-:W-:Y:S01]  /*42c60*/  FMUL R12, R3.reuse, R12 ;  /* 0x0000000c030c7220 */ /* 0x040fe20000400000 */
[----:B------:R-:W2:Y:S02]  /*42c70*/  LDL.LU R7, [R1+0x7c4] ;  /* 0x0007c40001077983 */ /* 0x000ea40000300800 */
[----:B------:R1:W-:Y:S02]  /*42c80*/  STL [R1+0x154], R17 ;  /* 0x0001541101007387 */ /* 0x0003e40000100800 */
[----:B------:R-:W-:Y:S02]  /*42c90*/  STL [R1+0x140], R15 ;  /* 0x0001400f01007387 */ /* 0x000fe40000100800 */
[C---:B------:R-:W-:Y:S01]  /*42ca0*/  FMUL R10, R3.reuse, R10 ;  /* 0x0000000a030a7220 */ /* 0x040fe20000400000 */
[----:B------:R-:W-:Y:S01]  /*42cb0*/  STL [R1+0x144], R14 ;  /* 0x0001440e01007387 */ /* 0x000fe20000100800 */
[----:B------:R-:W-:-:S02]  /*42cc0*/  FMUL R9, R3, R9 ;  /* 0x0000000903097220 */ /* 0x000fc40000400000 */
[----:B------:R-:W-:Y:S02]  /*42cd0*/  STL [R1+0x130], R13 ;  /* 0x0001300d01007387 */ /* 0x000fe40000100800 */
[C---:B------:R-:W-:Y:S01]  /*42ce0*/  FMUL R6, R3.reuse, R6 ;  /* 0x0000000603067220 */ /* 0x040fe20000400000 */
[----:B------:R-:W-:Y:S01]  /*42cf0*/  STL [R1+0x134], R12 ;  /* 0x0001340c01007387 */ /* 0x000fe20000100800 */
[----:B------:R-:W-:Y:S02]  /*42d00*/  STL [R1+0x120], R11 ;  /* 0x0001200b01007387 */ /* 0x000fe40000100800 */
[C---:B------:R-:W-:Y:S02]  /*42d10*/  FMUL R5, R3.reuse, R5 ;  /* 0x0000000503057220 */ /* 0x040fe40000400000 */
[----:B------:R-:W-:Y:S01]  /*42d20*/  STL [R1+0x124], R10 ;  /* 0x0001240a01007387 */ /* 0x000fe20000100800 */
[----:B------:R-:W-:Y:S01]  /*42d30*/  STL [R1+0x110], R9 ;  /* 0x0001100901007387 */ /* 0x000fe20000100800 */
[----:B------:R-:W-:-:S02]  /*42d40*/  FMUL R4, R3, R4 ;  /* 0x0000000403047220 */ /* 0x000fc40000400000 */
[----:B------:R3:W-:Y:S02]  /*42d50*/  STL [R1+0x114], R6 ;  /* 0x0001140601007387 */ /* 0x0007e40000100800 */
[----:B------:R-:W2:Y:S01]  /*42d60*/  LDL.LU R22, [R1+0x3f8] ;  /* 0x0003f80001167983 */ /* 0x000ea20000300800 */
[----:B------:R3:W-:Y:S01]  /*42d70*/  STL [R1+0x100], R5 ;  /* 0x0001000501007387 */ /* 0x0007e20000100800 */
[----:B------:R-:W2:Y:S02]  /*42d80*/  LDL.LU R21, [R1+0x3fc] ;  /* 0x0003fc0001157983 */ /* 0x000ea40000300800 */
[----:B------:R3:W-:Y:S02]  /*42d90*/  STL [R1+0x104], R4 ;  /* 0x0001040401007387 */ /* 0x0007e40000100800 */
[----:B-1----:R-:W2:Y:S02]  /*42da0*/  LDL.LU R17, [R1+0x3e8] ;  /* 0x0003e80001117983 */ /* 0x002ea40000300800 */
[----:B0-----:R-:W-:Y:S01]  /*42db0*/  FMUL R2, R16, R2 ;  /* 0x0000000210027220 */ /* 0x001fe20000400000 */
[----:B------:R-:W0:Y:S04]  /*42dc0*/  LDS R19, [R28.X4+0x10400] ;  /* 0x010400001c137984 */ /* 0x000e280000004800 */
[----:B---3--:R-:W3:Y:S04]  /*42dd0*/  LDL.LU R6, [R1+0x3ec] ;  /* 0x0003ec0001067983 */ /* 0x008ee80000300800 */
[----:B------:R-:W3:Y:S01]  /*42de0*/  LDL.LU R5, [R1+0x3d8] ;  /* 0x0003d80001057983 */ /* 0x000ee20000300800 */
[----:B------:R-:W3:Y:S02]  /*42df0*/  LDL.LU R4, [R1+0x3dc] ;  /* 0x0003dc0001047983 */ /* 0x000ee40000300800 */
[----:B------:R-:W3:Y:S02]  /*42e00*/  LDL.LU R15, [R1+0x3c8] ;  /* 0x0003c800010f7983 */ /* 0x000ee40000300800 */
[----:B----4-:R-:W-:-:S05]  /*42e10*/  FMUL R8, R3, R8 ;  /* 0x0000000803087220 */ /* 0x010fca0000400000 */
[----:B------:R1:W-:Y:S01]  /*42e20*/  STL [R1+0xf0], R8 ;  /* 0x0000f00801007387 */ /* 0x0003e20000100800 */
[----:B------:R-:W4:Y:S02]  /*42e30*/  LDL.LU R14, [R1+0x3cc] ;  /* 0x0003cc00010e7983 */ /* 0x000f240000300800 */
[----:B--2---:R-:W-:-:S05]  /*42e40*/  FMUL R3, R3, R7 ;  /* 0x0000000703037220 */ /* 0x004fca0000400000 */
[----:B------:R2:W-:Y:S01]  /*42e50*/  STL [R1+0xf4], R3 ;  /* 0x0000f40301007387 */ /* 0x0005e20000100800 */
[----:B------:R-:W4:Y:S02]  /*42e60*/  LDL.LU R13, [R1+0x3b8] ;  /* 0x0003b800010d7983 */ /* 0x000f240000300800 */
[----:B------:R-:W4:Y:S02]  /*42e70*/  LDL.LU R12, [R1+0x3bc] ;  /* 0x0003bc00010c7983 */ /* 0x000f240000300800 */
[----:B------:R-:W4:Y:S01]  /*42e80*/  LDL.LU R11, [R1+0x408] ;  /* 0x00040800010b7983 */ /* 0x000f220000300800 */
[----:B------:R-:W4:Y:S01]  /*42e90*/  LDL.LU R10, [R1+0x40c] ;  /* 0x00040c00010a7983 */ /* 0x000f220000300800 */
[----:B------:R-:W4:Y:S02]  /*42ea0*/  LDL.LU R9, [R1+0x7a8] ;  /* 0x0007a80001097983 */ /* 0x000f240000300800 */
[----:B-1----:R-:W4:Y:S02]  /*42eb0*/  LDL.LU R8, [R1+0x7ac] ;  /* 0x0007ac0001087983 */ /* 0x002f240000300800 */
[----:B------:R-:W4:Y:S01]  /*42ec0*/  LDL.LU R7, [R1+0x7c8] ;  /* 0x0007c80001077983 */ /* 0x000f220000300800 */
[----:B--2---:R1:W0:Y:S01]  /*42ed0*/  MUFU.EX2 R3, R20 ;  /* 0x0000001400037308 */ /* 0x0042220000000800 */
[----:B------:R-:W-:-:S02]  /*42ee0*/  FMUL R22, R16, R22 ;  /* 0x0000001610167220 */ /* 0x000fc40000400000 */
[C---:B------:R-:W-:Y:S02]  /*42ef0*/  FMUL R17, R16.reuse, R17 ;  /* 0x0000001110117220 */ /* 0x040fe40000400000 */
[C---:B-1----:R-:W-:Y:S02]  /*42f00*/  FMUL R20, R16.reuse, R21 ;  /* 0x0000001510147220 */ /* 0x042fe40000400000 */
[C---:B---3--:R-:W-:Y:S01]  /*42f10*/  FMUL R6, R16.reuse, R6 ;  /* 0x0000000610067220 */ /* 0x048fe20000400000 */
[----:B------:R-:W-:Y:S02]  /*42f20*/  STL [R1+0x168], R22 ;  /* 0x0001681601007387 */ /* 0x000fe40000100800 */
[----:B------:R-:W-:Y:S02]  /*42f30*/  STL [R1+0x16c], R20 ;  /* 0x00016c1401007387 */ /* 0x000fe40000100800 */
[C---:B------:R-:W-:Y:S02]  /*42f40*/  FMUL R5, R16.reuse, R5 ;  /* 0x0000000510057220 */ /* 0x040fe40000400000 */
[----:B------:R1:W-:Y:S01]  /*42f50*/  STL [R1+0x158], R17 ;  /* 0x0001581101007387 */ /* 0x0003e20000100800 */
[----:B------:R2:W-:Y:S01]  /*42f60*/  STL [R1+0x15c], R6 ;  /* 0x00015c0601007387 */ /* 0x0005e20000100800 */
[----:B------:R-:W-:-:S03]  /*42f70*/  FMUL R15, R16, R15 ;  /* 0x0000000f100f7220 */ /* 0x000fc60000400000 */
[----:B------:R-:W2:Y:S01]  /*42f80*/  LDS R20, [R28.X4+0x10480] ;  /* 0x010480001c147984 */ /* 0x000ea20000004800 */
[----:B-1----:R-:W-:-:S03]  /*42f90*/  FMUL R17, R16, R4 ;  /* 0x0000000410117220 */ /* 0x002fc60000400000 */
[----:B--2---:R-:W2:Y:S01]  /*42fa0*/  LDL.LU R6, [R1+0xc9c] ;  /* 0x000c9c0001067983 */ /* 0x004ea20000300800 */
[----:B------:R1:W-:Y:S03]  /*42fb0*/  STL [R1+0x148], R5 ;  /* 0x0001480501007387 */ /* 0x0003e60000100800 */
[----:B-1----:R-:W2:Y:S01]  /*42fc0*/  LDL.64 R4, [R1+0xf00] ;  /* 0x000f000001047983 */ /* 0x002ea20000100a00 */
[----:B------:R-:W-:Y:S02]  /*42fd0*/  STL [R1+0x14c], R17 ;  /* 0x00014c1101007387 */ /* 0x000fe40000100800 */
[----:B------:R-:W-:Y:S02]  /*42fe0*/  STL [R1+0x138], R15 ;  /* 0x0001380f01007387 */ /* 0x000fe40000100800 */
[C---:B----4-:R-:W-:Y:S02]  /*42ff0*/  FMUL R14, R16.reuse, R14 ;  /* 0x0000000e100e7220 */ /* 0x050fe40000400000 */
[----:B------:R-:W-:-:S02]  /*43000*/  FMUL R13, R16, R13 ;  /* 0x0000000d100d7220 */ /* 0x000fc40000400000 */
[C---:B------:R-:W-:Y:S02]  /*43010*/  FMUL R12, R16.reuse, R12 ;  /* 0x0000000c100c7220 */ /* 0x040fe40000400000 */
[C---:B------:R-:W-:Y:S02]  /*43020*/  FMUL R11, R16.reuse, R11 ;  /* 0x0000000b100b7220 */ /* 0x040fe40000400000 */
[C---:B------:R-:W-:Y:S01]  /*43030*/  FMUL R10, R16.reuse, R10 ;  /* 0x0000000a100a7220 */ /* 0x040fe20000400000 */
[----:B------:R-:W-:Y:S01]  /*43040*/  STL [R1+0x13c], R14 ;  /* 0x00013c0e01007387 */ /* 0x000fe20000100800 */
[C---:B------:R-:W-:Y:S02]  /*43050*/  FMUL R9, R16.reuse, R9 ;  /* 0x0000000910097220 */ /* 0x040fe40000400000 */
[----:B------:R-:W-:Y:S02]  /*43060*/  STL [R1+0x128], R13 ;  /* 0x0001280d01007387 */ /* 0x000fe40000100800 */
[C---:B------:R-:W-:Y:S01]  /*43070*/  FMUL R8, R16.reuse, R8 ;  /* 0x0000000810087220 */ /* 0x040fe20000400000 */
[----:B------:R-:W-:Y:S01]  /*43080*/  STL [R1+0x12c], R12 ;  /* 0x00012c0c01007387 */ /* 0x000fe20000100800 */
[----:B------:R1:W-:Y:S02]  /*43090*/  STL [R1+0x118], R11 ;  /* 0x0001180b01007387 */ /* 0x0003e40000100800 */
[----:B------:R-:W-:-:S02]  /*430a0*/  FMUL R7, R16, R7 ;  /* 0x0000000710077220 */ /* 0x000fc40000400000 */
[----:B------:R4:W-:Y:S01]  /*430b0*/  STL [R1+0x11c], R10 ;  /* 0x00011c0a01007387 */ /* 0x0009e20000100800 */
[----:B------:R0:W-:Y:S01]  /*430c0*/  STL [R1+0x108], R9 ;  /* 0x0001080901007387 */ /* 0x0001e20000100800 */
[----:B------:R0:W-:Y:S03]  /*430d0*/  STL [R1+0x10c], R8 ;  /* 0x00010c0801007387 */ /* 0x0001e60000100800 */
[----:B-1----:R-:W3:Y:S01]  /*430e0*/  LDL.LU R11, [R1+0xca4] ;  /* 0x000ca400010b7983 */ /* 0x002ee20000300800 */
[----:B------:R-:W-:Y:S02]  /*430f0*/  STL [R1+0xf8], R7 ;  /* 0x0000f80701007387 */ /* 0x000fe40000100800 */
[----:B----4-:R-:W4:Y:S02]  /*43100*/  LDL.LU R10, [R1+0x830] ;  /* 0x00083000010a7983 */ /* 0x010f240000300800 */
[----:B------:R1:W-:Y:S01]  /*43110*/  STL [R1+0xfc], R2 ;  /* 0x0000fc0201007387 */ /* 0x0003e20000100800 */
[----:B0-----:R-:W4:Y:S01]  /*43120*/  LDL.LU R9, [R1+0x834] ;  /* 0x0008340001097983 */ /* 0x001f220000300800 */
[----:B------:R-:W4:Y:S03]  /*43130*/  LDL.LU R8, [R1+0x820] ;  /* 0x0008200001087983 */ /* 0x000f260000300800 */
[----:B-1----:R-:W4:Y:S01]  /*43140*/  LDL.LU R2, [R1+0x824] ;  /* 0x0008240001027983 */ /* 0x002f220000300800 */
[----:B------:R-:W4:Y:S02]  /*43150*/  LDL.LU R21, [R1+0x810] ;  /* 0x0008100001157983 */ /* 0x000f240000300800 */
[----:B--2---:R-:W-:-:S05]  /*43160*/  FFMA R6, R16, R6, R18 ;  /* 0x0000000610067223 */ /* 0x004fca0000000012 */
[----:B------:R0:W-:Y:S01]  /*43170*/  STL [R1+0xc9c], R6 ;  /* 0x000c9c0601007387 */ /* 0x0001e20000100800 */
[----:B------:R-:W4:Y:S02]  /*43180*/  LDL.LU R15, [R1+0x814] ;  /* 0x00081400010f7983 */ /* 0x000f240000300800 */
[----:B------:R-:W4:Y:S02]  /*43190*/  LDL.LU R7, [R1+0x800] ;  /* 0x0008000001077983 */ /* 0x000f240000300800 */
[----:B------:R-:W-:Y:S01]  /*431a0*/  IMAD.WIDE R16, R0, 0x2, R4 ;  /* 0x0000000200107825 */ /* 0x000fe200078e0204 */
[----:B0-----:R-:W4:Y:S03]  /*431b0*/  LDL.LU R6, [R1+0x804] ;  /* 0x0008040001067983 */ /* 0x001f260000300800 */
[----:B------:R-:W4:Y:S02]  /*431c0*/  LDL.LU R5, [R1+0x7f0] ;  /* 0x0007f00001057983 */ /* 0x000f240000300800 */
[----:B------:R-:W4:Y:S01]  /*431d0*/  LDL.LU R4, [R1+0x7f4] ;  /* 0x0007f40001047983 */ /* 0x000f220000300800 */
[----:B------:R0:W4:Y:S01]  /*431e0*/  LDG.E.U16 R22, [R16.64] ;  /* 0x0000000410167981 */ /* 0x000122000c1e1500 */
[----:B---3--:R-:W-:-:S02]  /*431f0*/  FFMA R11, R3, R11, R19 ;  /* 0x0000000b030b7223 */ /* 0x008fc40000000013 */
[C---:B----4-:R-:W-:Y:S02]  /*43200*/  FMUL R10, R3.reuse, R10 ;  /* 0x0000000a030a7220 */ /* 0x050fe40000400000 */
[C---:B------:R-:W-:Y:S02]  /*43210*/  FMUL R9, R3.reuse, R9 ;  /* 0x0000000903097220 */ /* 0x040fe40000400000 */
[C---:B------:R-:W-:Y:S01]  /*43220*/  FMUL R8, R3.reuse, R8 ;  /* 0x0000000803087220 */ /* 0x040fe20000400000 */
[----:B------:R1:W-:Y:S01]  /*43230*/  STL [R1+0xca4], R11 ;  /* 0x000ca40b01007387 */ /* 0x0003e20000100800 */
[----:B------:R3:W-:Y:S02]  /*43240*/  STL [R1+0xe0], R10 ;  /* 0x0000e00a01007387 */ /* 0x0007e40000100800 */
[----:B------:R4:W-:Y:S02]  /*43250*/  STL [R1+0xe4], R9 ;  /* 0x0000e40901007387 */ /* 0x0009e40000100800 */
[----:B------:R-:W2:Y:S01]  /*43260*/  LDL.LU R14, [R1+0x7e0] ;  /* 0x0007e000010e7983 */ /* 0x000ea20000300800 */
[----:B------:R0:W-:Y:S01]  /*43270*/  STL [R1+0xd0], R8 ;  /* 0x0000d00801007387 */ /* 0x0001e20000100800 */
[----:B------:R-:W2:Y:S02]  /*43280*/  LDL.LU R13, [R1+0x7e4] ;  /* 0x0007e400010d7983 */ /* 0x000ea40000300800 */
[----:B------:R-:W-:-:S05]  /*43290*/  FMUL R2, R3, R2 ;  /* 0x0000000203027220 */ /* 0x000fca0000400000 */
[----:B------:R4:W-:Y:S01]  /*432a0*/  STL [R1+0xd4], R2 ;  /* 0x0000d40201007387 */ /* 0x0009e20000100800 */
[----:B------:R-:W2:Y:S02]  /*432b0*/  LDL.LU R12, [R1+0x7d0] ;  /* 0x0007d000010c7983 */ /* 0x000ea40000300800 */
[----:B-1----:R-:W2:Y:S02]  /*432c0*/  LDL.LU R11, [R1+0x7d4] ;  /* 0x0007d400010b7983 */ /* 0x002ea40000300800 */
[----:B---3--:R-:W3:Y:S01]  /*432d0*/  LDL.LU R10, [R1+0x7b0] ;  /* 0x0007b000010a7983 */ /* 0x008ee20000300800 */
[----:B----4-:R-:W4:Y:S01]  /*432e0*/  LDL.LU R9, [R1+0x7b4] ;  /* 0x0007b40001097983 */ /* 0x010f220000300800 */
[----:B0-----:R-:W4:Y:S03]  /*432f0*/  LDL.LU R8, [R1+0x838] ;  /* 0x0008380001087983 */ /* 0x001f260000300800 */
[----:B------:R-:W4:Y:S01]  /*43300*/  LDL.LU R2, [R1+0x83c] ;  /* 0x00083c0001027983 */ /* 0x000f220000300800 */
[----:B------:R-:W-:-:S02]  /*43310*/  FADD R18, -R23, R24 ;  /* 0x0000001817127221 */ /* 0x000fc40000000100 */
[C---:B------:R-:W-:Y:S02]  /*43320*/  FMUL R17, R3.reuse, R21 ;  /* 0x0000001503117220 */ /* 0x040fe40000400000 */
[----:B------:R-:W-:Y:S02]  /*43330*/  FMUL R18, R18, 1.4426950216293334961 ;  /* 0x3fb8aa3b12127820 */ /* 0x000fe40000400000 */
[C---:B------:R-:W-:Y:S02]  /*43340*/  FMUL R15, R3.reuse, R15 ;  /* 0x0000000f030f7220 */ /* 0x040fe40000400000 */
[C---:B------:R-:W-:Y:S02]  /*43350*/  FMUL R7, R3.reuse, R7 ;  /* 0x0000000703077220 */ /* 0x040fe40000400000 */
[C---:B------:R-:W-:Y:S01]  /*43360*/  FMUL R6, R3.reuse, R6 ;  /* 0x0000000603067220 */ /* 0x040fe20000400000 */
[----:B------:R-:W0:Y:S01]  /*43370*/  MUFU.EX2 R16, R18 ;  /* 0x0000001200107308 */ /* 0x000e220000000800 */
[----:B------:R-:W-:Y:S01]  /*43380*/  STL [R1+0xc0], R17 ;  /* 0x0000c01101007387 */ /* 0x000fe20000100800 */
[----:B------:R-:W-:Y:S02]  /*43390*/  STL [R1+0xc4], R15 ;  /* 0x0000c40f01007387 */ /* 0x000fe40000100800 */
[----:B------:R-:W-:-:S02]  /*433a0*/  FMUL R5, R3, R5 ;  /* 0x0000000503057220 */ /* 0x000fc40000400000 */
[----:B------:R1:W-:Y:S02]  /*433b0*/  STL [R1+0xb0], R7 ;  /* 0x0000b00701007387 */ /* 0x0003e40000100800 */
[C---:B------:R-:W-:Y:S01]  /*433c0*/  FMUL R4, R3.reuse, R4 ;  /* 0x0000000403047220 */ /* 0x040fe20000400000 */
[----:B------:R0:W-:Y:S04]  /*433d0*/  STL [R1+0xb4], R6 ;  /* 0x0000b40601007387 */ /* 0x0001e80000100800 */
[----:B-1----:R-:W4:Y:S01]  /*433e0*/  LDL.LU R7, [R1+0x828] ;  /* 0x0008280001077983 */ /* 0x002f220000300800 */
[----:B------:R-:W-:Y:S02]  /*433f0*/  STL [R1+0x410], R22 ;  /* 0x0004101601007387 */ /* 0x000fe40000100800 */
[----:B------:R1:W-:Y:S02]  /*43400*/  STL [R1+0xa0], R5 ;  /* 0x0000a00501007387 */ /* 0x0003e40000100800 */
[----:B0-----:R-:W4:Y:S01]  /*43410*/  LDL.LU R6, [R1+0x82c] ;  /* 0x00082c0001067983 */ /* 0x001f220000300800 */
[----:B------:R0:W-:Y:S04]  /*43420*/  STL [R1+0xa4], R4 ;  /* 0x0000a40401007387 */ /* 0x0001e80000100800 */
[----:B-1----:R-:W4:Y:S01]  /*43430*/  LDL.LU R5, [R1+0x818] ;  /* 0x0008180001057983 */ /* 0x002f220000300800 */
[----:B0-----:R-:W4:Y:S02]  /*43440*/  LDL.LU R4, [R1+0x81c] ;  /* 0x00081c0001047983 */ /* 0x001f240000300800 */
[----:B--2---:R-:W-:-:S02]  /*43450*/  FMUL R14, R3, R14 ;  /* 0x0000000e030e7220 */ /* 0x004fc40000400000 */
[----:B------:R-:W-:-:S03]  /*43460*/  FMUL R13, R3, R13 ;  /* 0x0000000d030d7220 */ /* 0x000fc60000400000 */
[----:B------:R-:W-:Y:S02]  /*43470*/  STL [R1+0x90], R14 ;  /* 0x0000900e01007387 */ /* 0x000fe40000100800 */
[----:B------:R0:W-:Y:S02]  /*43480*/  STL [R1+0x94], R13 ;  /* 0x0000940d01007387 */ /* 0x0001e40000100800 */
[C---:B------:R-:W-:Y:S02]  /*43490*/  FMUL R12, R3.reuse, R12 ;  /* 0x0000000c030c7220 */ /* 0x040fe40000400000 */
[C---:B------:R-:W-:Y:S02]  /*434a0*/  FMUL R11, R3.reuse, R11 ;  /* 0x0000000b030b7220 */ /* 0x040fe40000400000 */
[C---:B---3--:R-:W-:Y:S02]  /*434b0*/  FMUL R10, R3.reuse, R10 ;  /* 0x0000000a030a7220 */ /* 0x048fe40000400000 */
[----:B----4-:R-:W-:-:S02]  /*434c0*/  FMUL R9, R3, R9 ;  /* 0x0000000903097220 */ /* 0x010fc40000400000 */
[C---:B------:R-:W-:Y:S01]  /*434d0*/  FMUL R3, R16.reuse, R8 ;  /* 0x0000000810037220 */ /* 0x040fe20000400000 */
[----:B------:R1:W-:Y:S01]  /*434e0*/  STL [R1+0x80], R12 ;  /* 0x0000800c01007387 */ /* 0x0003e20000100800 */
[----:B------:R-:W-:Y:S02]  /*434f0*/  STL [R1+0x84], R11 ;  /* 0x0000840b01007387 */ /* 0x000fe40000100800 */
[----:B------:R-:W-:Y:S02]  /*43500*/  STL [R1+0x230], R10 ;  /* 0x0002300a01007387 */ /* 0x000fe40000100800 */
[----:B------:R2:W-:Y:S02]  /*43510*/  STL [R1+0x234], R9 ;  /* 0x0002340901007387 */ /* 0x0005e40000100800 */
[C---:B------:R-:W-:Y:S01]  /*43520*/  FMUL R2, R16.reuse, R2 ;  /* 0x0000000210027220 */ /* 0x040fe20000400000 */
[----:B0-----:R-:W3:Y:S01]  /*43530*/  LDL.LU R13, [R1+0x808] ;  /* 0x00080800010d7983 */ /* 0x001ee20000300800 */
[----:B------:R0:W-:Y:S03]  /*43540*/  STL [R1+0xe8], R3 ;  /* 0x0000e80301007387 */ /* 0x0001e60000100800 */
[----:B-1----:R-:W4:Y:S01]  /*43550*/  LDL.LU R12, [R1+0x80c] ;  /* 0x00080c00010c7983 */ /* 0x002f220000300800 */
[----:B------:R1:W-:Y:S02]  /*43560*/  STL [R1+0xec], R2 ;  /* 0x0000ec0201007387 */ /* 0x0003e40000100800 */
[----:B--2---:R-:W2:Y:S02]  /*43570*/  LDL.LU R9, [R1+0x7f8] ;  /* 0x0007f80001097983 */ /* 0x004ea40000300800 */
[----:B------:R-:W2:Y:S01]  /*43580*/  LDL.LU R8, [R1+0x7fc] ;  /* 0x0007fc0001087983 */ /* 0x000ea20000300800 */
[----:B0-----:R-:W2:Y:S04]  /*43590*/  LDL.LU R3, [R1+0x7e8] ;  /* 0x0007e80001037983 */ /* 0x001ea80000300800 */
[----:B-1----:R-:W2:Y:S01]  /*435a0*/  LDL.LU R2, [R1+0x7ec] ;  /* 0x0007ec0001027983 */ /* 0x002ea20000300800 */
[----:B------:R-:W-:-:S02]  /*435b0*/  FMUL R7, R16, R7 ;  /* 0x0000000710077220 */ /* 0x000fc40000400000 */
[----:B------:R-:W-:-:S03]  /*435c0*/  FMUL R6, R16, R6 ;  /* 0x0000000610067220 */ /* 0x000fc60000400000 */
[----:B------:R-:W-:Y:S02]  /*435d0*/  STL [R1+0xd8], R7 ;  /* 0x0000d80701007387 */ /* 0x000fe40000100800 */
[----:B------:R0:W-:Y:S02]  /*435e0*/  STL [R1+0xdc], R6 ;  /* 0x0000dc0601007387 */ /* 0x0001e40000100800 */
[----:B------:R-:W2:Y:S02]  /*435f0*/  LDL.LU R19, [R1+0x7d8] ;  /* 0x0007d80001137983 */ /* 0x000ea40000300800 */
[C---:B------:R-:W-:Y:S02]  /*43600*/  FMUL R5, R16.reuse, R5 ;  /* 0x0000000510057220 */ /* 0x040fe40000400000 */
[----:B------:R-:W-:-:S03]  /*43610*/  FMUL R4, R16, R4 ;  /* 0x0000000410047220 */ /* 0x000fc60000400000 */
[----:B------:R-:W-:Y:S01]  /*43620*/  STL [R1+0xc8], R5 ;  /* 0x0000c80501007387 */ /* 0x000fe20000100800 */
[----:B------:R-:W2:Y:S02]  /*43630*/  LDL.LU R18, [R1+0x7dc] ;  /* 0x0007dc0001127983 */ /* 0x000ea40000300800 */
[----:B------:R1:W-:Y:S02]  /*43640*/  STL [R1+0xcc], R4 ;  /* 0x0000cc0401007387 */ /* 0x0003e40000100800 */
[----:B------:R-:W2:Y:S01]  /*43650*/  LDL.LU R17, [R1+0x7b8] ;  /* 0x0007b80001117983 */ /* 0x000ea20000300800 */
[----:B------:R-:W2:Y:S01]  /*43660*/  LDL.LU R15, [R1+0x7bc] ;  /* 0x0007bc00010f7983 */ /* 0x000ea20000300800 */
[----:B------:R-:W2:Y:S02]  /*43670*/  LDL.LU R14, [R1+0xca8] ;  /* 0x000ca800010e7983 */ /* 0x000ea40000300800 */
[----:B------:R-:W2:Y:S02]  /*43680*/  LDL.64 R10, [R1+0xef8] ;  /* 0x000ef800010a7983 */ /* 0x000ea40000100a00 */
[----:B0-----:R-:W2:Y:S01]  /*43690*/  LDL.64 R6, [R1+0xef0] ;  /* 0x000ef00001067983 */ /* 0x001ea20000100a00 */
[----:B-1----:R-:W2:Y:S01]  /*436a0*/  LDL.64 R4, [R1+0xee8] ;  /* 0x000ee80001047983 */ /* 0x002ea20000100a00 */
[----:B---3--:R-:W-:-:S02]  /*436b0*/  FMUL R13, R16, R13 ;  /* 0x0000000d100d7220 */ /* 0x008fc40000400000 */
[C---:B----4-:R-:W-:Y:S02]  /*436c0*/  FMUL R12, R16.reuse, R12 ;  /* 0x0000000c100c7220 */ /* 0x050fe40000400000 */
[C---:B--2---:R-:W-:Y:S02]  /*436d0*/  FMUL R9, R16.reuse, R9 ;  /* 0x0000000910097220 */ /* 0x044fe40000400000 */
[C---:B------:R-:W-:Y:S01]  /*436e0*/  FMUL R8, R16.reuse, R8 ;  /* 0x0000000810087220 */ /* 0x040fe20000400000 */
[----:B------:R-:W-:Y:S01]  /*436f0*/  STL [R1+0xb8], R13 ;  /* 0x0000b80d01007387 */ /* 0x000fe20000100800 */
[----:B------:R0:W-:Y:S02]  /*43700*/  STL [R1+0xbc], R12 ;  /* 0x0000bc0c01007387 */ /* 0x0001e40000100800 */
[C---:B------:R-:W-:Y:S02]  /*43710*/  FMUL R3, R16.reuse, R3 ;  /* 0x0000000310037220 */ /* 0x040fe40000400000 */
[----:B------:R-:W-:Y:S01]  /*43720*/  STL [R1+0xa8], R9 ;  /* 0x0000a80901007387 */ /* 0x000fe20000100800 */
[----:B------:R1:W-:Y:S04]  /*43730*/  STL [R1+0xac], R8 ;  /* 0x0000ac0801007387 */ /* 0x0003e80000100800 */
[----:B0-----:R-:W2:Y:S01]  /*43740*/  LDL.64 R12, [R1+0xee0] ;  /* 0x000ee000010c7983 */ /* 0x001ea20000100a00 */
[----:B------:R-:W-:Y:S02]  /*43750*/  STL [R1+0x98], R3 ;  /* 0x0000980301007387 */ /* 0x000fe40000100800 */
[----:B-1----:R-:W3:Y:S02]  /*43760*/  LDL.64 R8, [R1+0xed8] ;  /* 0x000ed80001087983 */ /* 0x002ee40000100a00 */
[----:B------:R-:W-:-:S02]  /*43770*/  FMUL R2, R16, R2 ;  /* 0x0000000210027220 */ /* 0x000fc40000400000 */
[----:B------:R-:W-:-:S03]  /*43780*/  FMUL R19, R16, R19 ;  /* 0x0000001310137220 */ /* 0x000fc60000400000 */
[----:B------:R0:W-:Y:S01]  /*43790*/  STL [R1+0x9c], R2 ;  /* 0x00009c0201007387 */ /* 0x0001e20000100800 */
[----:B------:R-:W-:-:S03]  /*437a0*/  FMUL R18, R16, R18 ;  /* 0x0000001210127220 */ /* 0x000fc60000400000 */
[----:B0-----:R-:W4:Y:S01]  /*437b0*/  LDL.64 R2, [R1+0xed0] ;  /* 0x000ed00001027983 */ /* 0x001f220000100a00 */
[----:B------:R-:W-:Y:S02]  /*437c0*/  STL [R1+0x88], R19 ;  /* 0x0000881301007387 */ /* 0x000fe40000100800 */
[----:B------:R-:W-:Y:S01]  /*437d0*/  FFMA R14, R16, R14, R20 ;  /* 0x0000000e100e7223 */ /* 0x000fe20000000014 */
[----:B------:R0:W-:Y:S01]  /*437e0*/  STL [R1+0x8c], R18 ;  /* 0x00008c1201007387 */ /* 0x0001e20000100800 */
[----:B------:R-:W-:-:S04]  /*437f0*/  IMAD.WIDE R20, R0, 0x2, R10 ;  /* 0x0000000200147825 */ /* 0x000fc800078e020a */
[C---:B------:R-:W-:Y:S02]  /*43800*/  FMUL R17, R16.reuse, R17 ;  /* 0x0000001110117220 */ /* 0x040fe40000400000 */
[----:B------:R-:W-:Y:S01]  /*43810*/  FMUL R15, R16, R15 ;  /* 0x0000000f100f7220 */ /* 0x000fe20000400000 */
[----:B------:R2:W4:Y:S01]  /*43820*/  LDG.E.U16 R25, [R20.64] ;  /* 0x0000000414197981 */ /* 0x000522000c1e1500 */
[----:B0-----:R-:W-:-:S03]  /*43830*/  IMAD.WIDE R18, R0, 0x2, R6 ;  /* 0x0000000200127825 */ /* 0x001fc600078e0206 */
[----:B------:R0:W-:Y:S04]  /*43840*/  STL [R1+0x238], R17 ;  /* 0x0002381101007387 */ /* 0x0001e80000100800 */
[----:B------:R3:W4:Y:S01]  /*43850*/  LDG.E.U16 R24, [R18.64] ;  /* 0x0000000412187981 */ /* 0x000722000c1e1500 */
[----:B------:R1:W-:Y:S02]  /*43860*/  STL [R1+0x23c], R15 ;  /* 0x00023c0f01007387 */ /* 0x0003e40000100800 */
[----:B------:R0:W-:Y:S02]  /*43870*/  STL [R1+0xca8], R14 ;  /* 0x000ca80e01007387 */ /* 0x0001e40000100800 */
[----:B------:R-:W4:Y:S01]  /*43880*/  LDL.64 R10, [R1+0xec8] ;  /* 0x000ec800010a7983 */ /* 0x000f220000100a00 */
[----:B------:R-:W4:Y:S04]  /*43890*/  LDL.64 R6, [R1+0xec0] ;  /* 0x000ec00001067983 */ /* 0x000f280000100a00 */
[----:B------:R-:W4:Y:S01]  /*438a0*/  LDL.64 R22, [R1+0xeb0] ;  /* 0x000eb00001167983 */ /* 0x000f220000100a00 */
[----:B--2---:R-:W-:-:S04]  /*438b0*/  IMAD.WIDE R20, R0, 0x2, R12 ;  /* 0x0000000200147825 */ /* 0x004fc800078e020c */
[----:B---3--:R-:W-:-:S04]  /*438c0*/  IMAD.WIDE R18, R0, 0x2, R8 ;  /* 0x0000000200127825 */ /* 0x008fc800078e0208 */
[C---:B0-----:R-:W-:Y:S01]  /*438d0*/  IMAD.WIDE R16, R0.reuse, 0x2, R4 ;  /* 0x0000000200107825 */ /* 0x041fe200078e0204 */
[----:B------:R-:W2:Y:S04]  /*438e0*/  LDL.64 R8, [R1+0xea8] ;  /* 0x000ea80001087983 */ /* 0x000ea80000100a00 */
[----:B-1----:R0:W3:Y:S04]  /*438f0*/  LDG.E.U16 R15, [R20.64] ;  /* 0x00000004140f7981 */ /* 0x0020e8000c1e1500 */
[----:B------:R1:W2:Y:S04]  /*43900*/  LDG.E.U16 R12, [R18.64] ;  /* 0x00000004120c7981 */ /* 0x0002a8000c1e1500 */
[----:B------:R-:W2:Y:S04]  /*43910*/  LDL.64 R4, [R1+0xeb8] ;  /* 0x000eb80001047983 */ /* 0x000ea80000100a00 */
[----:B------:R4:W2:Y:S02]  /*43920*/  LDG.E.U16 R14, [R16.64] ;  /* 0x00000004100e7981 */ /* 0x0008a4000c1e1500 */
[----:B----4-:R-:W-:-:S02]  /*43930*/  IMAD.WIDE R16, R0, 0x2, R2 ;  /* 0x0000000200107825 */ /* 0x010fc400078e0202 */
[----:B------:R-:W4:Y:S02]  /*43940*/  LDL.64 R2, [R1+0xea0] ;  /* 0x000ea00001027983 */ /* 0x000f240000100a00 */
[----:B0-----:R-:W-:-:S04]  /*43950*/  IMAD.WIDE R20, R0, 0x2, R10 ;  /* 0x0000000200147825 */ /* 0x001fc800078e020a */
[C---:B-1----:R-:W-:Y:S01]  /*43960*/  IMAD.WIDE R18, R0.reuse, 0x2, R6 ;  /* 0x0000000200127825 */ /* 0x042fe200078e0206 */
[----:B------:R0:W4:Y:S04]  /*43970*/  LDG.E.U16 R29, [R20.64] ;  /* 0x00000004141d7981 */ /* 0x000128000c1e1500 */
[----:B------:R1:W4:Y:S04]  /*43980*/  LDG.E.U16 R27, [R18.64] ;  /* 0x00000004121b7981 */ /* 0x000328000c1e1500 */
[----:B---3--:R3:W-:Y:S01]  /*43990*/  STL [R1+0x2258], R15 ;  /* 0x0022580f01007387 */ /* 0x0087e20000100800 */
[----:B--2---:R-:W-:Y:S02]  /*439a0*/  STL [R1+0x2244], R12 ;  /* 0x0022440c01007387 */ /* 0x004fe40000100800 */
[----:B------:R-:W2:Y:S02]  /*439b0*/  LDL.64 R10, [R1+0xe98] ;  /* 0x000e9800010a7983 */ /* 0x000ea40000100a00 */
[----:B------:R-:W2:Y:S01]  /*439c0*/  LDL.64 R6, [R1+0xe90] ;  /* 0x000e900001067983 */ /* 0x000ea20000100a00 */
[----:B---3--:R3:W2:Y:S01]  /*439d0*/  LDG.E.U16 R15, [R16.64] ;  /* 0x00000004100f7981 */ /* 0x0086a2000c1e1500 */
[----:B0-----:R-:W-:-:S04]  /*439e0*/  IMAD.WIDE R20, R0, 0x2, R22 ;  /* 0x0000000200147825 */ /* 0x001fc800078e0216 */
[----:B-1----:R-:W-:-:S04]  /*439f0*/  IMAD.WIDE R18, R0, 0x2, R8 ;  /* 0x0000000200127825 */ /* 0x002fc800078e0208 */
[C---:B---3--:R-:W-:Y:S02]  /*43a00*/  IMAD.WIDE R16, R0.reuse, 0x2, R4 ;  /* 0x0000000200107825 */ /* 0x048fe400078e0204 */
[----:B------:R-:W3:Y:S04]  /*43a10*/  LDL.64 R4, [R1+0xe88] ;  /* 0x000e880001047983 */ /* 0x000ee80000100a00 */
[----:B------:R4:W3:Y:S02]  /*43a20*/  LDG.E.U16 R26, [R16.64] ;  /* 0x00000004101a7981 */ /* 0x0008e4000c1e1500 */
[C---:B----4-:R-:W-:Y:S02]  /*43a30*/  IMAD.WIDE R16, R0.reuse, 0x2, R2 ;  /* 0x0000000200107825 */ /* 0x050fe400078e0202 */
[----:B------:R-:W4:Y:S02]  /*43a40*/  LDL.64 R2, [R1+0xe48] ;  /* 0x000e480001027983 */ /* 0x000f240000100a00 */
[----:B------:R0:W-:Y:S02]  /*43a50*/  STL [R1+0x40c], R25 ;  /* 0x00040c1901007387 */ /* 0x0001e40000100800 */
[----:B------:R-:W4:Y:S02]  /*43a60*/  LDL.64 R22, [R1+0xe08] ;  /* 0x000e080001167983 */ /* 0x000f240000100a00 */
[----:B------:R-:W4:Y:S01]  /*43a70*/  LDL.64 R8, [R1+0xdc8] ;  /* 0x000dc80001087983 */ /* 0x000f220000100a00 */
[----:B------:R1:W-:Y:S01]  /*43a80*/  STL [R1+0x408], R24 ;  /* 0x0004081801007387 */ /* 0x0003e20000100800 */
[----:B------:R1:W-:Y:S03]  /*43a90*/  STL [R1+0x404], R14 ;  /* 0x0004040e01007387 */ /* 0x0003e60000100800 */
[----:B0-----:R2:W4:Y:S04]  /*43aa0*/  LDG.E.U16 R25, [R20.64] ;  /* 0x0000000414197981 */ /* 0x001528000c1e1500 */
[----:B-1----:R0:W4:Y:S04]  /*43ab0*/  LDG.E.U16 R24, [R18.64] ;  /* 0x0000000412187981 */ /* 0x002128000c1e1500 */
[----:B------:R3:W4:Y:S01]  /*43ac0*/  LDG.E.U16 R14, [R16.64] ;  /* 0x00000004100e7981 */ /* 0x000722000c1e1500 */
[----:B--2---:R-:W-:-:S05]  /*43ad0*/  IMAD.WIDE R20, R0, 0x2, R10 ;  /* 0x0000000200147825 */ /* 0x004fca00078e020a */
[----:B------:R-:W2:Y:S01]  /*43ae0*/  LDG.E.U16 R11, [R20.64] ;  /* 0x00000004140b7981 */ /* 0x000ea2000c1e1500 */
[----:B0-----:R-:W-:-:S04]  /*43af0*/  IMAD.WIDE R18, R0, 0x2, R6 ;  /* 0x0000000200127825 */ /* 0x001fc800078e0206 */
[C---:B---3--:R-:W-:Y:S01]  /*43b00*/  IMAD.WIDE R16, R0.reuse, 0x2, R4 ;  /* 0x0000000200107825 */ /* 0x048fe200078e0204 */
[----:B----4-:R-:W-:Y:S03]  /*43b10*/  STL [R1+0x225c], R14 ;  /* 0x00225c0e01007387 */ /* 0x010fe60000100800 */
[----:B------:R-:W3:Y:S02]  /*43b20*/  LDL.64 R4, [R1+0xd08] ;  /* 0x000d080001047983 */ /* 0x000ee40000100a00 */
[----:B------:R-:W4:Y:S02]  /*43b30*/  LDL.64 R6, [R1+0xd88] ;  /* 0x000d880001067983 */ /* 0x000f240000100a00 */
[----:B------:R-:W3:Y:S01]  /*43b40*/  LDL.64 R12, [R1+0xd48] ;  /* 0x000d4800010c7983 */ /* 0x000ee20000100a00 */
[----:B--2---:R-:W-:Y:S01]  /*43b50*/  STL [R1+0x2248], R11 ;  /* 0x0022480b01007387 */ /* 0x004fe20000100800 */
[----:B------:R0:W-:Y:S03]  /*43b60*/  STL [R1+0x3f8], R15 ;  /* 0x0003f80f01007387 */ /* 0x0001e60000100800 */
[----:B0-----:R0:W2:Y:S01]  /*43b70*/  LDG.E.U16 R15, [R18.64] ;  /* 0x00000004120f7981 */ /* 0x0010a2000c1e1500 */
[----:B------:R1:W-:Y:S02]  /*43b80*/  STL [R1+0x3f4], R29 ;  /* 0x0003f41d01007387 */ /* 0x0003e40000100800 */
[----:B------:R-:W-:-:S02]  /*43b90*/  IMAD.WIDE R20, R0, 0x2, R2 ;  /* 0x0000000200147825 */ /* 0x000fc400078e0202 */
[----:B------:R-:W2:Y:S04]  /*43ba0*/  LDL.64 R2, [R1+0xe80] ;  /* 0x000e800001027983 */ /* 0x000ea80000100a00 */
[----:B-1----:R1:W2:Y:S01]  /*43bb0*/  LDG.E.U16 R29, [R16.64] ;  /* 0x00000004101d7981 */ /* 0x0022a2000c1e1500 */
[----:B0-----:R-:W-:-:S04]  /*43bc0*/  IMAD.WIDE R18, R0, 0x2, R22 ;  /* 0x0000000200127825 */ /* 0x001fc800078e0216 */
[C---:B-1----:R-:W-:Y:S02]  /*43bd0*/  IMAD.WIDE R16, R0.reuse, 0x2, R8 ;  /* 0x0000000200107825 */ /* 0x042fe400078e0208 */
[----:B------:R-:W2:Y:S02]  /*43be0*/  LDL.64 R8, [R1+0xe78] ;  /* 0x000e780001087983 */ /* 0x000ea40000100a00 */
[----:B------:R0:W-:Y:S02]  /*43bf0*/  STL [R1+0x3f0], R27 ;  /* 0x0003f01b01007387 */ /* 0x0001e40000100800 */
[----:B------:R-:W2:Y:S02]  /*43c00*/  LDL.64 R10, [R1+0xe70] ;  /* 0x000e7000010a7983 */ /* 0x000ea40000100a00 */
[----:B------:R-:W-:Y:S01]  /*43c10*/  STL [R1+0x3ec], R26 ;  /* 0x0003ec1a01007387 */ /* 0x000fe20000100800 */
[----:B------:R1:W-:Y:S04]  /*43c20*/  STL [R1+0x3e8], R25 ;  /* 0x0003e81901007387 */ /* 0x0003e80000100800 */
[----:B0-----:R4:W2:Y:S04]  /*43c30*/  LDG.E.U16 R27, [R20.64] ;  /* 0x00000004141b7981 */ /* 0x0018a8000c1e1500 */
[----:B-1----:R3:W2:Y:S04]  /*43c40*/  LDG.E.U16 R25, [R16.64] ;  /* 0x0000000410197981 */ /* 0x0026a8000c1e1500 */
[----:B------:R0:W2:Y:S01]  /*43c50*/  LDG.E.U16 R26, [R18.64] ;  /* 0x00000004121a7981 */ /* 0x0000a2000c1e1500 */
[----:B---3--:R-:W-:-:S03]  /*43c60*/  IMAD.WIDE R16, R0, 0x2, R4 ;  /* 0x0000000200107825 */ /* 0x008fc600078e0204 */
[----:B------:R-:W3:Y:S01]  /*43c70*/  LDL.64 R4, [R1+0xe00] ;  /* 0x000e000001047983 */ /* 0x000ee20000100a00 */
[----:B----4-:R-:W-:-:S04]  /*43c80*/  IMAD.WIDE R20, R0, 0x2, R6 ;  /* 0x0000000200147825 */ /* 0x010fc800078e0206 */
[----:B------:R-:W3:Y:S02]  /*43c90*/  LDL.64 R6, [R1+0xe40] ;  /* 0x000e400001067983 */ /* 0x000ee40000100a00 */
[----:B------:R1:W-:Y:S02]  /*43ca0*/  STL [R1+0x3e4], R24 ;  /* 0x0003e41801007387 */ /* 0x0003e40000100800 */
[C---:B0-----:R-:W-:Y:S01]  /*43cb0*/  IMAD.WIDE R18, R0.reuse, 0x2, R12 ;  /* 0x0000000200127825 */ /* 0x041fe200078e020c */
[----:B------:R0:W3:Y:S04]  /*43cc0*/  LDG.E.U16 R23, [R16.64] ;  /* 0x0000000410177981 */ /* 0x0000e8000c1e1500 */
[----:B------:R0:W3:Y:S04]  /*43cd0*/  LDG.E.U16 R22, [R18.64] ;  /* 0x0000000412167981 */ /* 0x0000e8000c1e1500 */
[----:B-1----:R1:W3:Y:S04]  /*43ce0*/  LDG.E.U16 R24, [R20.64] ;  /* 0x0000000414187981 */ /* 0x0022e8000c1e1500 */
[----:B--2---:R2:W-:Y:S01]  /*43cf0*/  STL [R1+0x3d8], R15 ;  /* 0x0003d80f01007387 */ /* 0x0045e20000100800 */
[----:B------:R-:W4:Y:S03]  /*43d00*/  LDL.64 R12, [R1+0xd80] ;  /* 0x000d8000010c7983 */ /* 0x000f260000100a00 */
[----:B--2---:R-:W2:Y:S01]  /*43d10*/  LDL.64 R14, [R1+0xdc0] ;  /* 0x000dc000010e7983 */ /* 0x004ea20000100a00 */
[----:B-1----:R-:W-:-:S04]  /*43d20*/  IMAD.WIDE R20, R0, 0x2, R2 ;  /* 0x0000000200147825 */ /* 0x002fc800078e0202 */
[----:B------:R-:W4:Y:S02]  /*43d30*/  LDL.64 R2, [R1+0xd40] ;  /* 0x000d400001027983 */ /* 0x000f240000100a00 */
[C---:B0-----:R-:W-:Y:S02]  /*43d40*/  IMAD.WIDE R18, R0.reuse, 0x2, R8 ;  /* 0x0000000200127825 */ /* 0x041fe400078e0208 */
[----:B------:R-:W4:Y:S02]  /*43d50*/  LDL.64 R8, [R1+0xd00] ;  /* 0x000d000001087983 */ /* 0x000f240000100a00 */
[----:B------:R0:W-:Y:S02]  /*43d60*/  STL [R1+0x3d4], R29 ;  /* 0x0003d41d01007387 */ /* 0x0001e40000100800 */
[C---:B------:R-:W-:Y:S01]  /*43d70*/  IMAD.WIDE R16, R0.reuse, 0x2, R10 ;  /* 0x0000000200107825 */ /* 0x040fe200078e020a */
[----:B------:R1:W-:Y:S04]  /*43d80*/  STL [R1+0x3d0], R27 ;  /* 0x0003d01b01007387 */ /* 0x0003e80000100800 */
[----:B0-----:R0:W4:Y:S01]  /*43d90*/  LDG.E.U16 R29, [R20.64] ;  /* 0x00000004141d7981 */ /* 0x001122000c1e1500 */
[----:B------:R0:W-:Y:S02]  /*43da0*/  STL [R1+0x3cc], R26 ;  /* 0x0003cc1a01007387 */ /* 0x0001e40000100800 */
[----:B------:R-:W4:Y:S01]  /*43db0*/  LDL.64 R10, [R1+0xe68] ;  /* 0x000e6800010a7983 */ /* 0x000f220000100a00 */
[----:B-1----:R3:W4:Y:S04]  /*43dc0*/  LDG.E.U16 R27, [R18.64] ;  /* 0x00000004121b7981 */ /* 0x002728000c1e1500 */
[----:B0-----:R2:W4:Y:S01]  /*43dd0*/  LDG.E.U16 R26, [R16.64] ;  /* 0x00000004101a7981 */ /* 0x001522000c1e1500 */
[----:B---3--:R-:W-:-:S03]  /*43de0*/  IMAD.WIDE R18, R0, 0x2, R4 ;  /* 0x0000000200127825 */ /* 0x008fc600078e0204 */
[----:B------:R-:W3:Y:S01]  /*43df0*/  LDL.64 R4, [R1+0xe58] ;  /* 0x000e580001047983 */ /* 0x000ee20000100a00 */
[----:B------:R-:W-:-:S04]  /*43e00*/  IMAD.WIDE R20, R0, 0x2, R6 ;  /* 0x0000000200147825 */ /* 0x000fc800078e0206 */
[----:B------:R-:W3:Y:S02]  /*43e10*/  LDL.64 R6, [R1+0xe60] ;  /* 0x000e600001067983 */ /* 0x000ee40000100a00 */
[----:B------:R0:W-:Y:S02]  /*43e20*/  STL [R1+0x3c8], R25 ;  /* 0x0003c81901007387 */ /* 0x0001e40000100800 */
[----:B0-----:R4:W3:Y:S01]  /*43e30*/  LDG.E.U16 R25, [R20.64] ;  /* 0x0000000414197981 */ /* 0x0018e2000c1e1500 */
[----:B--2---:R-:W-:-:S03]  /*43e40*/  IMAD.WIDE R16, R0, 0x2, R14 ;  /* 0x0000000200107825 */ /* 0x004fc600078e020e */
[----:B------:R0:W2:Y:S04]  /*43e50*/  LDG.E.U16 R14, [R18.64] ;  /* 0x00000004120e7981 */ /* 0x0000a8000c1e1500 */
[----:B------:R1:W2:Y:S01]  /*43e60*/  LDG.E.U16 R15, [R16.64] ;  /* 0x00000004100f7981 */ /* 0x0002a2000c1e1500 */
[----:B----4-:R-:W-:-:S04]  /*43e70*/  IMAD.WIDE R20, R0, 0x2, R12 ;  /* 0x0000000200147825 */ /* 0x010fc800078e020c */
[C---:B0-----:R-:W-:Y:S02]  /*43e80*/  IMAD.WIDE R18, R0.reuse, 0x2, R2 ;  /* 0x0000000200127825 */ /* 0x041fe400078e0202 */
[----:B------:R-:W4:Y:S02]  /*43e90*/  LDL.64 R2, [R1+0xe38] ;  /* 0x000e380001027983 */ /* 0x000f240000100a00 */
[----:B------:R0:W-:Y:S02]  /*43ea0*/  STL [R1+0x3c4], R24 ;  /* 0x0003c41801007387 */ /* 0x0001e40000100800 */
[----:B------:R-:W-:Y:S02]  /*43eb0*/  STL [R1+0x3bc], R23 ;  /* 0x0003bc1701007387 */ /* 0x000fe40000100800 */
[C---:B-1----:R-:W-:Y:S01]  /*43ec0*/  IMAD.WIDE R16, R0.reuse, 0x2, R8 ;  /* 0x0000000200107825 */ /* 0x042fe200078e0208 */
[----:B------:R1:W-:Y:S04]  /*43ed0*/  STL [R1+0x3c0], R22 ;  /* 0x0003c01601007387 */ /* 0x0003e80000100800 */
[----:B0-----:R0:W4:Y:S04]  /*43ee0*/  LDG.E.U16 R24, [R20.64] ;  /* 0x0000000414187981 */ /* 0x001128000c1e1500 */
[----:B-1----:R-:W4:Y:S01]  /*43ef0*/  LDL.64 R22, [R1+0xdf8] ;  /* 0x000df80001167983 */ /* 0x002f220000100a00 */
[----:B------:R1:W-:Y:S02]  /*43f00*/  STL [R1+0x3b8], R29 ;  /* 0x0003b81d01007387 */ /* 0x0003e40000100800 */
[----:B------:R-:W4:Y:S01]  /*43f10*/  LDL.64 R8, [R1+0xdb8] ;  /* 0x000db80001087983 */ /* 0x000f220000100a00 */
[----:B------:R1:W-:Y:S01]  /*43f20*/  STL [R1+0x3b4], R27 ;  /* 0x0003b41b01007387 */ /* 0x0003e20000100800 */
[----:B0-----:R-:W-:-:S03]  /*43f30*/  IMAD.WIDE R20, R0, 0x2, R10 ;  /* 0x0000000200147825 */ /* 0x001fc600078e020a */
[----:B-1----:R0:W4:Y:S04]  /*43f40*/  LDG.E.U16 R29, [R18.64] ;  /* 0x00000004121d7981 */ /* 0x002128000c1e1500 */
[----:B------:R3:W4:Y:S02]  /*43f50*/  LDG.E.U16 R27, [R16.64] ;  /* 0x00000004101b7981 */ /* 0x000724000c1e1500 */
[----:B---3--:R-:W-:-:S04]  /*43f60*/  IMAD.WIDE R16, R0, 0x2, R4 ;  /* 0x0000000200107825 */ /* 0x008fc800078e0204 */
[C---:B0-----:R-:W-:Y:S02]  /*43f70*/  IMAD.WIDE R18, R0.reuse, 0x2, R6 ;  /* 0x0000000200127825 */ /* 0x041fe400078e0206 */
[----:B------:R-:W3:Y:S04]  /*43f80*/  LDL.64 R6, [R1+0xd78] ;  /* 0x000d780001067983 */ /* 0x000ee80000100a00 */
[----:B------:R0:W3:Y:S01]  /*43f90*/  LDG.E.U16 R10, [R16.64] ;  /* 0x00000004100a7981 */ /* 0x0000e2000c1e1500 */
[----:B------:R1:W-:Y:S02]  /*43fa0*/  STL [R1+0x3b0], R26 ;  /* 0x0003b01a01007387 */ /* 0x0003e40000100800 */
[----:B------:R-:W3:Y:S02]  /*43fb0*/  LDL.64 R4, [R1+0xd38] ;  /* 0x000d380001047983 */ /* 0x000ee40000100a00 */
[----:B------:R0:W-:Y:S01]  /*43fc0*/  STL [R1+0x3ac], R25 ;  /* 0x0003ac1901007387 */ /* 0x0001e20000100800 */
[----:B-1----:R4:W3:Y:S04]  /*43fd0*/  LDG.E.U16 R26, [R20.64] ;  /* 0x00000004141a7981 */ /* 0x0028e8000c1e1500 */
[----:B0-----:R0:W3:Y:S04]  /*43fe0*/  LDG.E.U16 R25, [R18.64] ;  /* 0x0000000412197981 */ /* 0x0010e8000c1e1500 */
[----:B--2---:R-:W-:Y:S01]  /*43ff0*/  STL [R1+0x3a4], R15 ;  /* 0x0003a40f01007387 */ /* 0x004fe20000100800 */
[----:B------:R1:W-:Y:S03]  /*44000*/  STL [R1+0x3a8], R14 ;  /* 0x0003a80e01007387 */ /* 0x0003e60000100800 */
[----:B-1----:R-:W2:Y:S01]  /*44010*/  LDL.64 R14, [R1+0xcf8] ;  /* 0x000cf800010e7983 */ /* 0x002ea20000100a00 */
[----:B----4-:R-:W-:-:S04]  /*44020*/  IMAD.WIDE R20, R0, 0x2, R2 ;  /* 0x0000000200147825 */ /* 0x010fc800078e0202 */
[----:B0-----:R-:W-:-:S04]  /*44030*/  IMAD.WIDE R18, R0, 0x2, R22 ;  /* 0x0000000200127825 */ /* 0x001fc800078e0216 */
[C---:B------:R-:W-:Y:S01]  /*44040*/  IMAD.WIDE R16, R0.reuse, 0x2, R8 ;  /* 0x0000000200107825 */ /* 0x040fe200078e0208 */
[----:B---3--:R0:W-:Y:S03]  /*44050*/  STL [R1+0x224c], R10 ;  /* 0x00224c0a01007387 */ /* 0x0081e60000100800 */
[----:B------:R-:W3:Y:S02]  /*44060*/  LDL.64 R12, [R1+0xe50] ;  /* 0x000e5000010c7983 */ /* 0x000ee40000100a00 */
[----:B------:R-:W4:Y:S01]  /*44070*/  LDL.64 R2, [R1+0xe30] ;  /* 0x000e300001027983 */ /* 0x000f220000100a00 */
[----:B0-----:R-:W4:Y:S01]  /*44080*/  LDL.64 R10, [R1+0xe28] ;  /* 0x000e2800010a7983 */ /* 0x001f220000100a00 */
[----:B------:R0:W-:Y:S02]  /*44090*/  STL [R1+0x3a0], R24 ;  /* 0x0003a01801007387 */ /* 0x0001e40000100800 */
[----:B------:R1:W-:Y:S02]  /*440a0*/  STL [R1+0x39c], R29 ;  /* 0x00039c1d01007387 */ /* 0x0003e40000100800 */
[----:B------:R1:W-:Y:S01]  /*440b0*/  STL [R1+0x398], R27 ;  /* 0x0003981b01007387 */ /* 0x0003e20000100800 */
[----:B------:R-:W4:Y:S04]  /*440c0*/  LDL.64 R8, [R1+0xe20] ;  /* 0x000e200001087983 */ /* 0x000f280000100a00 */
[----:B0-----:R0:W4:Y:S04]  /*440d0*/  LDG.E.U16 R24, [R20.64] ;  /* 0x0000000414187981 */ /* 0x001128000c1e1500 */
[----:B-1----:R1:W4:Y:S04]  /*440e0*/  LDG.E.U16 R29, [R18.64] ;  /* 0x00000004121d7981 */ /* 0x002328000c1e1500 */
[----:B------:R2:W4:Y:S01]  /*440f0*/  LDG.E.U16 R27, [R16.64] ;  /* 0x00000004101b7981 */ /* 0x000522000c1e1500 */
[----:B0-----:R-:W-:-:S04]  /*44100*/  IMAD.WIDE R20, R0, 0x2, R6 ;  /* 0x0000000200147825 */ /* 0x001fc800078e0206 */
[C---:B-1----:R-:W-:Y:S01]  /*44110*/  IMAD.WIDE R18, R0.reuse, 0x2, R4 ;  /* 0x0000000200127825 */ /* 0x042fe200078e0204 */
[----:B------:R-:W4:Y:S04]  /*44120*/  LDL.64 R6, [R1+0xdf0] ;  /* 0x000df00001067983 */ /* 0x000f280000100a00 */
[----:B------:R-:W4:Y:S01]  /*44130*/  LDL.64 R4, [R1+0xdb0] ;  /* 0x000db00001047983 */ /* 0x000f220000100a00 */
[----:B------:R0:W-:Y:S03]  /*44140*/  STL [R1+0x394], R26 ;  /* 0x0003941a01007387 */ /* 0x0001e60000100800 */
[----:B0-----:R3:W4:Y:S01]  /*44150*/  LDG.E.U16 R26, [R20.64] ;  /* 0x00000004141a7981 */ /* 0x001722000c1e1500 */
[----:B--2---:R-:W-:-:S03]  /*44160*/  IMAD.WIDE R16, R0, 0x2, R14 ;  /* 0x0000000200107825 */ /* 0x004fc600078e020e */
[----:B------:R4:W2:Y:S04]  /*44170*/  LDG.E.U16 R14, [R18.64] ;  /* 0x00000004120e7981 */ /* 0x0008a8000c1e1500 */
[----:B------:R0:W-:Y:S01]  /*44180*/  STL [R1+0x390], R25 ;  /* 0x0003901901007387 */ /* 0x0001e20000100800 */
[----:B------:R-:W2:Y:S03]  /*44190*/  LDL.64 R22, [R1+0xd30] ;  /* 0x000d300001167983 */ /* 0x000ea60000100a00 */
[----:B0-----:R0:W2:Y:S01]  /*441a0*/  LDG.E.U16 R25, [R16.64] ;  /* 0x0000000410197981 */ /* 0x0010a2000c1e1500 */
[----:B---3--:R-:W-:-:S04]  /*441b0*/  IMAD.WIDE R20, R0, 0x2, R12 ;  /* 0x0000000200147825 */ /* 0x008fc800078e020c */
[C---:B----4-:R-:W-:Y:S01]  /*441c0*/  IMAD.WIDE R18, R0.reuse, 0x2, R2 ;  /* 0x0000000200127825 */ /* 0x050fe200078e0202 */
[----:B------:R-:W3:Y:S04]  /*441d0*/  LDL.64 R12, [R1+0xcf0] ;  /* 0x000cf000010c7983 */ /* 0x000ee80000100a00 */
[----:B------:R-:W4:Y:S04]  /*441e0*/  LDL.64 R2, [R1+0xd70] ;  /* 0x000d700001027983 */ /* 0x000f280000100a00 */
[----:B------:R1:W3:Y:S01]  /*441f0*/  LDG.E.U16 R15, [R20.64] ;  /* 0x00000004140f7981 */ /* 0x0002e2000c1e1500 */
[----:B0-----:R-:W-:-:S04]  /*44200*/  IMAD.WIDE R16, R0, 0x2, R10 ;  /* 0x0000000200107825 */ /* 0x001fc800078e020a */
[C---:B-1----:R-:W-:Y:S01]  /*44210*/  IMAD.WIDE R20, R0.reuse, 0x2, R8 ;  /* 0x0000000200147825 */ /* 0x042fe200078e0208 */
[----:B------:R0:W-:Y:S03]  /*44220*/  STL [R1+0x388], R24 ;  /* 0x0003881801007387 */ /* 0x0001e60000100800 */
[----:B------:R1:W-:Y:S02]  /*44230*/  STL [R1+0x384], R29 ;  /* 0x0003841d01007387 */ /* 0x0003e40000100800 */
[----:B------:R-:W3:Y:S02]  /*44240*/  LDL.64 R8, [R1+0xe18] ;  /* 0x000e180001087983 */ /* 0x000ee40000100a00 */
[----:B------:R1:W-:Y:S01]  /*44250*/  STL [R1+0x380], R27 ;  /* 0x0003801b01007387 */ /* 0x0003e20000100800 */
[----:B------:R-:W3:Y:S04]  /*44260*/  LDL.64 R10, [R1+0xe10] ;  /* 0x000e1000010a7983 */ /* 0x000ee80000100a00 */
[----:B0-----:R0:W3:Y:S04]  /*44270*/  LDG.E.U16 R24, [R18.64] ;  /* 0x0000000412187981 */ /* 0x0010e8000c1e1500 */
[----:B-1----:R1:W3:Y:S04]  /*44280*/  LDG.E.U16 R29, [R16.64] ;  /* 0x00000004101d7981 */ /* 0x0022e8000c1e1500 */
[----:B------:R4:W3:Y:S01]  /*44290*/  LDG.E.U16 R27, [R20.64] ;  /* 0x00000004141b7981 */ /* 0x0008e2000c1e1500 */
[----:B0-----:R-:W-:-:S04]  /*442a0*/  IMAD.WIDE R18, R0, 0x2, R6 ;  /* 0x0000000200127825 */ /* 0x001fc800078e0206 */
[C---:B-1----:R-:W-:Y:S01]  /*442b0*/  IMAD.WIDE R16, R0.reuse, 0x2, R4 ;  /* 0x0000000200107825 */ /* 0x042fe200078e0204 */
[----:B------:R-:W3:Y:S03]  /*442c0*/  LDL.64 R6, [R1+0xde8] ;  /* 0x000de80001067983 */ /* 0x000ee60000100a00 */
[----:B------:R0:W-:Y:S02]  /*442d0*/  STL [R1+0x37c], R26 ;  /* 0x00037c1a01007387 */ /* 0x0001e40000100800 */
[----:B0-----:R0:W3:Y:S04]  /*442e0*/  LDG.E.U16 R26, [R18.64] ;  /* 0x00000004121a7981 */ /* 0x0010e8000c1e1500 */
[----:B--2---:R1:W-:Y:S04]  /*442f0*/  STL [R1+0x378], R14 ;  /* 0x0003780e01007387 */ /* 0x0043e80000100800 */
[----:B-1----:R3:W2:Y:S01]  /*44300*/  LDG.E.U16 R14, [R16.64] ;  /* 0x00000004100e7981 */ /* 0x0026a2000c1e1500 */
[----:B0-----:R-:W-:-:S04]  /*44310*/  IMAD.WIDE R18, R0, 0x2, R22 ;  /* 0x0000000200127825 */ /* 0x001fc800078e0216 */
[----:B----4-:R-:W-:-:S04]  /*44320*/  IMAD.WIDE R20, R0, 0x2, R2 ;  /* 0x0000000200147825 */ /* 0x010fc800078e0202 */
[----:B---3--:R-:W-:-:S05]  /*44330*/  IMAD.WIDE R16, R0, 0x2, R12 ;  /* 0x0000000200107825 */ /* 0x008fca00078e020c */
[----:B------:R0:W3:Y:S04]  /*44340*/  LDG.E.U16 R23, [R16.64] ;  /* 0x0000000410177981 */ /* 0x0000e8000c1e1500 */
[----:B--2---:R-:W-:Y:S01]  /*44350*/  STL [R1+0x2270], R14 ;  /* 0x0022700e01007387 */ /* 0x004fe20000100800 */
[----:B------:R-:W2:Y:S02]  /*44360*/  LDL.64 R4, [R1+0xde0] ;  /* 0x000de00001047983 */ /* 0x000ea40000100a00 */
[----:B------:R-:W4:Y:S02]  /*44370*/  LDL.64 R2, [R1+0xdd8] ;  /* 0x000dd80001027983 */ /* 0x000f240000100a00 */
[----:B------:R1:W-:Y:S01]  /*44380*/  STL [R1+0x374], R25 ;  /* 0x0003741901007387 */ /* 0x0003e20000100800 */
[----:B------:R0:W-:Y:S04]  /*44390*/  STL [R1+0x370], R15 ;  /* 0x0003700f01007387 */ /* 0x0001e80000100800 */
[----:B-1----:R1:W3:Y:S04]  /*443a0*/  LDG.E.U16 R25, [R20.64] ;  /* 0x0000000414197981 */ /* 0x0022e8000c1e1500 */
[----:B0-----:R-:W3:Y:S01]  /*443b0*/  LDL.64 R14, [R1+0xda8] ;  /* 0x000da800010e7983 */ /* 0x001ee20000100a00 */
[----:B------:R0:W-:Y:S02]  /*443c0*/  STL [R1+0x36c], R24 ;  /* 0x00036c1801007387 */ /* 0x0001e40000100800 */
[----:B------:R-:W3:Y:S02]  /*443d0*/  LDL.64 R12, [R1+0xd68] ;  /* 0x000d6800010c7983 */ /* 0x000ee40000100a00 */
[C---:B-1----:R-:W-:Y:S01]  /*443e0*/  IMAD.WIDE R20, R0.reuse, 0x2, R8 ;  /* 0x0000000200147825 */ /* 0x042fe200078e0208 */
[----:B0-----:R0:W3:Y:S04]  /*443f0*/  LDG.E.U16 R24, [R18.64] ;  /* 0x0000000412187981 */ /* 0x0010e8000c1e1500 */
[----:B------:R-:W3:Y:S01]  /*44400*/  LDL.64 R8, [R1+0xd28] ;  /* 0x000d280001087983 */ /* 0x000ee20000100a00 */
[----:B------:R-:W-:-:S04]  /*44410*/  IMAD.WIDE R16, R0, 0x2, R6 ;  /* 0x0000000200107825 */ /* 0x000fc800078e0206 */
[----:B------:R-:W3:Y:S01]  /*44420*/  LDL.64 R6, [R1+0xce8] ;  /* 0x000ce80001067983 */ /* 0x000ee20000100a00 */
[----:B------:R2:W3:Y:S01]  /*44430*/  LDG.E.U16 R22, [R20.64] ;  /* 0x0000000414167981 */ /* 0x0004e2000c1e1500 */
[----:B------:R1:W-:Y:S02]  /*44440*/  STL [R1+0x368], R29 ;  /* 0x0003681d01007387 */ /* 0x0003e40000100800 */
[----:B------:R1:W-:Y:S02]  /*44450*/  STL [R1+0x364], R27 ;  /* 0x0003641b01007387 */ /* 0x0003e40000100800 */
[C---:B0-----:R-:W-:Y:S02]  /*44460*/  IMAD.WIDE R18, R0.reuse, 0x2, R10 ;  /* 0x0000000200127825 */ /* 0x041fe400078e020a */
[----:B------:R-:W3:Y:S04]  /*44470*/  LDL.64 R10, [R1+0xdd0] ;  /* 0x000dd000010a7983 */ /* 0x000ee80000100a00 */
[----:B-1----:R4:W3:Y:S04]  /*44480*/  LDG.E.U16 R29, [R18.64] ;  /* 0x00000004121d7981 */ /* 0x0028e8000c1e1500 */
[----:B------:R0:W3:Y:S01]  /*44490*/  LDG.E.U16 R27, [R16.64] ;  /* 0x00000004101b7981 */ /* 0x0000e2000c1e1500 */
[----:B--2---:R-:W-:-:S03]  /*444a0*/  IMAD.WIDE R20, R0, 0x2, R4 ;  /* 0x0000000200147825 */ /* 0x004fc600078e0204 */
[----:B------:R-:W2:Y:S01]  /*444b0*/  LDL.64 R4, [R1+0xda0] ;  /* 0x000da00001047983 */ /* 0x000ea20000100a00 */
[----:B----4-:R-:W-:-:S04]  /*444c0*/  IMAD.WIDE R18, R0, 0x2, R2 ;  /* 0x0000000200127825 */ /* 0x010fc800078e0202 */
[----:B------:R-:W4:Y:S02]  /*444d0*/  LDL.64 R2, [R1+0xd98] ;  /* 0x000d980001027983 */ /* 0x000f240000100a00 */
[----:B------:R1:W-:Y:S01]  /*444e0*/  STL [R1+0x360], R26 ;  /* 0x0003601a01007387 */ /* 0x0003e20000100800 */
[----:B---3--:R3:W-:Y:S04]  /*444f0*/  STL [R1+0x358], R25 ;  /* 0x0003581901007387 */ /* 0x0087e80000100800 */
[----:B-1----:R1:W4:Y:S04]  /*44500*/  LDG.E.U16 R26, [R20.64] ;  /* 0x00000004141a7981 */ /* 0x002328000c1e1500 */
[----:B---3--:R3:W4:Y:S04]  /*44510*/  LDG.E.U16 R25, [R18.64] ;  /* 0x0000000412197981 */ /* 0x008728000c1e1500 */
[----:B------:R0:W-:Y:S01]  /*44520*/  STL [R1+0x354], R24 ;  /* 0x0003541801007387 */ /* 0x0001e20000100800 */
[----:B-1----:R-:W-:-:S04]  /*44530*/  IMAD.WIDE R20, R0, 0x2, R12 ;  /* 0x0000000200147825 */ /* 0x002fc800078e020c */
[----:B------:R-:W4:Y:S02]  /*44540*/  LDL.64 R12, [R1+0xd60] ;  /* 0x000d6000010c7983 */ /* 0x000f240000100a00 */
[C---:B---3--:R-:W-:Y:S02]  /*44550*/  IMAD.WIDE R18, R0.reuse, 0x2, R8 ;  /* 0x0000000200127825 */ /* 0x048fe400078e0208 */
[----:B------:R-:W3:Y:S02]  /*44560*/  LDL.64 R8, [R1+0xd20] ;  /* 0x000d200001087983 */ /* 0x000ee40000100a00 */
[----:B0-----:R-:W-:-:S04]  /*44570*/  IMAD.WIDE R16, R0, 0x2, R14 ;  /* 0x0000000200107825 */ /* 0x001fc800078e020e */
[----:B------:R0:W-:Y:S01]  /*44580*/  STL [R1+0x350], R23 ;  /* 0x0003501701007387 */ /* 0x0001e20000100800 */
[----:B------:R1:W3:Y:S04]  /*44590*/  LDG.E.U16 R24, [R16.64] ;  /* 0x0000000410187981 */ /* 0x0002e8000c1e1500 */
[----:B0-----:R0:W3:Y:S01]  /*445a0*/  LDG.E.U16 R23, [R20.64] ;  /* 0x0000000414177981 */ /* 0x0010e2000c1e1500 */
[----:B-1----:R-:W-:-:S03]  /*445b0*/  IMAD.WIDE R16, R0, 0x2, R6 ;  /* 0x0000000200107825 */ /* 0x002fc600078e0206 */
[----:B------:R-:W3:Y:S01]  /*445c0*/  LDL.64 R6, [R1+0xce0] ;  /* 0x000ce00001067983 */ /* 0x000ee20000100a00 */
[----:B------:R1:W-:Y:S03]  /*445d0*/  STL [R1+0x34c], R22 ;  /* 0x00034c1601007387 */ /* 0x0003e60000100800 */
[----:B------:R2:W3:Y:S01]  /*445e0*/  LDG.E.U16 R15, [R16.64] ;  /* 0x00000004100f7981 */ /* 0x0004e2000c1e1500 */
[----:B0-----:R-:W-:-:S03]  /*445f0*/  IMAD.WIDE R20, R0, 0x2, R10 ;  /* 0x0000000200147825 */ /* 0x001fc600078e020a */
[----:B-1----:R2:W3:Y:S02]  /*44600*/  LDG.E.U16 R22, [R18.64] ;  /* 0x0000000412167981 */ /* 0x0024e4000c1e1500 */
[C---:B--2---:R-:W-:Y:S02]  /*44610*/  IMAD.WIDE R18, R0.reuse, 0x2, R4 ;  /* 0x0000000200127825 */ /* 0x044fe400078e0204 */
[----:B------:R4:W2:Y:S04]  /*44620*/  LDG.E.U16 R4, [R20.64] ;  /* 0x0000000414047981 */ /* 0x0008a8000c1e1500 */
[----:B------:R3:W2:Y:S01]  /*44630*/  LDG.E.U16 R10, [R18.64] ;  /* 0x00000004120a7981 */ /* 0x0006a2000c1e1500 */
[----:B----4-:R-:W-:-:S05]  /*44640*/  IMAD.WIDE R20, R0, 0x2, R12 ;  /* 0x0000000200147825 */ /* 0x010fca00078e020c */
[----:B------:R0:W4:Y:S01]  /*44650*/  LDG.E.U16 R11, [R20.64] ;  /* 0x00000004140b7981 */ /* 0x000122000c1e1500 */
[----:B---3--:R-:W-:-:S05]  /*44660*/  IMAD.WIDE R18, R0, 0x2, R8 ;  /* 0x0000000200127825 */ /* 0x008fca00078e0208 */
[----:B------:R-:W4:Y:S01]  /*44670*/  LDG.E.U16 R12, [R18.64] ;  /* 0x00000004120c7981 */ /* 0x000f22000c1e1500 */
[----:B------:R-:W-:-:S05]  /*44680*/  IMAD.WIDE R16, R0, 0x2, R2 ;  /* 0x0000000200107825 */ /* 0x000fca00078e0202 */
[----:B------:R1:W4:Y:S04]  /*44690*/  LDG.E.U16 R3, [R16.64] ;  /* 0x0000000410037981 */ /* 0x000328000c1e1500 */
[----:B------:R0:W-:Y:S01]  /*446a0*/  STL [R1+0x2260], R15 ;  /* 0x0022600f01007387 */ /* 0x0001e20000100800 */
[----:B------:R-:W4:Y:S02]  /*446b0*/  LDL.LU R5, [R1+0xc44] ;  /* 0x000c440001057983 */ /* 0x000f240000300800 */
[----:B------:R-:W4:Y:S02]  /*446c0*/  LDL R2, [R1+0x998] ;  /* 0x0009980001027983 */ /* 0x000f240000100800 */
[----:B-1----:R-:W-:-:S05]  /*446d0*/  IMAD.WIDE R16, R0, 0x2, R6 ;  /* 0x0000000200107825 */ /* 0x002fca00078e0206 */
[----:B------:R1:W4:Y:S04]  /*446e0*/  LDG.E.U16 R13, [R16.64] ;  /* 0x00000004100d7981 */ /* 0x000328000c1e1500 */
[----:B--2---:R-:W-:Y:S01]  /*446f0*/  STL [R1+0x2250], R10 ;  /* 0x0022500a01007387 */ /* 0x004fe20000100800 */
[----:B------:R2:W-:Y:S02]  /*44700*/  STL [R1+0x348], R29 ;  /* 0x0003481d01007387 */ /* 0x0005e40000100800 */
[----:B------:R1:W-:Y:S02]  /*44710*/  STL [R1+0x344], R27 ;  /* 0x0003441b01007387 */ /* 0x0003e40000100800 */
[----:B------:R-:W3:Y:S01]  /*44720*/  LDL.LU R8, [R1+0x218] ;  /* 0x0002180001087983 */ /* 0x000ee20000300800 */
[----:B------:R-:W3:Y:S01]  /*44730*/  LDL.LU R9, [R1+0x220] ;  /* 0x0002200001097983 */ /* 0x000ee20000300800 */
[----:B------:R-:W3:Y:S02]  /*44740*/  LDL.64 R6, [R1+0xd58] ;  /* 0x000d580001067983 */ /* 0x000ee40000100a00 */
[----:B0-----:R-:W3:Y:S01]  /*44750*/  LDL.64 R14, [R1+0xd10] ;  /* 0x000d1000010e7983 */ /* 0x001ee20000100a00 */
[----:B--2---:R-:W2:Y:S01]  /*44760*/  LDL.LU R29, [R1+0x214] ;  /* 0x00021400011d7983 */ /* 0x004ea20000300800 */
[----:B-1----:R-:W2:Y:S02]  /*44770*/  LDL.LU R27, [R1+0x21c] ;  /* 0x00021c00011b7983 */ /* 0x002ea40000300800 */
[----:B------:R0:W-:Y:S02]  /*44780*/  STL [R1+0x340], R26 ;  /* 0x0003401a01007387 */ /* 0x0001e40000100800 */
[----:B0-----:R-:W2:Y:S01]  /*44790*/  LDL.LU R26, [R1+0x20c] ;  /* 0x00020c00011a7983 */ /* 0x001ea20000300800 */
[----:B------:R0:W-:Y:S03]  /*447a0*/  STL [R1+0x33c], R25 ;  /* 0x00033c1901007387 */ /* 0x0001e60000100800 */
[----:B0-----:R-:W2:Y:S01]  /*447b0*/  LDL.LU R25, [R1+0x210] ;  /* 0x0002100001197983 */ /* 0x001ea20000300800 */
[----:B------:R0:W-:Y:S03]  /*447c0*/  STL [R1+0x338], R24 ;  /* 0x0003381801007387 */ /* 0x0001e60000100800 */
[----:B0-----:R-:W2:Y:S01]  /*447d0*/  LDL.LU R24, [R1+0xc48] ;  /* 0x000c480001187983 */ /* 0x001ea20000300800 */
[----:B------:R0:W-:Y:S02]  /*447e0*/  STL [R1+0x334], R23 ;  /* 0x0003341701007387 */ /* 0x0001e40000100800 */
[----:B------:R-:W2:Y:S01]  /*447f0*/  LDL.64 R20, [R1+0xd90] ;  /* 0x000d900001147983 */ /* 0x000ea20000100a00 */
[----:B0-----:R-:W2:Y:S01]  /*44800*/  LDL R23, [R1+0x994] ;  /* 0x0009940001177983 */ /* 0x001ea20000100800 */
[----:B----4-:R0:W-:Y:S03]  /*44810*/  STL [R1+0x2254], R11 ;  /* 0x0022540b01007387 */ /* 0x0101e60000100800 */
[----:B0-----:R-:W4:Y:S01]  /*44820*/  LDL.64 R10, [R1+0xd18] ;  /* 0x000d1800010a7983 */ /* 0x001f220000100a00 */
[----:B------:R-:W-:Y:S02]  /*44830*/  STL [R1+0x2264], R12 ;  /* 0x0022640c01007387 */ /* 0x000fe40000100800 */
[----:B------:R-:W-:Y:S02]  /*44840*/  STL [R1+0x32c], R22 ;  /* 0x00032c1601007387 */ /* 0x000fe40000100800 */
[----:B------:R-:W4:Y:S01]  /*44850*/  LDL.64 R16, [R1+0xd50] ;  /* 0x000d500001107983 */ /* 0x000f220000100a00 */
[----:B------:R0:W-:Y:S01]  /*44860*/  STL [R1+0x2268], R13 ;  /* 0x0022680d01007387 */ /* 0x0001e20000100800 */
[----:B------:R-:W-:Y:S03]  /*44870*/  STL [R1+0x324], R4 ;  /* 0x0003240401007387 */ /* 0x000fe60000100800 */
[----:B------:R-:W1:Y:S01]  /*44880*/  LDS R22, [R28.X4+0x10500] ;  /* 0x010500001c167984 */ /* 0x000e620000004800 */
[----:B---3--:R-:W-:-:S03]  /*44890*/  IMAD.WIDE R18, R0, 0x2, R6 ;  /* 0x0000000200127825 */ /* 0x008fc600078e0206 */
[----:B------:R-:W3:Y:S01]  /*448a0*/  LDL.64 R6, [R1+0xcd8] ;  /* 0x000cd80001067983 */ /* 0x000ee20000100a00 */
[----:B------:R1:W-:Y:S03]  /*448b0*/  STL [R1+0x31c], R3 ;  /* 0x00031c0301007387 */ /* 0x0003e60000100800 */
[----:B0-----:R0:W3:Y:S01]  /*448c0*/  LDG.E.U16 R13, [R18.64] ;  /* 0x00000004120d7981 */ /* 0x0010e2000c1e1500 */
[----:B-1----:R-:W-:Y:S01]  /*448d0*/  FADD R3, -R2, R5 ;  /* 0x0000000502037221 */ /* 0x002fe20000000100 */
[----:B------:R-:W-:Y:S02]  /*448e0*/  F2FP.BF16.PACK_AB R9, R8, R9 ;  /* 0x000000090809723e */ /* 0x000fe400000010ff */
[----:B------:R-:W3:Y:S01]  /*448f0*/  LDL.LU R2, [R1+0xcac] ;  /* 0x000cac0001027983 */ /* 0x000ee20000300800 */
[----:B------:R-:W3:Y:S02]  /*44900*/  LDL.64 R4, [R1+0xcc8] ;  /* 0x000cc80001047983 */ /* 0x000ee40000100a00 */
[C---:B--2---:R-:W-:Y:S01]  /*44910*/  IMAD.WIDE R20, R0.reuse, 0x2, R20 ;  /* 0x0000000200147825 */ /* 0x044fe200078e0214 */
[----:B0-----:R-:W0:Y:S05]  /*44920*/  LDS R19, [R28.X4+0x10580] ;  /* 0x010580001c137984 */ /* 0x001e2a0000004800 */
[----:B------:R-:W2:Y:S01]  /*44930*/  LDG.E.U16 R20, [R20.64] ;  /* 0x0000000414147981 */ /* 0x000ea2000c1e1500 */
[----:B----4-:R-:W-:-:S05]  /*44940*/  IMAD.WIDE R16, R0, 0x2, R16 ;  /* 0x0000000200107825 */ /* 0x010fca00078e0210 */
[----:B------:R1:W4:Y:S02]  /*44950*/  LDG.E.U16 R12, [R16.64] ;  /* 0x00000004100c7981 */ /* 0x000324000c1e1500 */
[----:B-1----:R-:W-:-:S05]  /*44960*/  IMAD.WIDE R16, R0, 0x2, R10 ;  /* 0x0000000200107825 */ /* 0x002fca00078e020a */
[----:B------:R1:W4:Y:S01]  /*44970*/  LDG.E.U16 R10, [R16.64] ;  /* 0x00000004100a7981 */ /* 0x000322000c1e1500 */
[----:B------:R-:W-:-:S06]  /*44980*/  FMUL R3, R3, 1.4426950216293334961 ;  /* 0x3fb8aa3b03037820 */ /* 0x000fcc0000400000 */
[----:B------:R-:W0:Y:S01]  /*44990*/  MUFU.EX2 R3, R3 ;  /* 0x0000000300037308 */ /* 0x000e220000000800 */
[----:B-1----:R-:W-:Y:S01]  /*449a0*/  IMAD.WIDE R16, R0, 0x2, R14 ;  /* 0x0000000200107825 */ /* 0x002fe200078e020e */
[----:B------:R1:W-:Y:S04]  /*449b0*/  STL [R1+0x21c4], R9 ;  /* 0x0021c40901007387 */ /* 0x0003e80000100800 */
[----:B------:R3:W4:Y:S01]  /*449c0*/  LDG.E.U16 R8, [R16.64] ;  /* 0x0000000410087981 */ /* 0x000722000c1e1500 */
[----:B-1----:R-:W-:-:S05]  /*449d0*/  F2FP.BF16.PACK_AB R9, R29, R27 ;  /* 0x0000001b1d09723e */ /* 0x002fca00000010ff */
[----:B------:R-:W-:Y:S01]  /*449e0*/  STL [R1+0x21dc], R9 ;  /* 0x0021dc0901007387 */ /* 0x000fe20000100800 */
[----:B------:R-:W-:Y:S02]  /*449f0*/  FADD R18, -R23, R24 ;  /* 0x0000001817127221 */ /* 0x000fe40000000100 */
[----:B---3--:R-:W-:Y:S01]  /*44a00*/  IMAD.WIDE R16, R0, 0x2, R6 ;  /* 0x0000000200107825 */ /* 0x008fe200078e0206 */
[----:B------:R-:W-:-:S04]  /*44a10*/  F2FP.BF16.PACK_AB R7, R26, R25 ;  /* 0x000000191a07723e */ /* 0x000fc800000010ff */
[----:B------:R1:W3:Y:S04]  /*44a20*/  LDG.E.U16 R26, [R16.64] ;  /* 0x00000004101a7981 */ /* 0x0002e8000c1e1500 */
[----:B------:R-:W-:Y:S01]  /*44a30*/  STL [R1+0x21c8], R7 ;  /* 0x0021c80701007387 */ /* 0x000fe20000100800 */
[----:B------:R-:W3:Y:S02]  /*44a40*/  LDL.LU R27, [R1+0xa60] ;  /* 0x000a6000011b7983 */ /* 0x000ee40000300800 */
[----:B0-----:R-:W-:-:S05]  /*44a50*/  FFMA R2, R3, R2, R22 ;  /* 0x0000000203027223 */ /* 0x001fca0000000016 */
[----:B------:R0:W-:Y:S01]  /*44a60*/  STL [R1+0xcac], R2 ;  /* 0x000cac0201007387 */ /* 0x0001e20000100800 */
[----:B------:R-:W-:Y:S02]  /*44a70*/  STL [R1+0x1d10], R0 ;  /* 0x001d100001007387 */ /* 0x000fe40000100800 */
[----:B-1----:R-:W-:-:S05]  /*44a80*/  IMAD.WIDE R16, R0, 0x2, R4 ;  /* 0x0000000200107825 */ /* 0x002fca00078e0204 */
[----:B------:R1:W3:Y:S04]  /*44a90*/  LDG.E.U16 R29, [R16.64] ;  /* 0x00000004101d7981 */ /* 0x0002e8000c1e1500 */
[----:B0-----:R-:W3:Y:S01]  /*44aa0*/  LDL.LU R2, [R1+0xa64] ;  /* 0x000a640001027983 */ /* 0x001ee20000300800 */
[----:B------:R-:W3:Y:S03]  /*44ab0*/  LDL.LU R25, [R1+0xa50] ;  /* 0x000a500001197983 */ /* 0x000ee60000300800 */
[----:B--2---:R0:W-:Y:S01]  /*44ac0*/  STL [R1+0x30c], R20 ;  /* 0x00030c1401007387 */ /* 0x0041e20000100800 */
[----:B------:R-:W2:Y:S02]  /*44ad0*/  LDL.LU R24, [R1+0xa54] ;  /* 0x000a540001187983 */ /* 0x000ea40000300800 */
[----:B------:R0:W-:Y:S02]  /*44ae0*/  STL [R1+0x308], R13 ;  /* 0x0003080d01007387 */ /* 0x0001e40000100800 */
[----:B------:R-:W2:Y:S01]  /*44af0*/  LDL.LU R23, [R1+0xa40] ;  /* 0x000a400001177983 */ /* 0x000ea20000300800 */
[----:B----4-:R4:W-:Y:S01]  /*44b00*/  STL [R1+0x304], R12 ;  /* 0x0003040c01007387 */ /* 0x0109e20000100800 */
[----:B------:R-:W2:Y:S02]  /*44b10*/  LDL.LU R22, [R1+0xa44] ;  /* 0x000a440001167983 */ /* 0x000ea40000300800 */
[----:B------:R-:W2:Y:S02]  /*44b20*/  LDL.LU R21, [R1+0xaa0] ;  /* 0x000aa00001157983 */ /* 0x000ea40000300800 */
[----:B0-----:R-:W2:Y:S01]  /*44b30*/  LDL.LU R20, [R1+0xaa4] ;  /* 0x000aa40001147983 */ /* 0x001ea20000300800 */
[----:B------:R-:W2:Y:S01]  /*44b40*/  LDL.LU R15, [R1+0xa90] ;  /* 0x000a9000010f7983 */ /* 0x000ea20000300800 */
[----:B------:R-:W2:Y:S03]  /*44b50*/  LDL.LU R13, [R1+0xa94] ;  /* 0x000a9400010d7983 */ /* 0x000ea60000300800 */
[----:B----4-:R-:W4:Y:S04]  /*44b60*/  LDL.LU R12, [R1+0xa80] ;  /* 0x000a8000010c7983 */ /* 0x010f280000300800 */
[----:B------:R0:W-:Y:S01]  /*44b70*/  STL [R1+0x300], R10 ;  /* 0x0003000a01007387 */ /* 0x0001e20000100800 */
[----:B------:R-:W4:Y:S03]  /*44b80*/  LDL.LU R11, [R1+0xa84] ;  /* 0x000a8400010b7983 */ /* 0x000f260000300800 */
[----:B0-----:R-:W4:Y:S01]  /*44b90*/  LDL.LU R10, [R1+0xa70] ;  /* 0x000a7000010a7983 */ /* 0x001f220000300800 */
[----:B------:R-:W4:Y:S02]  /*44ba0*/  LDL.LU R9, [R1+0xa74] ;  /* 0x000a740001097983 */ /* 0x000f240000300800 */
[----:B------:R-:W4:Y:S02]  /*44bb0*/  LDL.LU R7, [R1+0xa30] ;  /* 0x000a300001077983 */ /* 0x000f240000300800 */
[----:B------:R-:W4:Y:S01]  /*44bc0*/  LDL.LU R0, [R1+0xa34] ;  /* 0x000a340001007983 */ /* 0x000f220000300800 */
[----:B------:R-:W4:Y:S01]  /*44bd0*/  LDL.LU R14, [R1+0x2e0] ;  /* 0x0002e000010e7983 */ /* 0x000f220000300800 */
[----:B------:R0:W-:Y:S02]  /*44be0*/  STL [R1+0x2fc], R8 ;  /* 0x0002fc0801007387 */ /* 0x0001e40000100800 */
[----:B------:R-:W-:-:S04]  /*44bf0*/  FMUL R18, R18, 1.4426950216293334961 ;  /* 0x3fb8aa3b12127820 */ /* 0x000fc80000400000 */
[----:B-1----:R1:W1:Y:S01]  /*44c00*/  MUFU.EX2 R16, R18 ;  /* 0x0000001200107308 */ /* 0x0022620000000800 */
[----:B0-----:R-:W4:Y:S01]  /*44c10*/  LDL.LU R8, [R1+0xc24] ;  /* 0x000c240001087983 */ /* 0x001f220000300800 */
[----:B------:R-:W4:Y:S02]  /*44c20*/  LDL.LU R4, [R1+0x2dc] ;  /* 0x0002dc0001047983 */ /* 0x000f240000300800 */
[----:B------:R-:W4:Y:S02]  /*44c30*/  LDL.LU R5, [R1+0xc20] ;  /* 0x000c200001057983 */ /* 0x000f240000300800 */
[----:B------:R-:W4:Y:S01]  /*44c40*/  LDL.LU R6, [R1+0x2d8] ;  /* 0x0002d80001067983 */ /* 0x000f220000300800 */
[----:B---3--:R0:W-:Y:S01]  /*44c50*/  STL [R1+0x2f8], R26 ;  /* 0x0002f81a01007387 */ /* 0x0081e20000100800 */
[----:B------:R-:W-:-:S03]  /*44c60*/  FMUL R17, R3, R27 ;  /* 0x0000001b03117220 */ /* 0x000fc60000400000 */
[----:B0-----:R-:W3:Y:S01]  /*44c70*/  LDL.LU R26, [R1+0xc1c] ;  /* 0x000c1c00011a7983 */ /* 0x001ee20000300800 */
[----:B-1----:R-:W-:-:S03]  /*44c80*/  FMUL R18, R3, R2 ;  /* 0x0000000203127220 */ /* 0x002fc60000400000 */
[----:B------:R-:W3:Y:S01]  /*44c90*/  LDL.LU R2, [R1+0xcb0] ;  /* 0x000cb00001027983 */ /* 0x000ee20000300800 */
[----:B------:R0:W-:Y:S03]  /*44ca0*/  STL [R1+0x220], R17 ;  /* 0x0002201101007387 */ /* 0x0001e60000100800 */
[----:B------:R1:W-:Y:S01]  /*44cb0*/  STL [R1+0x224], R18 ;  /* 0x0002241201007387 */ /* 0x0003e20000100800 */
[----:B------:R-:W-:Y:S02]  /*44cc0*/  STL [R1+0x2f4], R29 ;  /* 0x0002f41d01007387 */ /* 0x000fe40000100800 */
[----:B0-----:R-:W-:-:S05]  /*44cd0*/  FMUL R17, R3, R25 ;  /* 0x0000001903117220 */ /* 0x001fca0000400000 */
[----:B------:R0:W-:Y:S01]  /*44ce0*/  STL [R1+0x210], R17 ;  /* 0x0002101101007387 */ /* 0x0001e20000100800 */
[C---:B--2---:R-:W-:Y:S02]  /*44cf0*/  FMUL R24, R3.reuse, R24 ;  /* 0x0000001803187220 */ /* 0x044fe40000400000 */
[----:B-1----:R-:W-:-:S03]  /*44d00*/  FMUL R18, R3, R23 ;  /* 0x0000001703127220 */ /* 0x002fc60000400000 */
[----:B------:R-:W-:Y:S02]  /*44d10*/  STL [R1+0x214], R24 ;  /* 0x0002141801007387 */ /* 0x000fe40000100800 */
[----:B------:R1:W-:Y:S02]  /*44d20*/  STL [R1+0x200], R18 ;  /* 0x0002001201007387 */ /* 0x0003e40000100800 */
[C---:B0-----:R-:W-:Y:S02]  /*44d30*/  FMUL R17, R3.reuse, R22 ;  /* 0x0000001603117220 */ /* 0x041fe40000400000 */
[C---:B------:R-:W-:Y:S02]  /*44d40*/  FMUL R21, R3.reuse, R21 ;  /* 0x0000001503157220 */ /* 0x040fe40000400000 */
[C---:B-1----:R-:W-:Y:S01]  /*44d50*/  FMUL R18, R3.reuse, R20 ;  /* 0x0000001403127220 */ /* 0x042fe20000400000 */
[----:B------:R0:W-:Y:S02]  /*44d60*/  STL [R1+0x204], R17 ;  /* 0x0002041101007387 */ /* 0x0001e40000100800 */
[----:B------:R1:W-:Y:S02]  /*44d70*/  STL [R1+0x1f0], R21 ;  /* 0x0001f01501007387 */ /* 0x0003e40000100800 */
[----:B------:R2:W-:Y:S01]  /*44d80*/  STL [R1+0x1f4], R18 ;  /* 0x0001f41201007387 */ /* 0x0005e20000100800 */
[----:B0-----:R-:W-:-:S02]  /*44d90*/  FMUL R17, R3, R15 ;  /* 0x0000000f03117220 */ /* 0x001fc40000400000 */
[C---:B------:R-:W-:Y:S02]  /*44da0*/  FMUL R15, R3.reuse, R13 ;  /* 0x0000000d030f7220 */ /* 0x040fe40000400000 */
[C---:B----4-:R-:W-:Y:S02]  /*44db0*/  FMUL R13, R3.reuse, R12 ;  /* 0x0000000c030d7220 */ /* 0x050fe40000400000 */
[C---:B------:R-:W-:Y:S01]  /*44dc0*/  FMUL R12, R3.reuse, R11 ;  /* 0x0000000b030c7220 */ /* 0x040fe20000400000 */
[----:B------:R-:W-:Y:S01]  /*44dd0*/  STL [R1+0x1e0], R17 ;  /* 0x0001e01101007387 */ /* 0x000fe20000100800 */
[----:B------:R-:W-:Y:S02]  /*44de0*/  STL [R1+0x1e4], R15 ;  /* 0x0001e40f01007387 */ /* 0x000fe40000100800 */
[C---:B------:R-:W-:Y:S02]  /*44df0*/  FMUL R11, R3.reuse, R10 ;  /* 0x0000000a030b7220 */ /* 0x040fe40000400000 */
[C---:B------:R-:W-:Y:S01]  /*44e00*/  FMUL R10, R3.reuse, R9 ;  /* 0x00000009030a7220 */ /* 0x040fe20000400000 */
[----:B------:R-:W-:Y:S01]  /*44e10*/  STL [R1+0x1d0], R13 ;  /* 0x0001d00d01007387 */ /* 0x000fe20000100800 */
[----:B------:R-:W-:Y:S02]  /*44e20*/  STL [R1+0x1d4], R12 ;  /* 0x0001d40c01007387 */ /* 0x000fe40000100800 */
[----:B------:R-:W-:Y:S02]  /*44e30*/  STL [R1+0x1c0], R11 ;  /* 0x0001c00b01007387 */ /* 0x000fe40000100800 */
[C---:B------:R-:W-:Y:S01]  /*44e40*/  FMUL R9, R3.reuse, R7 ;  /* 0x0000000703097220 */ /* 0x040fe20000400000 */
[----:B------:R-:W-:Y:S01]  /*44e50*/  STL [R1+0x1c4], R10 ;  /* 0x0001c40a01007387 */ /* 0x000fe20000100800 */
[----:B------:R-:W4:Y:S02]  /*44e60*/  LDL.LU R7, [R1+0xa68] ;  /* 0x000a680001077983 */ /* 0x000f240000300800 */
[----:B------:R-:W-:Y:S01]  /*44e70*/  FMUL R3, R3, R0 ;  /* 0x0000000003037220 */ /* 0x000fe20000400000 */
[----:B------:R0:W-:Y:S01]  /*44e80*/  STL [R1+0x1b0], R9 ;  /* 0x0001b00901007387 */ /* 0x0001e20000100800 */
[----:B------:R-:W4:Y:S03]  /*44e90*/  LDL.LU R0, [R1+0xa6c] ;  /* 0x000a6c0001007983 */ /* 0x000f260000300800 */
[----:B------:R-:W-:Y:S02]  /*44ea0*/  STL [R1+0x1b4], R3 ;  /* 0x0001b40301007387 */ /* 0x000fe40000100800 */
[----:B------:R-:W4:Y:S01]  /*44eb0*/  LDL.LU R22, [R1+0xa58] ;  /* 0x000a580001167983 */ /* 0x000f220000300800 */
[----:B-1----:R-:W4:Y:S01]  /*44ec0*/  LDL.LU R21, [R1+0xa5c] ;  /* 0x000a5c0001157983 */ /* 0x002f220000300800 */
[----:B------:R-:W4:Y:S02]  /*44ed0*/  LDL.LU R20, [R1+0xa48] ;  /* 0x000a480001147983 */ /* 0x000f240000300800 */
[----:B---3--:R-:W-:-:S05]  /*44ee0*/  FFMA R2, R16, R2, R19 ;  /* 0x0000000210027223 */ /* 0x008fca0000000013 */
[----:B------:R1:W-:Y:S01]  /*44ef0*/  STL [R1+0xcb0], R2 ;  /* 0x000cb00201007387 */ /* 0x0003e20000100800 */
[----:B--2---:R-:W2:Y:S02]  /*44f00*/  LDL.LU R18, [R1+0xa4c] ;  /* 0x000a4c0001127983 */ /* 0x004ea40000300800 */
[----:B0-----:R-:W3:Y:S02]  /*44f10*/  LDL.LU R9, [R1+0xaa8] ;  /* 0x000aa80001097983 */ /* 0x001ee40000300800 */
[----:B------:R-:W3:Y:S01]  /*44f20*/  LDL.LU R17, [R1+0xaac] ;  /* 0x000aac0001117983 */ /* 0x000ee20000300800 */
[----:B------:R-:W3:Y:S01]  /*44f30*/  LDL.LU R15, [R1+0xa98] ;  /* 0x000a9800010f7983 */ /* 0x000ee20000300800 */
[----:B------:R-:W3:Y:S02]  /*44f40*/  LDL.LU R13, [R1+0xa9c] ;  /* 0x000a9c00010d7983 */ /* 0x000ee40000300800 */
[----:B------:R-:W3:Y:S02]  /*44f50*/  LDL.LU R12, [R1+0xa88] ;  /* 0x000a8800010c7983 */ /* 0x000ee40000300800 */
[----:B------:R-:W3:Y:S01]  /*44f60*/  LDL.LU R11, [R1+0xa8c] ;  /* 0x000a8c00010b7983 */ /* 0x000ee20000300800 */
[----:B-1----:R-:W3:Y:S01]  /*44f70*/  LDL.LU R2, [R1+0x2d4] ;  /* 0x0002d40001027983 */ /* 0x002ee20000300800 */
[----:B------:R-:W3:Y:S02]  /*44f80*/  LDL.LU R29, [R1+0xc18] ;  /* 0x000c1800011d7983 */ /* 0x000ee40000300800 */
[----:B------:R-:W3:Y:S02]  /*44f90*/  LDL.LU R27, [R1+0x2d0] ;  /* 0x0002d000011b7983 */ /* 0x000ee40000300800 */
[----:B------:R-:W3:Y:S01]  /*44fa0*/  LDL.LU R25, [R1+0xc14] ;  /* 0x000c140001197983 */ /* 0x000ee20000300800 */
[----:B------:R-:W3:Y:S01]  /*44fb0*/  LDL.LU R24, [R1+0xc4c] ;  /* 0x000c4c0001187983 */ /* 0x000ee20000300800 */
[----:B------:R-:W3:Y:S02]  /*44fc0*/  LDL R23, [R1+0x990] ;  /* 0x0009900001177983 */ /* 0x000ee40000100800 */
[----:B------:R-:W3:Y:S02]  /*44fd0*/  LDL.LU R10, [R1+0xa78] ;  /* 0x000a7800010a7983 */ /* 0x000ee40000300800 */
[----:B----4-:R-:W-:-:S02]  /*44fe0*/  FMUL R3, R16, R7 ;  /* 0x0000000710037220 */ /* 0x010fc40000400000 */
[----:B------:R-:W-:-:S03]  /*44ff0*/  FMUL R0, R16, R0 ;  /* 0x0000000010007220 */ /* 0x000fc60000400000 */
[----:B------:R0:W-:Y:S01]  /*45000*/  STL [R1+0x228], R3 ;  /* 0x0002280301007387 */ /* 0x0001e20000100800 */
[----:B------:R-:W4:Y:S03]  /*45010*/  LDL.LU R7, [R1+0xa7c] ;  /* 0x000a7c0001077983 */ /* 0x000f260000300800 */
[----:B------:R1:W-:Y:S04]  /*45020*/  STL [R1+0x22c], R0 ;  /* 0x00022c0001007387 */ /* 0x0003e80000100800 */
[----:B0-----:R-:W4:Y:S04]  /*45030*/  LDL.LU R3, [R1+0xa38] ;  /* 0x000a380001037983 */ /* 0x001f280000300800 */
[----:B-1----:R-:W4:Y:S01]  /*45040*/  LDL.LU R0, [R1+0xa3c] ;  /* 0x000a3c0001007983 */ /* 0x002f220000300800 */
[----:B------:R-:W-:-:S02]  /*45050*/  FMUL R19, R16, R22 ;  /* 0x0000001610137220 */ /* 0x000fc40000400000 */
[C---:B------:R-:W-:Y:S02]  /*45060*/  FMUL R21, R16.reuse, R21 ;  /* 0x0000001510157220 */ /* 0x040fe40000400000 */
[C---:B------:R-:W-:Y:S01]  /*45070*/  FMUL R20, R16.reuse, R20 ;  /* 0x0000001410147220 */ /* 0x040fe20000400000 */
[----:B------:R2:W-:Y:S02]  /*45080*/  STL [R1+0x218], R19 ;  /* 0x0002181301007387 */ /* 0x0005e40000100800 */
[----:B------:R-:W-:Y:S02]  /*45090*/  STL [R1+0x21c], R21 ;  /* 0x00021c1501007387 */ /* 0x000fe40000100800 */
[----:B------:R-:W-:Y:S02]  /*450a0*/  STL [R1+0x208], R20 ;  /* 0x0002081401007387 */ /* 0x000fe40000100800 */
[C---:B--2---:R-:W-:Y:S02]  /*450b0*/  FMUL R19, R16.reuse, R18 ;  /* 0x0000001210137220 */ /* 0x044fe40000400000 */
[----:B---3--:R-:W-:-:S02]  /*450c0*/  FMUL R18, R16, R9 ;  /* 0x0000000910127220 */ /* 0x008fc40000400000 */
[C---:B------:R-:W-:Y:S02]  /*450d0*/  FMUL R17, R16.reuse, R17 ;  /* 0x0000001110117220 */ /* 0x040fe40000400000 */
[C---:B------:R-:W-:Y:S02]  /*450e0*/  FMUL R15, R16.reuse, R15 ;  /* 0x0000000f100f7220 */ /* 0x040fe40000400000 */
[C---:B------:R-:W-:Y:S01]  /*450f0*/  FMUL R13, R16.reuse, R13 ;  /* 0x0000000d100d7220 */ /* 0x040fe20000400000 */
[----:B------:R-:W-:Y:S01]  /*45100*/  STL [R1+0x20c], R19 ;  /* 0x00020c1301007387 */ /* 0x000fe20000100800 */
[----:B------:R-:W-:Y:S02]  /*45110*/  STL [R1+0x1f8], R18 ;  /* 0x0001f81201007387 */ /* 0x000fe40000100800 */
[C---:B------:R-:W-:Y:S02]  /*45120*/  FMUL R12, R16.reuse, R12 ;  /* 0x0000000c100c7220 */ /* 0x040fe40000400000 */
[----:B------:R-:W-:Y:S01]  /*45130*/  STL [R1+0x1fc], R17 ;  /* 0x0001fc1101007387 */ /* 0x000fe20000100800 */
[----:B------:R0:W-:Y:S01]  /*45140*/  STL [R1+0x1e8], R15 ;  /* 0x0001e80f01007387 */ /* 0x0001e20000100800 */
[----:B------:R-:W-:-:S02]  /*45150*/  FMUL R11, R16, R11 ;  /* 0x0000000b100b7220 */ /* 0x000fc40000400000 */
[----:B------:R-:W-:Y:S01]  /*45160*/  STL [R1+0x1ec], R13 ;  /* 0x0001ec0d01007387 */ /* 0x000fe20000100800 */
[----:B------:R1:W2:Y:S01]  /*45170*/  LDS R9, [R28.X4+0x10600] ;  /* 0x010600001c097984 */ /* 0x0002a20000004800 */
[----:B------:R-:W-:-:S03]  /*45180*/  FMUL R10, R16, R10 ;  /* 0x0000000a100a7220 */ /* 0x000fc60000400000 */
[----:B0-----:R-:W3:Y:S01]  /*45190*/  LDL.LU R15, [R1+0xc0c] ;  /* 0x000c0c00010f7983 */ /* 0x001ee20000300800 */
[----:B------:R-:W-:Y:S02]  /*451a0*/  STL [R1+0x1d8], R12 ;  /* 0x0001d80c01007387 */ /* 0x000fe40000100800 */
[----:B-1----:R-:W3:Y:S02]  /*451b0*/  LDL.LU R28, [R1+0xc10] ;  /* 0x000c1000011c7983 */ /* 0x002ee40000300800 */
[----:B------:R-:W-:Y:S01]  /*451c0*/  STL [R1+0x1dc], R11 ;  /* 0x0001dc0b01007387 */ /* 0x000fe20000100800 */
[----:B------:R-:W-:Y:S01]  /*451d0*/  STL [R1+0x1c8], R10 ;  /* 0x0001c80a01007387 */ /* 0x000fe20000100800 */
[----:B----4-:R-:W-:-:S05]  /*451e0*/  FMUL R7, R16, R7 ;  /* 0x0000000710077220 */ /* 0x010fca0000400000 */
[----:B------:R0:W-:Y:S01]  /*451f0*/  STL [R1+0x1cc], R7 ;  /* 0x0001cc0701007387 */ /* 0x0001e20000100800 */
[C---:B------:R-:W-:Y:S02]  /*45200*/  FMUL R3, R16.reuse, R3 ;  /* 0x0000000310037220 */ /* 0x040fe40000400000 */
[----:B------:R-:W-:Y:S01]  /*45210*/  FMUL R0, R16, R0 ;  /* 0x0000000010007220 */ /* 0x000fe20000400000 */
[----:B0-----:R-:W-:Y:S01]  /*45220*/  F2FP.BF16.PACK_AB R7, R14, R8 ;  /* 0x000000080e07723e */ /* 0x001fe200000010ff */
[----:B------:R-:W-:Y:S01]  /*45230*/  F2FP.BF16.PACK_AB R8, R4, R5 ;  /* 0x000000050408723e */ /* 0x000fe200000010ff */
[----:B------:R0:W-:Y:S03]  /*45240*/  STL [R1+0x1b8], R3 ;  /* 0x0001b80301007387 */ /* 0x0001e60000100800 */
[----:B------:R-:W-:Y:S02]  /*45250*/  STL [R1+0x21e0], R7 ;  /* 0x0021e00701007387 */ /* 0x000fe40000100800 */
[----:B------:R-:W-:Y:S01]  /*45260*/  STL [R1+0x1bc], R0 ;  /* 0x0001bc0001007387 */ /* 0x000fe20000100800 */
[----:B------:R-:W-:Y:S01]  /*45270*/  F2FP.BF16.PACK_AB R5, R6, R26 ;  /* 0x0000001a0605723e */ /* 0x000fe200000010ff */
[----:B------:R-:W-:Y:S01]  /*45280*/  STL [R1+0x21cc], R8 ;  /* 0x0021cc0801007387 */ /* 0x000fe20000100800 */
[----:B------:R-:W4:Y:S02]  /*45290*/  LDL.LU R14, [R1+0x330] ;  /* 0x00033000010e7983 */ /* 0x000f240000300800 */
[----:B------:R-:W4:Y:S01]  /*452a0*/  LDL.LU R26, [R1+0xc08] ;  /* 0x000c0800011a7983 */ /* 0x000f220000300800 */
[----:B------:R-:W-:Y:S01]  /*452b0*/  F2FP.BF16.PACK_AB R6, R2, R29 ;  /* 0x0000001d0206723e */ /* 0x000fe200000010ff */
[----:B------:R-:W-:Y:S01]  /*452c0*/  F2FP.BF16.PACK_AB R2, R27, R25 ;  /* 0x000000191b02723e */ /* 0x000fe200000010ff */
[----:B------:R-:W-:Y:S03]  /*452d0*/  STL [R1+0x21e4], R5 ;  /* 0x0021e40501007387 */ /* 0x000fe60000100800 */
[----:B------:R-:W-:Y:S02]  /*452e0*/  STL [R1+0x21d0], R6 ;  /* 0x0021d00601007387 */ /* 0x000fe40000100800 */
[----:B0-----:R-:W-:Y:S01]  /*452f0*/  FADD R3, -R23, R24 ;  /* 0x0000001817037221 */ /* 0x001fe20000000100 */
[----:B------:R0:W-:Y:S01]  /*45300*/  STL [R1+0x21e8], R2 ;  /* 0x0021e80201007387 */ /* 0x0001e20000100800 */
        /* <DEDUP_REMOVED lines=19> */
[----:B------:R-:W2:Y:S01]  /*45440*/  LDL.LU R12, [R1+0xbb4] ;  /* 0x000bb400010c7983 */ /* 0x000ea20000300800 */
[----:B---3--:R-:W-:-:S05]  /*45450*/  F2FP.BF16.PACK_AB R28, R15, R28 ;  /* 0x0000001c0f1c723e */ /* 0x008fca00000010ff */
[----:B------:R0:W-:Y:S04]  /*45460*/  STL [R1+0x21d4], R28 ;  /* 0x0021d41c01007387 */ /* 0x0001e80000100800 */
[----:B0-----:R-:W3:Y:S01]  /*45470*/  LDL.LU R28, [R1+0xbf8] ;  /* 0x000bf800011c7983 */ /* 0x001ee20000300800 */
[----:B------:R-:W3:Y:S02]  /*45480*/  LDL.LU R11, [R1+0x9c8] ;  /* 0x0009c800010b7983 */ /* 0x000ee40000300800 */
[----:B------:R-:W3:Y:S02]  /*45490*/  LDL.LU R10, [R1+0x9cc] ;  /* 0x0009cc00010a7983 */ /* 0x000ee40000300800 */
[----:B------:R-:W3:Y:S01]  /*454a0*/  LDL.LU R15, [R1+0x79c] ;  /* 0x00079c00010f7983 */ /* 0x000ee20000300800 */
[----:B----4-:R-:W-:-:S02]  /*454b0*/  F2FP.BF16.PACK_AB R26, R14, R26 ;  /* 0x0000001a0e1a723e */ /* 0x010fc400000010ff */
[----:B------:R-:W4:Y:S03]  /*454c0*/  LDL.LU R14, [R1+0x9c4] ;  /* 0x0009c400010e7983 */ /* 0x000f260000300800 */
[----:B------:R0:W-:Y:S02]  /*454d0*/  STL [R1+0x21ec], R26 ;  /* 0x0021ec1a01007387 */ /* 0x0001e40000100800 */
[----:B0-----:R-:W4:Y:S01]  /*454e0*/  LDL.LU R26, [R1+0xc00] ;  /* 0x000c0000011a7983 */ /* 0x001f220000300800 */
[----:B--2---:R-:W-:Y:S02]  /*454f0*/  F2FP.BF16.PACK_AB R27, R2, R27 ;  /* 0x0000001b021b723e */ /* 0x004fe400000010ff */
[----:B------:R-:W-:Y:S02]  /*45500*/  F2FP.BF16.PACK_AB R25, R6, R25 ;  /* 0x000000190619723e */ /* 0x000fe400000010ff */
[----:B------:R-:W-:-:S02]  /*45510*/  F2FP.BF16.PACK_AB R23, R5, R23 ;  /* 0x000000170517723e */ /* 0x000fc400000010ff */
[----:B------:R-:W-:Y:S02]  /*45520*/  F2FP.BF16.PACK_AB R22, R8, R22 ;  /* 0x000000160816723e */ /* 0x000fe400000010ff */
[----:B------:R-:W-:Y:S02]  /*45530*/  F2FP.BF16.PACK_AB R20, R7, R20 ;  /* 0x000000140714723e */ /* 0x000fe400000010ff */
[----:B---3--:R-:W-:Y:S02]  /*45540*/  F2FP.BF16.PACK_AB R29, R28, R29 ;  /* 0x0000001d1c1d723e */ /* 0x008fe400000010ff */
[----:B----4-:R-:W-:-:S05]  /*45550*/  F2FP.BF16.PACK_AB R24, R26, R24 ;  /* 0x000000181a18723e */ /* 0x010fca00000010ff */
[----:B------:R0:W-:Y:S01]  /*45560*/  STL [R1+0x21d8], R24 ;  /* 0x0021d81801007387 */ /* 0x0001e20000100800 */
[----:B------:R-:W-:Y:S02]  /*45570*/  STL [R1+0x21f0], R29 ;  /* 0x0021f01d01007387 */ /* 0x000fe40000100800 */
[----:B------:R-:W-:Y:S02]  /*45580*/  STL [R1+0x21f4], R27 ;  /* 0x0021f41b01007387 */ /* 0x000fe40000100800 */
[----:B------:R-:W-:Y:S01]  /*45590*/  STL [R1+0x21f8], R25 ;  /* 0x0021f81901007387 */ /* 0x000fe20000100800 */
[----:B------:R-:W-:Y:S01]  /*455a0*/  STL [R1+0x21fc], R23 ;  /* 0x0021fc1701007387 */ /* 0x000fe20000100800 */
[----:B------:R-:W-:Y:S02]  /*455b0*/  STL [R1+0x2200], R22 ;  /* 0x0022001601007387 */ /* 0x000fe40000100800 */
[----:B------:R-:W-:Y:S02]  /*455c0*/  STL [R1+0x2204], R20 ;  /* 0x0022041401007387 */ /* 0x000fe40000100800 */
[----:B------:R-:W2:Y:S01]  /*455d0*/  LDL.LU R2, [R1+0xcb4] ;  /* 0x000cb40001027983 */ /* 0x000ea20000300800 */
[----:B------:R-:W-:-:S02]  /*455e0*/  F2FP.BF16.PACK_AB R18, R18, R4 ;  /* 0x000000041212723e */ /* 0x000fc400000010ff */
[----:B------:R-:W-:Y:S01]  /*455f0*/  F2FP.BF16.PACK_AB R21, R17, R21 ;  /* 0x000000151115723e */ /* 0x000fe200000010ff */
[----:B------:R-:W0:Y:S01]  /*45600*/  S2R R4, SR_TID.X ;  /* 0x0000000000047919 */ /* 0x000e220000002100 */
[----:B------:R-:W-:Y:S01]  /*45610*/  F2FP.BF16.PACK_AB R17, R11, R10 ;  /* 0x0000000a0b11723e */ /* 0x000fe200000010ff */
[----:B------:R-:W-:Y:S02]  /*45620*/  FMUL R3, R3, 1.4426950216293334961 ;  /* 0x3fb8aa3b03037820 */ /* 0x000fe40000400000 */
[----:B------:R-:W1:Y:S02]  /*45630*/  S2R R11, SR_TID.X ;  /* 0x00000000000b7919 */ /* 0x000e640000002100 */
[----:B------:R3:W2:Y:S01]  /*45640*/  MUFU.EX2 R0, R3 ;  /* 0x0000000300007308 */ /* 0x0006a20000000800 */
[----:B------:R-:W-:Y:S01]  /*45650*/  F2FP.BF16.PACK_AB R16, R16, R19 ;  /* 0x000000131010723e */ /* 0x000fe200000010ff */
[----:B------:R-:W-:Y:S01]  /*45660*/  F2FP.BF16.PACK_AB R19, R13, R12 ;  /* 0x0000000c0d13723e */ /* 0x000fe200000010ff */
[----:B------:R-:W-:Y:S03]  /*45670*/  STL [R1+0x2208], R18 ;  /* 0x0022081201007387 */ /* 0x000fe60000100800 */
[----:B------:R-:W-:Y:S02]  /*45680*/  STL [R1+0x220c], R16 ;  /* 0x00220c1001007387 */ /* 0x000fe40000100800 */
[----:B------:R-:W-:Y:S01]  /*45690*/  STL [R1+0x2210], R21 ;  /* 0x0022101501007387 */ /* 0x000fe20000100800 */
[----:B------:R-:W-:Y:S01]  /*456a0*/  STL [R1+0x2214], R19 ;  /* 0x0022141301007387 */ /* 0x000fe20000100800 */
[----:B---3--:R-:W-:-:S02]  /*456b0*/  F2FP.BF16.PACK_AB R3, R15, R14 ;  /* 0x0000000e0f03723e */ /* 0x008fc400000010ff */
[----:B0-----:R-:W-:Y:S01]  /*456c0*/  LOP3.LUT R24, R4, 0x1c, RZ, 0xc0, !PT ;  /* 0x0000001c04187812 */ /* 0x001fe200078ec0ff */
[----:B------:R-:W-:Y:S01]  /*456d0*/  STL [R1+0x2218], R4 ;  /* 0x0022180401007387 */ /* 0x000fe20000100800 */
[----:B------:R-:W-:Y:S02]  /*456e0*/  STL [R1+0x221c], R17 ;  /* 0x00221c1101007387 */ /* 0x000fe40000100800 */
[----:B------:R-:W-:Y:S02]  /*456f0*/  STL [R1+0x2220], R3 ;  /* 0x0022200301007387 */ /* 0x000fe40000100800 */
[----:B-1----:R-:W-:Y:S01]  /*45700*/  STL [R1+0x2290], R11 ;  /* 0x0022900b01007387 */ /* 0x002fe20000100800 */
[----:B------:R-:W0:Y:S01]  /*45710*/  S2R R14, SR_TID.X ;  /* 0x00000000000e7919 */ /* 0x000e220000002100 */
[----:B------:R-:W-:Y:S02]  /*45720*/  LOP3.LUT R10, R11, 0x7f, RZ, 0xc0, !PT ;  /* 0x0000007f0b0a7812 */ /* 0x000fe400078ec0ff */
[----:B0-----:R-:W-:-:S04]  /*45730*/  LOP3.LUT R14, R14, 0x7f, RZ, 0xc0, !PT ;  /* 0x0000007f0e0e7812 */ /* 0x001fc800078ec0ff */
[----:B------:R-:W-:-:S04]  /*45740*/  SHF.L.U32 R13, R14, 0x1, RZ ;  /* 0x000000010e0d7819 */ /* 0x000fc800000006ff */
[----:B------:R-:W-:Y:S01]  /*45750*/  LEA R5, R14, -R13, 0x2 ;  /* 0x8000000d0e057211 */ /* 0x000fe200078e10ff */
[----:B--2---:R-:W-:-:S05]  /*45760*/  FFMA R2, R0, R2, R9 ;  /* 0x0000000200027223 */ /* 0x004fca0000000009 */
[----:B------:R-:W-:Y:S01]  /*45770*/  STL [R1+0xcb4], R2 ;  /* 0x000cb40201007387 */ /* 0x000fe20000100800 */
[----:B------:R-:W-:Y:S02]  /*45780*/  STL [R1+0x2224], R0 ;  /* 0x0022240001007387 */ /* 0x000fe40000100800 */
[----:B------:R-:W0:Y:S04]  /*45790*/  LDS R2, [R24.X4+0x10680] ;  /* 0x0106800018027984 */ /* 0x000e280000004800 */
[----:B------:R-:W1:Y:S01]  /*457a0*/  LDS R0, [R24.X4+0x10700] ;  /* 0x0107000018007984 */ /* 0x000e620000004800 */
[----:B0-----:R-:W-:Y:S03]  /*457b0*/  STL [R1+0x9cc], R2 ;  /* 0x0009cc0201007387 */ /* 0x001fe60000100800 */
[----:B-1----:R-:W-:Y:S02]  /*457c0*/  STL [R1+0x9c8], R0 ;  /* 0x0009c80001007387 */ /* 0x002fe40000100800 */
[----:B------:R-:W0:Y:S04]  /*457d0*/  LDS R0, [R24.X4+0x10780] ;  /* 0x0107800018007984 */ /* 0x000e280000004800 */
[----:B------:R-:W-:Y:S01]  /*457e0*/  STL [R1+0x2274], R10 ;  /* 0x0022740a01007387 */ /* 0x000fe20000100800 */
[----:B------:R-:W2:Y:S01]  /*457f0*/  LDL.LU R12, [R1+0x798] ;  /* 0x00079800010c7983 */ /* 0x000ea20000300800 */
[----:B------:R-:W-:-:S03]  /*45800*/  SHF.L.U32 R19, R10, 0x1, RZ ;  /* 0x000000010a137819 */ /* 0x000fc600000006ff */
[----:B------:R-:W-:Y:S06]  /*45810*/  BAR.SYNC.DEFER_BLOCKING 0x0 ;  /* 0x0000000000007b1d */ /* 0x000fec0000010000 */
[----:B0-----:R-:W-:Y:S01]  /*45820*/  STL [R1+0x9c4], R0 ;  /* 0x0009c40001007387 */ /* 0x001fe20000100800 */
[----:B------:R-:W3:Y:S02]  /*45830*/  LDL.LU R9, [R1+0x778] ;  /* 0x0007780001097983 */ /* 0x000ee40000300800 */
[----:B------:R-:W4:Y:S02]  /*45840*/  LDL.LU R14, [R1+0x758] ;  /* 0x00075800010e7983 */ /* 0x000f240000300800 */
[----:B------:R0:W-:Y:S02]  /*45850*/  STL [R1+0x2294], R13 ;  /* 0x0022940d01007387 */ /* 0x0001e40000100800 */
[----:B0-----:R-:W2:Y:S04]  /*45860*/  LDL.LU R13, [R1+0x718] ;  /* 0x00071800010d7983 */ /* 0x001ea80000300800 */
[----:B--2---:R0:W-:Y:S04]  /*45870*/  STL [R1+0x2298], R13 ;  /* 0x0022980d01007387 */ /* 0x0041e80000100800 */
        /* <DEDUP_REMOVED lines=21> */
[----:B------:R0:W-:Y:S03]  /*459d0*/  STL [R1+0x2228], R24 ;  /* 0x0022281801007387 */ /* 0x0001e60000100800 */
[----:B------:R1:W-:Y:S01]  /*459e0*/  STS.U16 [R19+0x10000], R12 ;  /* 0x0100000c13007388 */ /* 0x0003e20000000400 */
[----:B---3--:R3:W-:Y:S02]  /*459f0*/  STS.U16 [R5+0x10800], R9 ;  /* 0x0108000905007388 */ /* 0x0087e40000000400 */
[----:B----4-:R4:W-:Y:S01]  /*45a00*/  STS.U16 [R19+0x11000], R14 ;  /* 0x0110000e13007388 */ /* 0x0109e20000000400 */
[----:B0-----:R-:W2:Y:S01]  /*45a10*/  LDL.LU R24, [R1+0x6f8] ;  /* 0x0006f80001187983 */ /* 0x001ea20000300800 */
[----:B------:R-:W2:Y:S02]  /*45a20*/  LDL.LU R8, [R1+0x3d0] ;  /* 0x0003d00001087983 */ /* 0x000ea40000300800 */
[----:B------:R-:W2:Y:S02]  /*45a30*/  LDL.LU R7, [R1+0x3cc] ;  /* 0x0003cc0001077983 */ /* 0x000ea40000300800 */
[----:B-1----:R-:W2:Y:S01]  /*45a40*/  LDL.LU R12, [R1+0x3c8] ;  /* 0x0003c800010c7983 */ /* 0x002ea20000300800 */
[----:B---3--:R-:W3:Y:S01]  /*45a50*/  LDL.LU R9, [R1+0x3c4] ;  /* 0x0003c40001097983 */ /* 0x008ee20000300800 */
[----:B----4-:R-:W4:Y:S03]  /*45a60*/  LDL.LU R14, [R1+0x3c0] ;  /* 0x0003c000010e7983 */ /* 0x010f260000300800 */
[----:B--2---:R0:W-:Y:S04]  /*45a70*/  STS.U16 [R5+0x11800], R13 ;  /* 0x0118000d05007388 */ /* 0x0041e80000000400 */
[----:B0-----:R-:W2:Y:S04]  /*45a80*/  LDL.LU R13, [R1+0x2298] ;  /* 0x00229800010d7983 */ /* 0x001ea80000300800 */
[----:B--2---:R0:W-:Y:S01]  /*45a90*/  STS.U16 [R19+0x12000], R13 ;  /* 0x0120000d13007388 */ /* 0x0041e20000000400 */
[----:B------:R-:W-:Y:S02]  /*45aa0*/  STS.U16 [R5+0x12800], R24 ;  /* 0x0128001805007388 */ /* 0x000fe40000000400 */
[----:B------:R-:W-:Y:S02]  /*45ab0*/  STS.U16 [R19+0x13000], R10 ;  /* 0x0130000a13007388 */ /* 0x000fe40000000400 */
[----:B------:R-:W-:Y:S01]  /*45ac0*/  STS.U16 [R5+0x13800], R0 ;  /* 0x0138000005007388 */ /* 0x000fe20000000400 */
[----:B------:R-:W-:Y:S01]  /*45ad0*/  STS.U16 [R19+0x14000], R11 ;  /* 0x0140000b13007388 */ /* 0x000fe20000000400 */
        /* <DEDUP_REMOVED lines=16> */
[----:B------:R1:W-:Y:S02]  /*45be0*/  STS.U16 [R5+0x1c800], R15 ;  /* 0x01c8000f05007388 */ /* 0x0003e40000000400 */
[----:B------:R-:W-:Y:S01]  /*45bf0*/  STS.U16 [R19+0x1d000], R8 ;  /* 0x01d0000813007388 */ /* 0x000fe20000000400 */
[----:B0-----:R-:W2:Y:S01]  /*45c00*/  LDL.LU R13, [R1+0x2294] ;  /* 0x00229400010d7983 */ /* 0x001ea20000300800 */
[----:B------:R-:W-:Y:S02]  /*45c10*/  STS.U16 [R5+0x1d800], R7 ;  /* 0x01d8000705007388 */ /* 0x000fe40000000400 */
[----:B------:R0:W-:Y:S01]  /*45c20*/  STS.U16 [R19+0x1e000], R12 ;  /* 0x01e0000c13007388 */ /* 0x0001e20000000400 */
[----:B-1----:R-:W2:Y:S04]  /*45c30*/  LDL.LU R15, [R1+0x3bc] ;  /* 0x0003bc00010f7983 */ /* 0x002ea80000300800 */
        /* <DEDUP_REMOVED lines=8> */
[----:B---3--:R-:W-:Y:S04]  /*45cc0*/  STS.U16 [R5+0x1e800], R9 ;  /* 0x01e8000905007388 */ /* 0x008fe80000000400 */
[----:B------:R-:W3:Y:S01]  /*45cd0*/  LDL.LU R21, [R1+0x674] ;  /* 0x0006740001157983 */ /* 0x000ee20000300800 */
[----:B----4-:R0:W-:Y:S02]  /*45ce0*/  STS.U16 [R19+0x1f000], R14 ;  /* 0x01f0000e13007388 */ /* 0x0101e40000000400 */
[----:B------:R-:W2:Y:S01]  /*45cf0*/  LDL.LU R16, [R1+0x654] ;  /* 0x0006540001107983 */ /* 0x000ea20000300800 */
[----:B0-----:R-:W3:Y:S01]  /*45d00*/  LDL.LU R14, [R1+0x634] ;  /* 0x00063400010e7983 */ /* 0x001ee20000300800 */
        /* <DEDUP_REMOVED lines=11> */
[----:B------:R0:W-:Y:S04]  /*45dc0*/  STL [R1+0x226c], R19 ;  /* 0x00226c1301007387 */ /* 0x0001e80000100800 */
[----:B0-----:R-:W3:Y:S01]  /*45dd0*/  LDL.LU R19, [R1+0x754] ;  /* 0x0007540001137983 */ /* 0x001ee20000300800 */
[----:B--2---:R-:W-:-:S03]  /*45de0*/  LOP3.LUT R13, R13, 0x10, RZ, 0x3c, !PT ;  /* 0x000000100d0d7812 */ /* 0x004fc600078e3cff */
[----:B------:R0:W-:Y:S04]  /*45df0*/  STS.U16 [R5+0x1f800], R15 ;  /* 0x01f8000f05007388 */ /* 0x0001e80000000400 */
[----:B------:R1:W-:Y:S01]  /*45e00*/  STS.U16 [R13+0x10100], R12 ;  /* 0x0101000c0d007388 */ /* 0x0003e20000000400 */
[----:B------:R2:W-:Y:S03]  /*45e10*/  STS.U16 [R13+0x10900], R11 ;  /* 0x0109000b0d007388 */ /* 0x0005e60000000400 */
[----:B0-----:R-:W4:Y:S01]  /*45e20*/  LDL.LU R5, [R1+0x410] ;  /* 0x0004100001057983 */ /* 0x001f220000300800 */
[----:B------:R-:W4:Y:S02]  /*45e30*/  LDL.LU R8, [R1+0x3f0] ;  /* 0x0003f00001087983 */ /* 0x000f240000300800 */
[----:B------:R-:W4:Y:S02]  /*45e40*/  LDL.LU R15, [R1+0x3b8] ;  /* 0x0003b800010f7983 */ /* 0x000f240000300800 */
[----:B------:R-:W4:Y:S01]  /*45e50*/  LDL.LU R7, [R1+0x3ac] ;  /* 0x0003ac0001077983 */ /* 0x000f220000300800 */
[----:B------:R-:W4:Y:S01]  /*45e60*/  LDL.LU R9, [R1+0x3a8] ;  /* 0x0003a80001097983 */ /* 0x000f220000300800 */
[----:B-1----:R-:W4:Y:S02]  /*45e70*/  LDL.LU R12, [R1+0x3a4] ;  /* 0x0003a400010c7983 */ /* 0x002f240000300800 */
[----:B--2---:R-:W2:Y:S01]  /*45e80*/  LDL.LU R11, [R1+0x2290] ;  /* 0x00229000010b7983 */ /* 0x004ea20000300800 */
[----:B---3--:R-:W-:Y:S01]  /*45e90*/  STS.U16 [R13+0x11100], R19 ;  /* 0x011100130d007388 */ /* 0x008fe20000000400 */
        /* <DEDUP_REMOVED lines=8> */
[----:B------:R0:W-:Y:S03]  /*45f20*/  STS.U16 [R13+0x15900], R14 ;  /* 0x0159000e0d007388 */ /* 0x0001e60000000400 */
[----:B0-----:R-:W3:Y:S01]  /*45f30*/  LDL.LU R14, [R1+0x3a0] ;  /* 0x0003a000010e7983 */ /* 0x001ee20000300800 */
[----:B------:R-:W2:Y:S03]  /*45f40*/  LDL.LU R19, [R1+0x770] ;  /* 0x0007700001137983 */ /* 0x000ea60000300800 */
[----:B--2---:R0:W-:Y:S04]  /*45f50*/  STL [R1+0x2280], R19 ;  /* 0x0022801301007387 */ /* 0x0041e80000100800 */
[----:B0-----:R-:W2:Y:S04]  /*45f60*/  LDL.LU R19, [R1+0x790] ;  /* 0x0007900001137983 */ /* 0x001ea80000300800 */
[----:B--2---:R0:W-:Y:S04]  /*45f70*/  STL [R1+0x2284], R19 ;  /* 0x0022841301007387 */ /* 0x0041e80000100800 */
[----:B0-----:R-:W2:Y:S01]  /*45f80*/  LDL.LU R19, [R1+0x398] ;  /* 0x0003980001137983 */ /* 0x001ea20000300800 */
        /* <DEDUP_REMOVED lines=8> */
[----:B------:R-:W-:Y:S03]  /*46010*/  STS.U16 [R13+0x1a100], R28 ;  /* 0x01a1001c0d007388 */ /* 0x000fe60000000400 */
[----:B--2---:R0:W-:Y:S04]  /*46020*/  STL [R1+0x228c], R19 ;  /* 0x00228c1301007387 */ /* 0x0041e80000100800 */
[----:B0-----:R-:W2:Y:S01]  /*46030*/  LDL.LU R19, [R1+0x39c] ;  /* 0x00039c0001137983 */ /* 0x001ea20000300800 */
[----:B------:R-:W2:Y:S02]  /*46040*/  LDL.LU R24, [R1+0x750] ;  /* 0x0007500001187983 */ /* 0x000ea40000300800 */
[----:B------:R-:W-:Y:S02]  /*46050*/  STS.U16 [R13+0x1a900], R2 ;  /* 0x01a900020d007388 */ /* 0x000fe40000000400 */
[----:B------:R-:W-:Y:S01]  /*46060*/  STS.U16 [R13+0x1b100], R6 ;  /* 0x01b100060d007388 */ /* 0x000fe20000000400 */
[----:B------:R-:W-:Y:S01]  /*46070*/  LOP3.LUT R11, R11, 0x7f, RZ, 0xc0, !PT ;  /* 0x0000007f0b0b7812 */ /* 0x000fe200078ec0ff */
[----:B----4-:R-:W-:Y:S01]  /*46080*/  STS.U16 [R13+0x1b900], R5 ;  /* 0x01b900050d007388 */ /* 0x010fe20000000400 */
[----:B------:R-:W-:Y:S02]  /*46090*/  STS.U16 [R13+0x1c100], R8 ;  /* 0x01c100080d007388 */ /* 0x000fe40000000400 */
[----:B------:R0:W-:Y:S02]  /*460a0*/  STS.U16 [R13+0x1c900], R15 ;  /* 0x01c9000f0d007388 */ /* 0x0001e40000000400 */
[C---:B0-----:R-:W-:Y:S01]  /*460b0*/  SHF.L.U32 R15, R11.reuse, 0x1, RZ ;  /* 0x000000010b0f7819 */ /* 0x041fe200000006ff */
[----:B------:R-:W-:Y:S01]  /*460c0*/  SHF.L.U32 R11, R11, 0x1, RZ ;  /* 0x000000010b0b7819 */ /* 0x000fe200000006ff */
[----:B------:R-:W-:Y:S01]  /*460d0*/  STS.U16 [R13+0x1d100], R7 ;  /* 0x01d100070d007388 */ /* 0x000fe20000000400 */
[----:B------:R-:W-:Y:S02]  /*460e0*/  STS.U16 [R13+0x1d900], R9 ;  /* 0x01d900090d007388 */ /* 0x000fe40000000400 */
[----:B------:R-:W-:Y:S01]  /*460f0*/  STS.U16 [R13+0x1e100], R12 ;  /* 0x01e1000c0d007388 */ /* 0x000fe20000000400 */
[----:B--2---:R0:W-:Y:S02]  /*46100*/  STL [R1+0x2288], R24 ;  /* 0x0022881801007387 */ /* 0x0041e40000100800 */
[----:B0-----:R-:W-:-:S02]  /*46110*/  LOP3.LUT R24, R11, 0x10, RZ, 0x3c, !PT ;  /* 0x000000100b187812 */ /* 0x001fc400078e3cff */
[----:B------:R-:W2:Y:S01]  /*46120*/  LDL.LU R11, [R1+0x730] ;  /* 0x00073000010b7983 */ /* 0x000ea20000300800 */
[----:B------:R-:W4:Y:S02]  /*46130*/  LDL.LU R0, [R1+0x710] ;  /* 0x0007100001007983 */ /* 0x000f240000300800 */
        /* <DEDUP_REMOVED lines=20> */
[----:B------:R-:W2:Y:S01]  /*46280*/  LDL.LU R13, [R1+0x3b4] ;  /* 0x0003b400010d7983 */ /* 0x000ea20000300800 */
[----:B---3--:R0:W-:Y:S01]  /*46290*/  STS.U16 [R24+0x1e900], R14 ;  /* 0x01e9000e18007388 */ /* 0x0081e20000000400 */
[----:B------:R-:W3:Y:S02]  /*462a0*/  LDL.LU R12, [R1+0x388] ;  /* 0x00038800010c7983 */ /* 0x000ee40000300800 */
[----:B------:R1:W-:Y:S01]  /*462b0*/  STS.U16 [R24+0x1f100], R19 ;  /* 0x01f1001318007388 */ /* 0x0003e20000000400 */
[----:B0-----:R-:W2:Y:S01]  /*462c0*/  LDL.LU R14, [R1+0x384] ;  /* 0x00038400010e7983 */ /* 0x001ea20000300800 */
[----:B-1----:R-:W2:Y:S01]  /*462d0*/  LDL.LU R19, [R1+0x228c] ;  /* 0x00228c0001137983 */ /* 0x002ea20000300800 */
[----:B------:R-:W-:-:S02]  /*462e0*/  LOP3.LUT R10, R15, 0x20, RZ, 0x3c, !PT ;  /* 0x000000200f0a7812 */ /* 0x000fc400078e3cff */
[----:B--2---:R0:W-:Y:S04]  /*462f0*/  STS.U16 [R24+0x1f900], R19 ;  /* 0x01f9001318007388 */ /* 0x0041e80000000400 */
[----:B0-----:R-:W2:Y:S01]  /*46300*/  LDL.LU R24, [R1+0x2288] ;  /* 0x0022880001187983 */ /* 0x001ea20000300800 */
[----:B------:R-:W2:Y:S03]  /*46310*/  LDL.LU R19, [R1+0x2284] ;  /* 0x0022840001137983 */ /* 0x000ea60000300800 */
[----:B--2---:R0:W-:Y:S04]  /*46320*/  STS.U16 [R10+0x10200], R19 ;  /* 0x010200130a007388 */ /* 0x0041e80000000400 */
[----:B0-----:R-:W2:Y:S04]  /*46330*/  LDL.LU R19, [R1+0x2280] ;  /* 0x0022800001137983 */ /* 0x001ea80000300800 */
[----:B--2---:R-:W-:Y:S01]  /*46340*/  STS.U16 [R10+0x10a00], R19 ;  /* 0x010a00130a007388 */ /* 0x004fe20000000400 */
[----:B------:R-:W-:Y:S02]  /*46350*/  STS.U16 [R10+0x11200], R24 ;  /* 0x011200180a007388 */ /* 0x000fe40000000400 */
[----:B------:R0:W-:Y:S02]  /*46360*/  STS.U16 [R10+0x11a00], R11 ;  /* 0x011a000b0a007388 */ /* 0x0001e40000000400 */
[----:B----4-:R-:W-:Y:S01]  /*46370*/  STS.U16 [R10+0x12200], R0 ;  /* 0x012200000a007388 */ /* 0x010fe20000000400 */
        /* <DEDUP_REMOVED lines=21> */
[----:B---3--:R-:W-:Y:S03]  /*464d0*/  STS.U16 [R10+0x1d200], R12 ;  /* 0x01d2000c0a007388 */ /* 0x008fe60000000400 */
[----:B0-----:R-:W2:Y:S01]  /*464e0*/  LDL.LU R11, [R1+0x380] ;  /* 0x00038000010b7983 */ /* 0x001ea20000300800 */
[----:B------:R0:W-:Y:S03]  /*464f0*/  STS.U16 [R10+0x1da00], R14 ;  /* 0x01da000e0a007388 */ /* 0x0001e60000000400 */
[----:B0-----:R-:W3:Y:S04]  /*46500*/  LDL.LU R14, [R1+0x374] ;  /* 0x00037400010e7983 */ /* 0x001ee80000300800 */
[----:B---3--:R0:W-:Y:S04]  /*46510*/  STL [R1+0x2278], R14 ;  /* 0x0022780e01007387 */ /* 0x0081e80000100800 */
[----:B0-----:R-:W3:Y:S04]  /*46520*/  LDL.LU R14, [R1+0x378] ;  /* 0x00037800010e7983 */ /* 0x001ee80000300800 */
[----:B--2---:R-:W-:Y:S04]  /*46530*/  STS.U16 [R10+0x1e200], R11 ;  /* 0x01e2000b0a007388 */ /* 0x004fe80000000400 */
[----:B---3--:R0:W-:Y:S04]  /*46540*/  STL [R1+0x227c], R14 ;  /* 0x00227c0e01007387 */ /* 0x0081e80000100800 */
[----:B0-----:R-:W2:Y:S01]  /*46550*/  LDL.LU R14, [R1+0x37c] ;  /* 0x00037c00010e7983 */ /* 0x001ea20000300800 */
[----:B------:R-:W3:Y:S02]  /*46560*/  LDL.LU R12, [R1+0x78c] ;  /* 0x00078c00010c7983 */ /* 0x000ee40000300800 */
[----:B------:R-:W4:Y:S02]  /*46570*/  LDL.LU R19, [R1+0x76c] ;  /* 0x00076c0001137983 */ /* 0x000f240000300800 */
        /* <DEDUP_REMOVED lines=22> */
[----:B------:R-:W-:Y:S01]  /*466e0*/  LOP3.LUT R0, R15, 0x30, RZ, 0x3c, !PT ;  /* 0x000000300f007812 */ /* 0x000fe200078e3cff */
[----:B------:R-:W3:Y:S02]  /*466f0*/  LDL.LU R13, [R1+0x3e8] ;  /* 0x0003e800010d7983 */ /* 0x000ee40000300800 */
[----:B------:R-:W3:Y:S01]  /*46700*/  LDL.LU R15, [R1+0x3b0] ;  /* 0x0003b000010f7983 */ /* 0x000ee20000300800 */
[----:B--2---:R0:W-:Y:S04]  /*46710*/  STS.U16 [R10+0x1ea00], R14 ;  /* 0x01ea000e0a007388 */ /* 0x0041e80000000400 */
[----:B0-----:R-:W2:Y:S04]  /*46720*/  LDL.LU R14, [R1+0x227c] ;  /* 0x00227c00010e7983 */ /* 0x001ea80000300800 */
[----:B--2---:R0:W-:Y:S04]  /*46730*/  STS.U16 [R10+0x1f200], R14 ;  /* 0x01f2000e0a007388 */ /* 0x0041e80000000400 */
[----:B0-----:R-:W2:Y:S04]  /*46740*/  LDL.LU R14, [R1+0x2278] ;  /* 0x00227800010e7983 */ /* 0x001ea80000300800 */
[----:B--2---:R0:W-:Y:S01]  /*46750*/  STS.U16 [R10+0x1fa00], R14 ;  /* 0x01fa000e0a007388 */ /* 0x0041e20000000400 */
[----:B---3--:R1:W-:Y:S02]  /*46760*/  STS.U16 [R0+0x10300], R12 ;  /* 0x0103000c00007388 */ /* 0x0083e40000000400 */
[----:B----4-:R-:W-:Y:S02]  /*46770*/  STS.U16 [R0+0x10b00], R19 ;  /* 0x010b001300007388 */ /* 0x010fe40000000400 */
[----:B------:R-:W-:Y:S01]  /*46780*/  STS.U16 [R0+0x11300], R24 ;  /* 0x0113001800007388 */ /* 0x000fe20000000400 */
[----:B------:R-:W-:Y:S01]  /*46790*/  STS.U16 [R0+0x11b00], R3 ;  /* 0x011b000300007388 */ /* 0x000fe20000000400 */
[----:B------:R-:W-:Y:S02]  /*467a0*/  STS.U16 [R0+0x12300], R17 ;  /* 0x0123001100007388 */ /* 0x000fe40000000400 */
[----:B------:R-:W-:Y:S01]  /*467b0*/  STS.U16 [R0+0x12b00], R4 ;  /* 0x012b000400007388 */ /* 0x000fe20000000400 */
        /* <DEDUP_REMOVED lines=14> */
[----:B------:R0:W-:Y:S02]  /*468a0*/  STS.U16 [R0+0x19b00], R11 ;  /* 0x019b000b00007388 */ /* 0x0001e40000000400 */
[----:B------:R-:W-:Y:S01]  /*468b0*/  STS.U16 [R0+0x1a300], R5 ;  /* 0x01a3000500007388 */ /* 0x000fe20000000400 */
[----:B------:R-:W-:Y:S04]  /*468c0*/  STS.U16 [R0+0x1ab00], R8 ;  /* 0x01ab000800007388 */ /* 0x000fe80000000400 */
[----:B------:R-:W3:Y:S01]  /*468d0*/  LDL.LU R14, [R1+0x2270] ;  /* 0x00227000010e7983 */ /* 0x000ee20000300800 */
[----:B------:R-:W-:Y:S02]  /*468e0*/  STS.U16 [R0+0x1b300], R7 ;  /* 0x01b3000700007388 */ /* 0x000fe40000000400 */
[----:B-1----:R-:W4:Y:S02]  /*468f0*/  LDL.LU R12, [R1+0x36c] ;  /* 0x00036c00010c7983 */ /* 0x002f240000300800 */
[----:B------:R-:W-:Y:S01]  /*46900*/  STS.U16 [R0+0x1bb00], R9 ;  /* 0x01bb000900007388 */ /* 0x000fe20000000400 */
[----:B------:R-:W-:Y:S04]  /*46910*/  STS.U16 [R0+0x1c300], R13 ;  /* 0x01c3000d00007388 */ /* 0x000fe80000000400 */
[----:B0-----:R-:W3:Y:S01]  /*46920*/  LDL.LU R11, [R1+0x360] ;  /* 0x00036000010b7983 */ /* 0x001ee20000300800 */
[----:B------:R0:W-:Y:S03]  /*46930*/  STS.U16 [R0+0x1cb00], R15 ;  /* 0x01cb000f00007388 */ /* 0x0001e60000000400 */
[----:B0-----:R-:W3:Y:S01]  /*46940*/  LDL.LU R15, [R1+0x358] ;  /* 0x00035800010f7983 */ /* 0x001ee20000300800 */
[----:B------:R-:W3:Y:S01]  /*46950*/  LDL.LU R19, [R1+0x354] ;  /* 0x0003540001137983 */ /* 0x000ee20000300800 */
[----:B--2---:R-:W-:-:S02]  /*46960*/  SHF.L.U32 R24, R10, 0x1, RZ ;  /* 0x000000010a187819 */ /* 0x004fc400000006ff */
        /* <DEDUP_REMOVED lines=20> */
[----:B----4-:R0:W-:Y:S04]  /*46ab0*/  STS.U16 [R0+0x1d300], R12 ;  /* 0x01d3000c00007388 */ /* 0x0101e80000000400 */
[----:B------:R-:W4:Y:S01]  /*46ac0*/  LDL.LU R5, [R1+0x484] ;  /* 0x0004840001057983 */ /* 0x000f220000300800 */
[----:B---3--:R1:W-:Y:S03]  /*46ad0*/  STS.U16 [R0+0x1db00], R11 ;  /* 0x01db000b00007388 */ /* 0x0083e60000000400 */
[----:B------:R-:W3:Y:S01]  /*46ae0*/  LDL.LU R13, [R1+0x464] ;  /* 0x00046400010d7983 */ /* 0x000ee20000300800 */
[----:B------:R-:W-:Y:S03]  /*46af0*/  STS.U16 [R0+0x1e300], R14 ;  /* 0x01e3000e00007388 */ /* 0x000fe60000000400 */
[----:B0-----:R-:W3:Y:S04]  /*46b00*/  LDL.LU R12, [R1+0x444] ;  /* 0x00044400010c7983 */ /* 0x001ee80000300800 */
[----:B-1----:R-:W3:Y:S04]  /*46b10*/  LDL.LU R11, [R1+0x424] ;  /* 0x00042400010b7983 */ /* 0x002ee80000300800 */
[----:B------:R0:W-:Y:S04]  /*46b20*/  STS.U16 [R0+0x1eb00], R15 ;  /* 0x01eb000f00007388 */ /* 0x0001e80000000400 */
[----:B0-----:R-:W3:Y:S01]  /*46b30*/  LDL.LU R15, [R1+0x404] ;  /* 0x00040400010f7983 */ /* 0x001ee20000300800 */
[C---:B------:R-:W-:Y:S01]  /*46b40*/  LOP3.LUT R14, R24.reuse, 0x40, RZ, 0x3c, !PT ;  /* 0x00000040180e7812 */ /* 0x040fe200078e3cff */
[----:B------:R0:W-:Y:S02]  /*46b50*/  STS.U16 [R0+0x1f300], R19 ;  /* 0x01f3001300007388 */ /* 0x0001e40000000400 */
[----:B0-----:R-:W3:Y:S04]  /*46b60*/  LDL.LU R19, [R1+0x226c] ;  /* 0x00226c0001137983 */ /* 0x001ee80000300800 */
        /* <DEDUP_REMOVED lines=18> */
[----:B0-----:R-:W2:Y:S01]  /*46c90*/  LDL.LU R10, [R1+0x3e4] ;  /* 0x0003e400010a7983 */ /* 0x001ea20000300800 */
[----:B------:R0:W-:Y:S02]  /*46ca0*/  STS.U16 [R14+0x18c00], R7 ;  /* 0x018c00070e007388 */ /* 0x0001e40000000400 */
[----:B------:R3:W-:Y:S02]  /*46cb0*/  STS.U16 [R14+0x19400], R9 ;  /* 0x019400090e007388 */ /* 0x0007e40000000400 */
[----:B----4-:R-:W-:Y:S01]  /*46cc0*/  STS.U16 [R14+0x19c00], R5 ;  /* 0x019c00050e007388 */ /* 0x010fe20000000400 */
[----:B---3--:R3:W-:Y:S04]  /*46cd0*/  STS.U16 [R14+0x1a400], R13 ;  /* 0x01a4000d0e007388 */ /* 0x0087e80000000400 */
[----:B-1----:R-:W4:Y:S01]  /*46ce0*/  LDL.LU R8, [R1+0x394] ;  /* 0x0003940001087983 */ /* 0x002f220000300800 */
[----:B0-----:R-:W4:Y:S02]  /*46cf0*/  LDL.LU R7, [R1+0x368] ;  /* 0x0003680001077983 */ /* 0x001f240000300800 */
[----:B------:R-:W4:Y:S01]  /*46d00*/  LDL.LU R9, [R1+0x344] ;  /* 0x0003440001097983 */ /* 0x000f220000300800 */
[----:B------:R0:W-:Y:S01]  /*46d10*/  STS.U16 [R14+0x1ac00], R12 ;  /* 0x01ac000c0e007388 */ /* 0x0001e20000000400 */
[----:B------:R-:W-:Y:S03]  /*46d20*/  STS.U16 [R14+0x1b400], R11 ;  /* 0x01b4000b0e007388 */ /* 0x000fe60000000400 */
[----:B---3--:R-:W3:Y:S04]  /*46d30*/  LDL.LU R13, [R1+0x338] ;  /* 0x00033800010d7983 */ /* 0x008ee80000300800 */
[----:B0-----:R-:W3:Y:S04]  /*46d40*/  LDL.LU R12, [R1+0x334] ;  /* 0x00033400010c7983 */ /* 0x001ee80000300800 */
[----:B------:R0:W-:Y:S04]  /*46d50*/  STS.U16 [R14+0x1bc00], R15 ;  /* 0x01bc000f0e007388 */ /* 0x0001e80000000400 */
        /* <DEDUP_REMOVED lines=18> */
[----:B------:R-:W3:Y:S01]  /*46e80*/  LDL.LU R11, [R1+0x4ec] ;  /* 0x0004ec00010b7983 */ /* 0x000ee20000300800 */
[----:B--2---:R0:W-:Y:S04]  /*46e90*/  STS.U16 [R14+0x1c400], R10 ;  /* 0x01c4000a0e007388 */ /* 0x0041e80000000400 */
[----:B----4-:R1:W-:Y:S04]  /*46ea0*/  STS.U16 [R14+0x1cc00], R8 ;  /* 0x01cc00080e007388 */ /* 0x0103e80000000400 */
[----:B0-----:R-:W2:Y:S01]  /*46eb0*/  LDL.LU R10, [R1+0x4a4] ;  /* 0x0004a400010a7983 */ /* 0x001ea20000300800 */
[----:B------:R-:W4:Y:S02]  /*46ec0*/  LDL.LU R5, [R1+0x480] ;  /* 0x0004800001057983 */ /* 0x000f240000300800 */
[----:B------:R0:W-:Y:S02]  /*46ed0*/  STS.U16 [R14+0x1d400], R7 ;  /* 0x01d400070e007388 */ /* 0x0001e40000000400 */
[----:B------:R3:W-:Y:S02]  /*46ee0*/  STS.U16 [R14+0x1dc00], R9 ;  /* 0x01dc00090e007388 */ /* 0x0007e40000000400 */
[----:B---3--:R3:W-:Y:S04]  /*46ef0*/  STS.U16 [R14+0x1e400], R13 ;  /* 0x01e4000d0e007388 */ /* 0x0087e80000000400 */
[----:B-1----:R-:W2:Y:S01]  /*46f00*/  LDL.LU R8, [R1+0x460] ;  /* 0x0004600001087983 */ /* 0x002ea20000300800 */
[----:B0-----:R-:W2:Y:S03]  /*46f10*/  LDL.LU R7, [R1+0x440] ;  /* 0x0004400001077983 */ /* 0x001ea60000300800 */
[----:B------:R0:W-:Y:S04]  /*46f20*/  STS.U16 [R14+0x1ec00], R12 ;  /* 0x01ec000c0e007388 */ /* 0x0001e80000000400 */
[----:B------:R-:W2:Y:S04]  /*46f30*/  LDL.LU R9, [R1+0x420] ;  /* 0x0004200001097983 */ /* 0x000ea80000300800 */
[----:B---3--:R-:W3:Y:S04]  /*46f40*/  LDL.LU R13, [R1+0x2268] ;  /* 0x00226800010d7983 */ /* 0x008ee80000300800 */
[----:B0-----:R-:W2:Y:S04]  /*46f50*/  LDL.LU R12, [R1+0x2264] ;  /* 0x00226400010c7983 */ /* 0x001ea80000300800 */
[----:B------:R0:W-:Y:S04]  /*46f60*/  STS.U16 [R14+0x1f400], R15 ;  /* 0x01f4000f0e007388 */ /* 0x0001e80000000400 */
[----:B0-----:R-:W2:Y:S01]  /*46f70*/  LDL.LU R15, [R1+0x2260] ;  /* 0x00226000010f7983 */ /* 0x001ea20000300800 */
[----:B------:R-:W-:-:S03]  /*46f80*/  LOP3.LUT R24, R24, 0x50, RZ, 0x3c, !PT ;  /* 0x0000005018187812 */ /* 0x000fc600078e3cff */
[----:B--2---:R0:W-:Y:S02]  /*46f90*/  STS.U16 [R14+0x1fc00], R15 ;  /* 0x01fc000f0e007388 */ /* 0x0041e40000000400 */
        /* <DEDUP_REMOVED lines=13> */
[----:B------:R-:W-:Y:S01]  /*47070*/  STS.U16 [R24+0x16d00], R26 ;  /* 0x016d001a18007388 */ /* 0x000fe20000000400 */
[----:B0-----:R-:W2:Y:S01]  /*47080*/  LDL.LU R14, [R1+0x225c] ;  /* 0x00225c00010e7983 */ /* 0x001ea20000300800 */
[----:B------:R-:W-:Y:S02]  /*47090*/  STS.U16 [R24+0x17500], R28 ;  /* 0x0175001c18007388 */ /* 0x000fe40000000400 */
[----:B------:R-:W2:Y:S02]  /*470a0*/  LDL.LU R15, [R1+0x2258] ;  /* 0x00225800010f7983 */ /* 0x000ea40000300800 */
[----:B------:R-:W-:Y:S01]  /*470b0*/  STS.U16 [R24+0x17d00], R2 ;  /* 0x017d000218007388 */ /* 0x000fe20000000400 */
[----:B------:R-:W-:Y:S01]  /*470c0*/  STS.U16 [R24+0x18500], R6 ;  /* 0x0185000618007388 */ /* 0x000fe20000000400 */
[----:B------:R0:W-:Y:S02]  /*470d0*/  STS.U16 [R24+0x18d00], R11 ;  /* 0x018d000b18007388 */ /* 0x0001e40000000400 */
[----:B------:R1:W-:Y:S01]  /*470e0*/  STS.U16 [R24+0x19500], R10 ;  /* 0x0195000a18007388 */ /* 0x0003e20000000400 */
[----:B0-----:R-:W3:Y:S01]  /*470f0*/  LDL.LU R11, [R1+0x390] ;  /* 0x00039000010b7983 */ /* 0x001ee20000300800 */
[----:B-1----:R-:W3:Y:S02]  /*47100*/  LDL.LU R10, [R1+0x364] ;  /* 0x00036400010a7983 */ /* 0x002ee40000300800 */
        /* <DEDUP_REMOVED lines=14> */
[----:B------:R-:W3:Y:S04]  /*471f0*/  LDL.LU R28, [R1+0x5e0] ;  /* 0x0005e000011c7983 */ /* 0x000ee80000300800 */
[----:B----4-:R0:W-:Y:S01]  /*47200*/  STS.U16 [R24+0x19d00], R5 ;  /* 0x019d000518007388 */ /* 0x0101e20000000400 */
[----:B------:R-:W2:Y:S02]  /*47210*/  LDL.LU R2, [R1+0x5c0] ;  /* 0x0005c00001027983 */ /* 0x000ea40000300800 */
[----:B------:R1:W-:Y:S02]  /*47220*/  STS.U16 [R24+0x1a500], R8 ;  /* 0x01a5000818007388 */ /* 0x0003e40000000400 */
[----:B------:R-:W2:Y:S01]  /*47230*/  LDL.LU R6, [R1+0x5a0] ;  /* 0x0005a00001067983 */ /* 0x000ea20000300800 */
[----:B------:R1:W-:Y:S01]  /*47240*/  STS.U16 [R24+0x1ad00], R7 ;  /* 0x01ad000718007388 */ /* 0x0003e20000000400 */
[----:B------:R1:W-:Y:S03]  /*47250*/  STS.U16 [R24+0x1b500], R9 ;  /* 0x01b5000918007388 */ /* 0x0003e60000000400 */
[----:B0-----:R-:W2:Y:S01]  /*47260*/  LDL.LU R5, [R1+0x580] ;  /* 0x0005800001057983 */ /* 0x001ea20000300800 */
[----:B-1----:R-:W2:Y:S03]  /*47270*/  LDL.LU R8, [R1+0x4e0] ;  /* 0x0004e00001087983 */ /* 0x002ea60000300800 */
[----:B------:R-:W2:Y:S01]  /*47280*/  LDL.LU R7, [R1+0x4a0] ;  /* 0x0004a00001077983 */ /* 0x000ea20000300800 */
[----:B------:R-:W2:Y:S03]  /*47290*/  LDL.LU R9, [R1+0x47c] ;  /* 0x00047c0001097983 */ /* 0x000ea60000300800 */
[----:B--2---:R-:W-:Y:S01]  /*472a0*/  STS.U16 [R24+0x1bd00], R15 ;  /* 0x01bd000f18007388 */ /* 0x004fe20000000400 */
[----:B------:R0:W-:Y:S03]  /*472b0*/  STS.U16 [R24+0x1c500], R14 ;  /* 0x01c5000e18007388 */ /* 0x0001e60000000400 */
[----:B0-----:R-:W2:Y:S01]  /*472c0*/  LDL.LU R14, [R1+0x45c] ;  /* 0x00045c00010e7983 */ /* 0x001ea20000300800 */
[----:B------:R-:W2:Y:S03]  /*472d0*/  LDL.LU R15, [R1+0x43c] ;  /* 0x00043c00010f7983 */ /* 0x000ea60000300800 */
[----:B---3--:R0:W-:Y:S01]  /*472e0*/  STS.U16 [R24+0x1cd00], R11 ;  /* 0x01cd000b18007388 */ /* 0x0081e20000000400 */
[----:B------:R1:W-:Y:S03]  /*472f0*/  STS.U16 [R24+0x1d500], R10 ;  /* 0x01d5000a18007388 */ /* 0x0003e60000000400 */
[----:B0-----:R-:W3:Y:S01]  /*47300*/  LDL.LU R11, [R1+0x2254] ;  /* 0x00225400010b7983 */ /* 0x001ee20000300800 */
[----:B-1----:R-:W2:Y:S02]  /*47310*/  LDL.LU R10, [R1+0x2250] ;  /* 0x00225000010a7983 */ /* 0x002ea40000300800 */
[----:B------:R0:W-:Y:S02]  /*47320*/  STS.U16 [R24+0x1dd00], R4 ;  /* 0x01dd000418007388 */ /* 0x0001e40000000400 */
[----:B0-----:R-:W-:Y:S01]  /*47330*/  LOP3.LUT R4, R19, 0x60, RZ, 0x3c, !PT ;  /* 0x0000006013047812 */ /* 0x001fe200078e3cff */
[----:B--2---:R0:W-:Y:S01]  /*47340*/  STS.U16 [R24+0x1e500], R10 ;  /* 0x01e5000a18007388 */ /* 0x0041e20000000400 */
[----:B---3--:R1:W-:Y:S02]  /*47350*/  STS.U16 [R24+0x1ed00], R11 ;  /* 0x01ed000b18007388 */ /* 0x0083e40000000400 */
[----:B------:R2:W-:Y:S02]  /*47360*/  STS.U16 [R24+0x1f500], R12 ;  /* 0x01f5000c18007388 */ /* 0x0005e40000000400 */
[----:B------:R3:W-:Y:S01]  /*47370*/  STS.U16 [R24+0x1fd00], R13 ;  /* 0x01fd000d18007388 */ /* 0x0007e20000000400 */
[----:B0-----:R-:W4:Y:S01]  /*47380*/  LDL.LU R10, [R1+0x224c] ;  /* 0x00224c00010a7983 */ /* 0x001f220000300800 */
[----:B------:R0:W-:Y:S02]  /*47390*/  STL [R1+0x223c], R19 ;  /* 0x00223c1301007387 */ /* 0x0001e40000100800 */
[----:B-1----:R-:W4:Y:S02]  /*473a0*/  LDL.LU R11, [R1+0x2248] ;  /* 0x00224800010b7983 */ /* 0x002f240000300800 */
[----:B--2---:R-:W2:Y:S01]  /*473b0*/  LDL.LU R12, [R1+0x2244] ;  /* 0x00224400010c7983 */ /* 0x004ea20000300800 */
[----:B---3--:R-:W3:Y:S04]  /*473c0*/  LDL.LU R13, [R1+0x2240] ;  /* 0x00224000010d7983 */ /* 0x008ee80000300800 */
[----:B0-----:R-:W4:Y:S04]  /*473d0*/  LDL.LU R19, [R1+0x34c] ;  /* 0x00034c0001137983 */ /* 0x001f280000300800 */
[----:B------:R0:W-:Y:S01]  /*473e0*/  STS.U16 [R4+0x10600], R0 ;  /* 0x0106000004007388 */ /* 0x0001e20000000400 */
[----:B------:R1:W-:Y:S02]  /*473f0*/  STS.U16 [R4+0x10e00], R3 ;  /* 0x010e000304007388 */ /* 0x0003e40000000400 */
[----:B------:R1:W-:Y:S02]  /*47400*/  STS.U16 [R4+0x11600], R17 ;  /* 0x0116001104007388 */ /* 0x0003e40000000400 */
[----:B------:R1:W-:Y:S01]  /*47410*/  STS.U16 [R4+0x11e00], R21 ;  /* 0x011e001504007388 */ /* 0x0003e20000000400 */
[----:B------:R-:W4:Y:S04]  /*47420*/  LDL.LU R24, [R1+0x33c] ;  /* 0x00033c0001187983 */ /* 0x000f280000300800 */
[----:B------:R1:W-:Y:S01]  /*47430*/  STS.U16 [R4+0x12600], R16 ;  /* 0x0126001004007388 */ /* 0x0003e20000000400 */
[----:B------:R1:W-:Y:S02]  /*47440*/  STS.U16 [R4+0x12e00], R18 ;  /* 0x012e001204007388 */ /* 0x0003e40000000400 */
[----:B------:R1:W-:Y:S01]  /*47450*/  STS.U16 [R4+0x13600], R20 ;  /* 0x0136001404007388 */ /* 0x0003e20000000400 */
[----:B0-----:R-:W4:Y:S01]  /*47460*/  LDL.LU R0, [R1+0x31c] ;  /* 0x00031c0001007983 */ /* 0x001f220000300800 */
[----:B-1----:R-:W4:Y:S02]  /*47470*/  LDL.LU R3, [R1+0x308] ;  /* 0x0003080001037983 */ /* 0x002f240000300800 */
[----:B------:R-:W4:Y:S02]  /*47480*/  LDL.LU R17, [R1+0x300] ;  /* 0x0003000001117983 */ /* 0x000f240000300800 */
[----:B------:R0:W-:Y:S01]  /*47490*/  STS.U16 [R4+0x13e00], R22 ;  /* 0x013e001604007388 */ /* 0x0001e20000000400 */
[----:B------:R-:W4:Y:S04]  /*474a0*/  LDL.LU R21, [R1+0x2f8] ;  /* 0x0002f80001157983 */ /* 0x000f280000300800 */
[----:B------:R1:W-:Y:S01]  /*474b0*/  STS.U16 [R4+0x14600], R23 ;  /* 0x0146001704007388 */ /* 0x0003e20000000400 */
[----:B------:R-:W4:Y:S02]  /*474c0*/  LDL.LU R16, [R1+0x77c] ;  /* 0x00077c0001107983 */ /* 0x000f240000300800 */
[----:B------:R1:W-:Y:S02]  /*474d0*/  STS.U16 [R4+0x14e00], R25 ;  /* 0x014e001904007388 */ /* 0x0003e40000000400 */
[----:B------:R-:W4:Y:S01]  /*474e0*/  LDL.LU R18, [R1+0x75c] ;  /* 0x00075c0001127983 */ /* 0x000f220000300800 */
[----:B------:R1:W-:Y:S04]  /*474f0*/  STS.U16 [R4+0x15600], R27 ;  /* 0x0156001b04007388 */ /* 0x0003e80000000400 */
[----:B------:R-:W4:Y:S01]  /*47500*/  LDL.LU R20, [R1+0x73c] ;  /* 0x00073c0001147983 */ /* 0x000f220000300800 */
[----:B------:R1:W-:Y:S02]  /*47510*/  STS.U16 [R4+0x15e00], R29 ;  /* 0x015e001d04007388 */ /* 0x0003e40000000400 */
[----:B0-----:R-:W4:Y:S02]  /*47520*/  LDL.LU R22, [R1+0x71c] ;  /* 0x00071c0001167983 */ /* 0x001f240000300800 */
[----:B------:R0:W-:Y:S01]  /*47530*/  STS.U16 [R4+0x16600], R26 ;  /* 0x0166001a04007388 */ /* 0x0001e20000000400 */
[----:B------:R0:W-:Y:S04]  /*47540*/  STS.U16 [R4+0x16e00], R28 ;  /* 0x016e001c04007388 */ /* 0x0001e80000000400 */
[----:B-1----:R-:W4:Y:S01]  /*47550*/  LDL.LU R23, [R1+0x6fc] ;  /* 0x0006fc0001177983 */ /* 0x002f220000300800 */
[----:B------:R-:W4:Y:S02]  /*47560*/  LDL.LU R25, [R1+0x6dc] ;  /* 0x0006dc0001197983 */ /* 0x000f240000300800 */
[----:B------:R1:W-:Y:S02]  /*47570*/  STS.U16 [R4+0x17600], R2 ;  /* 0x0176000204007388 */ /* 0x0003e40000000400 */
[----:B------:R1:W-:Y:S01]  /*47580*/  STS.U16 [R4+0x17e00], R6 ;  /* 0x017e000604007388 */ /* 0x0003e20000000400 */
[----:B------:R-:W4:Y:S01]  /*47590*/  LDL.LU R27, [R1+0x6bc] ;  /* 0x0006bc00011b7983 */ /* 0x000f220000300800 */
[----:B------:R-:W4:Y:S03]  /*475a0*/  LDL.LU R29, [R1+0x69c] ;  /* 0x00069c00011d7983 */ /* 0x000f260000300800 */
[----:B------:R1:W-:Y:S04]  /*475b0*/  STS.U16 [R4+0x18600], R5 ;  /* 0x0186000504007388 */ /* 0x0003e80000000400 */
[----:B0-----:R-:W4:Y:S01]  /*475c0*/  LDL.LU R26, [R1+0x67c] ;  /* 0x00067c00011a7983 */ /* 0x001f220000300800 */
[----:B------:R0:W-:Y:S02]  /*475d0*/  STS.U16 [R4+0x18e00], R8 ;  /* 0x018e000804007388 */ /* 0x0001e40000000400 */
[----:B------:R-:W4:Y:S02]  /*475e0*/  LDL.LU R28, [R1+0x65c] ;  /* 0x00065c00011c7983 */ /* 0x000f240000300800 */
[----:B------:R0:W-:Y:S01]  /*475f0*/  STS.U16 [R4+0x19600], R7 ;  /* 0x0196000704007388 */ /* 0x0001e20000000400 */
[----:B------:R0:W-:Y:S04]  /*47600*/  STS.U16 [R4+0x19e00], R9 ;  /* 0x019e000904007388 */ /* 0x0001e80000000400 */
[----:B-1----:R-:W4:Y:S01]  /*47610*/  LDL.LU R2, [R1+0x63c] ;  /* 0x00063c0001027983 */ /* 0x002f220000300800 */
[----:B------:R-:W4:Y:S02]  /*47620*/  LDL.LU R6, [R1+0x61c] ;  /* 0x00061c0001067983 */ /* 0x000f240000300800 */
[----:B------:R-:W-:Y:S02]  /*47630*/  STS.U16 [R4+0x1a600], R14 ;  /* 0x01a6000e04007388 */ /* 0x000fe40000000400 */
[----:B------:R-:W-:Y:S01]  /*47640*/  STS.U16 [R4+0x1ae00], R15 ;  /* 0x01ae000f04007388 */ /* 0x000fe20000000400 */
[----:B------:R-:W4:Y:S01]  /*47650*/  LDL.LU R5, [R1+0x5fc] ;  /* 0x0005fc0001057983 */ /* 0x000f220000300800 */
[----:B0-----:R-:W4:Y:S03]  /*47660*/  LDL.LU R8, [R1+0x5dc] ;  /* 0x0005dc0001087983 */ /* 0x001f260000300800 */
[----:B------:R-:W4:Y:S01]  /*47670*/  LDL.LU R7, [R1+0x5bc] ;  /* 0x0005bc0001077983 */ /* 0x000f220000300800 */
[----:B------:R-:W4:Y:S03]  /*47680*/  LDL.LU R9, [R1+0x59c] ;  /* 0x00059c0001097983 */ /* 0x000f260000300800 */
[----:B---3--:R-:W-:Y:S01]  /*47690*/  STS.U16 [R4+0x1b600], R13 ;  /* 0x01b6000d04007388 */ /* 0x008fe20000000400 */
[----:B--2---:R0:W-:Y:S02]  /*476a0*/  STS.U16 [R4+0x1be00], R12 ;  /* 0x01be000c04007388 */ /* 0x0041e40000000400 */
[----:B----4-:R-:W-:Y:S01]  /*476b0*/  STS.U16 [R4+0x1c600], R11 ;  /* 0x01c6000b04007388 */ /* 0x010fe20000000400 */
[----:B------:R1:W-:Y:S04]  /*476c0*/  STS.U16 [R4+0x1ce00], R10 ;  /* 0x01ce000a04007388 */ /* 0x0003e80000000400 */
[----:B0-----:R-:W2:Y:S01]  /*476d0*/  LDL.LU R12, [R1+0x57c] ;  /* 0x00057c00010c7983 */ /* 0x001ea20000300800 */
[----:B------:R-:W3:Y:S02]  /*476e0*/  LDL.LU R13, [R1+0x4d4] ;  /* 0x0004d400010d7983 */ /* 0x000ee40000300800 */
[----:B------:R-:W4:Y:S02]  /*476f0*/  LDL.LU R14, [R1+0x498] ;  /* 0x00049800010e7983 */ /* 0x000f240000300800 */
[----:B------:R-:W2:Y:S01]  /*47700*/  LDL.LU R15, [R1+0x478] ;  /* 0x00047800010f7983 */ /* 0x000ea20000300800 */
[----:B-1----:R-:W2:Y:S01]  /*47710*/  LDL.LU R10, [R1+0x458] ;  /* 0x00045800010a7983 */ /* 0x002ea20000300800 */
[----:B------:R-:W2:Y:S03]  /*47720*/  LDL.LU R11, [R1+0x438] ;  /* 0x00043800010b7983 */ /* 0x000ea60000300800 */
[----:B------:R0:W-:Y:S04]  /*47730*/  STS.U16 [R4+0x1d600], R19 ;  /* 0x01d6001304007388 */ /* 0x0001e80000000400 */
[----:B0-----:R-:W2:Y:S01]  /*47740*/  LDL.LU R19, [R1+0x223c] ;  /* 0x00223c0001137983 */ /* 0x001ea20000300800 */
[----:B------:R-:W-:Y:S02]  /*47750*/  STS.U16 [R4+0x1de00], R24 ;  /* 0x01de001804007388 */ /* 0x000fe40000000400 */
[----:B------:R-:W-:Y:S02]  /*47760*/  STS.U16 [R4+0x1e600], R0 ;  /* 0x01e6000004007388 */ /* 0x000fe40000000400 */
[----:B------:R-:W-:Y:S01]  /*47770*/  STS.U16 [R4+0x1ee00], R3 ;  /* 0x01ee000304007388 */ /* 0x000fe20000000400 */
[----:B------:R-:W-:Y:S01]  /*47780*/  STS.U16 [R4+0x1f600], R17 ;  /* 0x01f6001104007388 */ /* 0x000fe20000000400 */
[----:B------:R-:W-:Y:S01]  /*47790*/  STS.U16 [R4+0x1fe00], R21 ;  /* 0x01fe001504007388 */ /* 0x000fe20000000400 */
[----:B--2---:R-:W-:-:S05]  /*477a0*/  LOP3.LUT R19, R19, 0x70, RZ, 0x3c, !PT ;  /* 0x0000007013137812 */ /* 0x004fca00078e3cff */
        /* <DEDUP_REMOVED lines=10> */
[----:B0-----:R-:W2:Y:S04]  /*47850*/  LDL R28, [R1+0x970] ;  /* 0x00097000011c7983 */ /* 0x001ea80000100800 */
[----:B--2---:R0:W-:Y:S04]  /*47860*/  STL [R1+0x222c], R28 ;  /* 0x00222c1c01007387 */ /* 0x0041e80000100800 */
[----:B0-----:R-:W2:Y:S04]  /*47870*/  LDL.LU R28, [R1+0x370] ;  /* 0x00037000011c7983 */ /* 0x001ea80000300800 */
        /* <DEDUP_REMOVED lines=9> */
[----:B------:R-:W-:Y:S01]  /*47910*/  STS.U16 [R19+0x17f00], R9 ;  /* 0x017f000913007388 */ /* 0x000fe20000000400 */
        /* <DEDUP_REMOVED lines=21> */
[----:B------:R-:W2:Y:S04]  /*47a70*/  LDL.LU R6, [R1+0x4f4] ;  /* 0x0004f40001067983 */ /* 0x000ea80000300800 */
[----:B------:R0:W-:Y:S01]  /*47a80*/  STS.U16 [R19+0x18700], R12 ;  /* 0x0187000c13007388 */ /* 0x0001e20000000400 */
[----:B------:R-:W2:Y:S02]  /*47a90*/  LDL.LU R8, [R1+0x500] ;  /* 0x0005000001087983 */ /* 0x000ea40000300800 */
[----:B---3--:R1:W-:Y:S02]  /*47aa0*/  STS.U16 [R19+0x18f00], R13 ;  /* 0x018f000d13007388 */ /* 0x0083e40000000400 */
[----:B----4-:R3:W-:Y:S01]  /*47ab0*/  STS.U16 [R19+0x19700], R14 ;  /* 0x0197000e13007388 */ /* 0x0107e20000000400 */
[----:B------:R4:W-:Y:S01]  /*47ac0*/  STS.U16 [R19+0x19f00], R15 ;  /* 0x019f000f13007388 */ /* 0x0009e20000000400 */
[----:B------:R4:W-:Y:S02]  /*47ad0*/  STS.U16 [R19+0x1a700], R10 ;  /* 0x01a7000a13007388 */ /* 0x0009e40000000400 */
[----:B------:R4:W-:Y:S01]  /*47ae0*/  STS.U16 [R19+0x1af00], R11 ;  /* 0x01af000b13007388 */ /* 0x0009e20000000400 */
[----:B0-----:R-:W2:Y:S01]  /*47af0*/  LDL.LU R12, [R1+0x4e8] ;  /* 0x0004e800010c7983 */ /* 0x001ea20000300800 */
[----:B-1----:R-:W2:Y:S02]  /*47b00*/  LDL.LU R13, [R1+0x4dc] ;  /* 0x0004dc00010d7983 */ /* 0x002ea40000300800 */
[----:B---3--:R-:W3:Y:S01]  /*47b10*/  LDL.LU R14, [R1+0x4c0] ;  /* 0x0004c000010e7983 */ /* 0x008ee20000300800 */
[----:B----4-:R-:W4:Y:S01]  /*47b20*/  LDL.LU R15, [R1+0x4d0] ;  /* 0x0004d000010f7983 */ /* 0x010f220000300800 */
[----:B------:R-:W3:Y:S02]  /*47b30*/  LDL.LU R10, [R1+0x4b8] ;  /* 0x0004b800010a7983 */ /* 0x000ee40000300800 */
[----:B------:R-:W3:Y:S01]  /*47b40*/  LDL.LU R11, [R1+0x49c] ;  /* 0x00049c00010b7983 */ /* 0x000ee20000300800 */
        /* <DEDUP_REMOVED lines=8> */
[----:B------:R0:W-:Y:S02]  /*47bd0*/  STS.U16 [R19+0x1d700], R24 ;  /* 0x01d7001813007388 */ /* 0x0001e40000000400 */
[----:B------:R1:W-:Y:S02]  /*47be0*/  STS.U16 [R19+0x1df00], R0 ;  /* 0x01df000013007388 */ /* 0x0003e40000000400 */
[----:B------:R3:W-:Y:S01]  /*47bf0*/  STS.U16 [R19+0x1e700], R3 ;  /* 0x01e7000313007388 */ /* 0x0007e20000000400 */
[----:B------:R4:W-:Y:S01]  /*47c00*/  STS.U16 [R19+0x1ef00], R17 ;  /* 0x01ef001113007388 */ /* 0x0009e20000000400 */
[----:B------:R4:W-:Y:S02]  /*47c10*/  STS.U16 [R19+0x1f700], R4 ;  /* 0x01f7000413007388 */ /* 0x0009e40000000400 */
[----:B------:R4:W-:Y:S01]  /*47c20*/  STS.U16 [R19+0x1ff00], R21 ;  /* 0x01ff001513007388 */ /* 0x0009e20000000400 */
[----:B0-----:R-:W2:Y:S01]  /*47c30*/  LDL.LU R24, [R1+0x2228] ;  /* 0x0022280001187983 */ /* 0x001ea20000300800 */
[----:B-1----:R-:W2:Y:S02]  /*47c40*/  LDL.LU R0, [R1+0x2224] ;  /* 0x0022240001007983 */ /* 0x002ea40000300800 */
[----:B---3--:R-:W3:Y:S02]  /*47c50*/  LDL.LU R3, [R1+0x2220] ;  /* 0x0022200001037983 */ /* 0x008ee40000300800 */
[----:B----4-:R-:W4:Y:S01]  /*47c60*/  LDL.LU R17, [R1+0x221c] ;  /* 0x00221c0001117983 */ /* 0x010f220000300800 */
[----:B------:R-:W3:Y:S01]  /*47c70*/  LDL.LU R4, [R1+0x2218] ;  /* 0x0022180001047983 */ /* 0x000ee20000300800 */
[----:B------:R-:W3:Y:S02]  /*47c80*/  LDL.LU R19, [R1+0x2214] ;  /* 0x0022140001137983 */ /* 0x000ee40000300800 */
[----:B------:R-:W3:Y:S01]  /*47c90*/  LDL.LU R21, [R1+0x2210] ;  /* 0x0022100001157983 */ /* 0x000ee20000300800 */
[----:B--2---:R0:W-:Y:S01]  /*47ca0*/  STS [R28+0x20000], R16 ;  /* 0x020000101c007388 */ /* 0x0041e20000000800 */
[----:B------:R1:W-:Y:S02]  /*47cb0*/  STS [R28+0x20800], R18 ;  /* 0x020800121c007388 */ /* 0x0003e40000000800 */
[----:B------:R2:W-:Y:S02]  /*47cc0*/  STS [R28+0x20080], R20 ;  /* 0x020080141c007388 */ /* 0x0005e40000000800 */
[----:B------:R2:W-:Y:S01]  /*47cd0*/  STS [R28+0x20880], R22 ;  /* 0x020880161c007388 */ /* 0x0005e20000000800 */
[----:B------:R4:W-:Y:S01]  /*47ce0*/  STS [R28+0x21000], R23 ;  /* 0x021000171c007388 */ /* 0x0009e20000000800 */
[----:B------:R4:W-:Y:S03]  /*47cf0*/  STS [R28+0x21800], R25 ;  /* 0x021800191c007388 */ /* 0x0009e60000000800 */
[----:B0-----:R-:W3:Y:S01]  /*47d00*/  LDL.LU R16, [R1+0x220c] ;  /* 0x00220c0001107983 */ /* 0x001ee20000300800 */
[----:B-1----:R-:W3:Y:S02]  /*47d10*/  LDL.LU R18, [R1+0x2208] ;  /* 0x0022080001127983 */ /* 0x002ee40000300800 */
[----:B--2---:R-:W2:Y:S02]  /*47d20*/  LDL.LU R20, [R1+0x2204] ;  /* 0x0022040001147983 */ /* 0x004ea40000300800 */
[----:B------:R-:W2:Y:S01]  /*47d30*/  LDL.LU R22, [R1+0x2200] ;  /* 0x0022000001167983 */ /* 0x000ea20000300800 */
[----:B----4-:R-:W4:Y:S01]  /*47d40*/  LDL.LU R23, [R1+0x21fc] ;  /* 0x0021fc0001177983 */ /* 0x010f220000300800 */
[----:B------:R-:W2:Y:S03]  /*47d50*/  LDL.LU R25, [R1+0x21f8] ;  /* 0x0021f80001197983 */ /* 0x000ea60000300800 */
[----:B------:R0:W-:Y:S01]  /*47d60*/  STS [R28+0x21080], R27 ;  /* 0x0210801b1c007388 */ /* 0x0001e20000000800 */
[----:B------:R1:W-:Y:S02]  /*47d70*/  STS [R28+0x21880], R29 ;  /* 0x0218801d1c007388 */ /* 0x0003e40000000800 */
[----:B------:R1:W-:Y:S02]  /*47d80*/  STS [R28+0x22000], R26 ;  /* 0x0220001a1c007388 */ /* 0x0003e40000000800 */
[----:B------:R1:W-:Y:S01]  /*47d90*/  STS [R28+0x22800], R2 ;  /* 0x022800021c007388 */ /* 0x0003e20000000800 */
[----:B------:R1:W-:Y:S01]  /*47da0*/  STS [R28+0x22080], R5 ;  /* 0x022080051c007388 */ /* 0x0003e20000000800 */
[----:B------:R1:W-:Y:S03]  /*47db0*/  STS [R28+0x22880], R7 ;  /* 0x022880071c007388 */ /* 0x0003e60000000800 */
[----:B0-----:R-:W2:Y:S01]  /*47dc0*/  LDL.LU R27, [R1+0x21f4] ;  /* 0x0021f400011b7983 */ /* 0x001ea20000300800 */
[----:B-1----:R-:W2:Y:S03]  /*47dd0*/  LDL.LU R29, [R1+0x21f0] ;  /* 0x0021f000011d7983 */ /* 0x002ea60000300800 */
[----:B------:R-:W2:Y:S01]  /*47de0*/  LDL.LU R26, [R1+0x21ec] ;  /* 0x0021ec00011a7983 */ /* 0x000ea20000300800 */
[----:B------:R-:W2:Y:S03]  /*47df0*/  LDL.LU R2, [R1+0x21e8] ;  /* 0x0021e80001027983 */ /* 0x000ea60000300800 */
[----:B------:R-:W2:Y:S01]  /*47e00*/  LDL.LU R5, [R1+0x21e4] ;  /* 0x0021e40001057983 */ /* 0x000ea20000300800 */
[----:B------:R-:W2:Y:S03]  /*47e10*/  LDL.LU R7, [R1+0x21e0] ;  /* 0x0021e00001077983 */ /* 0x000ea60000300800 */
[----:B------:R0:W-:Y:S04]  /*47e20*/  STS [R28+0x23000], R9 ;  /* 0x023000091c007388 */ /* 0x0001e80000000800 */
[----:B0-----:R-:W3:Y:S01]  /*47e30*/  LDL.LU R9, [R1+0x21dc] ;  /* 0x0021dc0001097983 */ /* 0x001ee20000300800 */
[----:B------:R0:W-:Y:S02]  /*47e40*/  STS [R28+0x23800], R6 ;  /* 0x023800061c007388 */ /* 0x0001e40000000800 */
[----:B------:R1:W-:Y:S02]  /*47e50*/  STS [R28+0x23080], R8 ;  /* 0x023080081c007388 */ /* 0x0003e40000000800 */
[----:B------:R-:W-:Y:S01]  /*47e60*/  STS [R28+0x23880], R12 ;  /* 0x0238800c1c007388 */ /* 0x000fe20000000800 */
[----:B------:R-:W-:Y:S01]  /*47e70*/  STS [R28+0x24000], R13 ;  /* 0x0240000d1c007388 */ /* 0x000fe20000000800 */
[----:B------:R-:W-:Y:S02]  /*47e80*/  STS [R28+0x24800], R14 ;  /* 0x0248000e1c007388 */ /* 0x000fe40000000800 */
[----:B------:R-:W-:Y:S02]  /*47e90*/  STS [R28+0x24080], R15 ;  /* 0x0240800f1c007388 */ /* 0x000fe40000000800 */
[----:B------:R-:W-:Y:S01]  /*47ea0*/  STS [R28+0x24880], R10 ;  /* 0x0248800a1c007388 */ /* 0x000fe20000000800 */
[----:B------:R-:W-:Y:S04]  /*47eb0*/  STS [R28+0x25000], R11 ;  /* 0x0250000b1c007388 */ /* 0x000fe80000000800 */
[----:B0-----:R-:W4:Y:S01]  /*47ec0*/  LDL.LU R6, [R1+0x560] ;  /* 0x0005600001067983 */ /* 0x001f220000300800 */
[----:B-1----:R-:W4:Y:S03]  /*47ed0*/  LDL.LU R8, [R1+0x55c] ;  /* 0x00055c0001087983 */ /* 0x002f260000300800 */
[----:B--2---:R0:W-:Y:S04]  /*47ee0*/  STS [R28+0x25800], R7 ;  /* 0x025800071c007388 */ /* 0x0041e80000000800 */
[----:B0-----:R-:W2:Y:S04]  /*47ef0*/  LDL.LU R7, [R1+0x550] ;  /* 0x0005500001077983 */ /* 0x001ea80000300800 */
[----:B---3--:R0:W-:Y:S01]  /*47f00*/  STS [R28+0x25080], R9 ;  /* 0x025080091c007388 */ /* 0x0081e20000000800 */
[----:B------:R-:W-:Y:S02]  /*47f10*/  STS [R28+0x25880], R5 ;  /* 0x025880051c007388 */ /* 0x000fe40000000800 */
[----:B------:R1:W-:Y:S01]  /*47f20*/  STS [R28+0x26000], R2 ;  /* 0x026000021c007388 */ /* 0x0003e20000000800 */
[----:B0-----:R-:W3:Y:S01]  /*47f30*/  LDL.LU R9, [R1+0x54c] ;  /* 0x00054c0001097983 */ /* 0x001ee20000300800 */
[----:B-1----:R-:W3:Y:S01]  /*47f40*/  LDL.LU R2, [R1+0x540] ;  /* 0x0005400001027983 */ /* 0x002ee20000300800 */
[C---:B------:R-:W-:Y:S01]  /*47f50*/  LOP3.LUT R5, R4.reuse, 0x60, RZ, 0xc0, !PT ;  /* 0x0000006004057812 */ /* 0x040fe200078ec0ff */
[----:B------:R-:W-:Y:S01]  /*47f60*/  IMAD.SHL.U32 R4, R4, 0x4, RZ ;  /* 0x0000000404047824 */ /* 0x000fe200078e00ff */
[----:B------:R-:W3:Y:S01]  /*47f70*/  LDL.LU R12, [R1+0x4f0] ;  /* 0x0004f000010c7983 */ /* 0x000ee20000300800 */
[----:B------:R-:W3:Y:S02]  /*47f80*/  LDL.LU R13, [R1+0x4f8] ;  /* 0x0004f800010d7983 */ /* 0x000ee40000300800 */
[----:B------:R-:W3:Y:S02]  /*47f90*/  LDL.LU R14, [R1+0x4e4] ;  /* 0x0004e400010e7983 */ /* 0x000ee40000300800 */
[----:B------:R-:W3:Y:S01]  /*47fa0*/  LDL.LU R15, [R1+0x4d8] ;  /* 0x0004d800010f7983 */ /* 0x000ee20000300800 */
[----:B------:R-:W-:Y:S01]  /*47fb0*/  LOP3.LUT R4, R4, 0x7c, RZ, 0xc0, !PT ;  /* 0x0000007c04047812 */ /* 0x000fe200078ec0ff */
[----:B------:R-:W3:Y:S01]  /*47fc0*/  LDL.LU R10, [R1+0x4bc] ;  /* 0x0004bc00010a7983 */ /* 0x000ee20000300800 */
[----:B------:R-:W3:Y:S03]  /*47fd0*/  LDL.LU R11, [R1+0x4a8] ;  /* 0x0004a800010b7983 */ /* 0x000ee60000300800 */
[----:B------:R0:W-:Y:S01]  /*47fe0*/  STS [R28+0x26800], R29 ;  /* 0x0268001d1c007388 */ /* 0x0001e20000000800 */
[----:B------:R-:W-:Y:S01]  /*47ff0*/  SHF.R.U32.HI R5, RZ, 0x1, R5 ;  /* 0x00000001ff057819 */ /* 0x000fe20000011605 */
[----:B------:R1:W-:Y:S01]  /*48000*/  STS [R28+0x26080], R26 ;  /* 0x0260801a1c007388 */ /* 0x0003e20000000800 */
[----:B------:R-:W-:Y:S01]  /*48010*/  LEA R4, R24, R4, 0x6 ;  /* 0x0000000418047211 */ /* 0x000fe200078e30ff */
[----:B------:R4:W-:Y:S01]  /*48020*/  STS [R28+0x26880], R25 ;  /* 0x026880191c007388 */ /* 0x0009e20000000800 */
[----:B------:R4:W-:Y:S03]  /*48030*/  STS [R28+0x27000], R22 ;  /* 0x027000161c007388 */ /* 0x0009e60000000800 */
[----:B0-----:R-:W3:Y:S01]  /*48040*/  LDL.LU R29, [R1+0x504] ;  /* 0x00050400011d7983 */ /* 0x001ee20000300800 */
[----:B-1----:R-:W3:Y:S01]  /*48050*/  LDL.LU R26, [R1+0x50c] ;  /* 0x00050c00011a7983 */ /* 0x002ee20000300800 */
[----:B------:R-:W-:-:S02]  /*48060*/  LOP3.LUT R4, R4, R5, RZ, 0x3c, !PT ;  /* 0x0000000504047212 */ /* 0x000fc400078e3cff */
[----:B----4-:R-:W4:Y:S01]  /*48070*/  LDL.LU R25, [R1+0x51c] ;  /* 0x00051c0001197983 */ /* 0x010f220000300800 */
[----:B------:R-:W4:Y:S02]  /*48080*/  LDL.LU R22, [R1+0x514] ;  /* 0x0005140001167983 */ /* 0x000f240000300800 */
[----:B------:R-:W4:Y:S02]  /*48090*/  LDL.LU R24, [R1+0x21d8] ;  /* 0x0021d80001187983 */ /* 0x000f240000300800 */
[----:B------:R-:W4:Y:S01]  /*480a0*/  LDL.LU R5, [R1+0x524] ;  /* 0x0005240001057983 */ /* 0x000f220000300800 */
[----:B------:R0:W-:Y:S01]  /*480b0*/  STS [R28+0x27800], R21 ;  /* 0x027800151c007388 */ /* 0x0001e20000000800 */
[----:B------:R1:W-:Y:S02]  /*480c0*/  STS [R28+0x27080], R18 ;  /* 0x027080121c007388 */ /* 0x0003e40000000800 */
[----:B------:R1:W-:Y:S01]  /*480d0*/  STS [R28+0x27880], R17 ;  /* 0x027880111c007388 */ /* 0x0003e20000000800 */
[----:B------:R-:W-:Y:S01]  /*480e0*/  LOP3.LUT R4, R4, 0x40, RZ, 0x3c, !PT ;  /* 0x0000004004047812 */ /* 0x000fe200078e3cff */
[----:B0-----:R-:W4:Y:S01]  /*480f0*/  LDL.LU R21, [R1+0x52c] ;  /* 0x00052c0001157983 */ /* 0x001f220000300800 */
[----:B-1----:R-:W4:Y:S02]  /*48100*/  LDL.LU R18, [R1+0x530] ;  /* 0x0005300001127983 */ /* 0x002f240000300800 */
[----:B------:R-:W4:Y:S02]  /*48110*/  LDL.LU R28, [R1+0x21d4] ;  /* 0x0021d400011c7983 */ /* 0x000f240000300800 */
[----:B------:R-:W4:Y:S01]  /*48120*/  LDL.LU R17, [R1+0x53c] ;  /* 0x00053c0001117983 */ /* 0x000f220000300800 */
[----:B------:R0:W-:Y:S01]  /*48130*/  STS [R4+0x20000], R6 ;  /* 0x0200000604007388 */ /* 0x0001e20000000800 */
[----:B------:R1:W-:Y:S03]  /*48140*/  STS [R4+0x20800], R8 ;  /* 0x0208000804007388 */ /* 0x0003e60000000800 */
[----:B0-----:R-:W4:Y:S01]  /*48150*/  LDL.LU R6, [R1+0x21d0] ;  /* 0x0021d00001067983 */ /* 0x001f220000300800 */
[----:B-1----:R-:W4:Y:S03]  /*48160*/  LDL.LU R8, [R1+0x21cc] ;  /* 0x0021cc0001087983 */ /* 0x002f260000300800 */
[----:B--2---:R0:W-:Y:S04]  /*48170*/  STS [R4+0x20080], R7 ;  /* 0x0200800704007388 */ /* 0x0041e80000000800 */
[----:B0-----:R-:W2:Y:S04]  /*48180*/  LDL.LU R7, [R1+0x21c8] ;  /* 0x0021c80001077983 */ /* 0x001ea80000300800 */
[----:B---3--:R0:W-:Y:S01]  /*48190*/  STS [R4+0x20880], R9 ;  /* 0x0208800904007388 */ /* 0x0081e20000000800 */
[----:B------:R1:W-:Y:S03]  /*481a0*/  STS [R4+0x21000], R2 ;  /* 0x0210000204007388 */ /* 0x0003e60000000800 */
[----:B0-----:R-:W3:Y:S01]  /*481b0*/  LDL.LU R9, [R1+0x21c4] ;  /* 0x0021c40001097983 */ /* 0x001ee20000300800 */
[----:B-1----:R-:W2:Y:S03]  /*481c0*/  LDL.LU R2, [R1+0x21c0] ;  /* 0x0021c00001027983 */ /* 0x002ea60000300800 */
[----:B----4-:R-:W-:Y:S01]  /*481d0*/  STS [R4+0x21800], R17 ;  /* 0x0218001104007388 */ /* 0x010fe20000000800 */
[----:B------:R-:W-:Y:S02]  /*481e0*/  STS [R4+0x21080], R18 ;  /* 0x0210801204007388 */ /* 0x000fe40000000800 */
[----:B------:R-:W-:Y:S02]  /*481f0*/  STS [R4+0x21880], R21 ;  /* 0x0218801504007388 */ /* 0x000fe40000000800 */
[----:B------:R-:W-:Y:S01]  /*48200*/  STS [R4+0x22000], R5 ;  /* 0x0220000504007388 */ /* 0x000fe20000000800 */
[----:B------:R-:W-:Y:S01]  /*48210*/  STS [R4+0x22800], R22 ;  /* 0x0228001604007388 */ /* 0x000fe20000000800 */
[----:B------:R-:W-:Y:S02]  /*48220*/  STS [R4+0x22080], R25 ;  /* 0x0220801904007388 */ /* 0x000fe40000000800 */
[----:B------:R-:W-:Y:S02]  /*48230*/  STS [R4+0x22880], R26 ;  /* 0x0228801a04007388 */ /* 0x000fe40000000800 */
[----:B------:R-:W-:Y:S01]  /*48240*/  STS [R4+0x23000], R29 ;  /* 0x0230001d04007388 */ /* 0x000fe20000000800 */
[----:B------:R-:W-:Y:S01]  /*48250*/  STS [R4+0x23800], R12 ;  /* 0x0238000c04007388 */ /* 0x000fe20000000800 */
[----:B------:R-:W-:Y:S02]  /*48260*/  STS [R4+0x23080], R13 ;  /* 0x0230800d04007388 */ /* 0x000fe40000000800 */
[----:B------:R-:W-:Y:S02]  /*48270*/  STS [R4+0x23880], R14 ;  /* 0x0238800e04007388 */ /* 0x000fe40000000800 */
[----:B------:R-:W-:Y:S01]  /*48280*/  STS [R4+0x24000], R15 ;  /* 0x0240000f04007388 */ /* 0x000fe20000000800 */
[----:B------:R-:W-:Y:S04]  /*48290*/  STS [R4+0x24800], R10 ;  /* 0x0248000a04007388 */ /* 0x000fe80000000800 */
[----:B--2---:R0:W-:Y:S04]  /*482a0*/  STS [R4+0x24080], R2 ;  /* 0x0240800204007388 */ /* 0x0041e80000000800 */
[----:B0-----:R-:W2:Y:S01]  /*482b0*/  LDL R2, [R1+0x97c] ;  /* 0x00097c0001027983 */ /* 0x001ea20000100800 */
[----:B------:R-:W-:Y:S02]  /*482c0*/  STS [R4+0x24880], R11 ;  /* 0x0248800b04007388 */ /* 0x000fe40000000800 */
[----:B---3--:R-:W-:Y:S02]  /*482d0*/  STS [R4+0x25000], R9 ;  /* 0x0250000904007388 */ /* 0x008fe40000000800 */
[----:B------:R-:W-:Y:S01]  /*482e0*/  STS [R4+0x25800], R8 ;  /* 0x0258000804007388 */ /* 0x000fe20000000800 */
[----:B------:R-:W-:Y:S01]  /*482f0*/  STS [R4+0x25080], R7 ;  /* 0x0250800704007388 */ /* 0x000fe20000000800 */
[----:B------:R-:W-:Y:S02]  /*48300*/  STS [R4+0x25880], R6 ;  /* 0x0258800604007388 */ /* 0x000fe40000000800 */
[----:B------:R0:W-:Y:S02]  /*48310*/  STS [R4+0x26000], R28 ;  /* 0x0260001c04007388 */ /* 0x0001e40000000800 */
[----:B------:R-:W-:Y:S01]  /*48320*/  STS [R4+0x26800], R27 ;  /* 0x0268001b04007388 */ /* 0x000fe20000000800 */
[----:B------:R-:W-:Y:S01]  /*48330*/  STS [R4+0x26080], R24 ;  /* 0x0260801804007388 */ /* 0x000fe20000000800 */
[----:B------:R-:W-:Y:S02]  /*48340*/  STS [R4+0x26880], R23 ;  /* 0x0268801704007388 */ /* 0x000fe40000000800 */
[----:B------:R-:W-:Y:S02]  /*48350*/  STS [R4+0x27000], R20 ;  /* 0x0270001404007388 */ /* 0x000fe40000000800 */
[----:B------:R-:W-:Y:S01]  /*48360*/  STS [R4+0x27800], R19 ;  /* 0x0278001304007388 */ /* 0x000fe20000000800 */
[----:B------:R-:W-:Y:S01]  /*48370*/  STS [R4+0x27080], R16 ;  /* 0x0270801004007388 */ /* 0x000fe20000000800 */
[----:B------:R-:W-:Y:S02]  /*48380*/  STS [R4+0x27880], R3 ;  /* 0x0278800304007388 */ /* 0x000fe40000000800 */
[----:B------:R-:W-:Y:S06]  /*48390*/  BAR.SYNC.DEFER_BLOCKING 0x0 ;  /* 0x0000000000007b1d */ /* 0x000fec0000010000 */
[----:B0-----:R-:W3:Y:S04]  /*483a0*/  LDL R28, [R1+0x978] ;  /* 0x00097800011c7983 */ /* 0x001ee80000100800 */
[----:B--2---:R-:W0:Y:S04]  /*483b0*/  LDSM.16.M88.4 R4, [R2+0x10000] ;  /* 0x010000000204783b */ /* 0x004e280000000200 */
[----:B------:R-:W1:Y:S04]  /*483c0*/  LDSM.16.M88.4 R8, [R2+0x12000] ;  /* 0x012000000208783b */ /* 0x000e680000000200 */
[----:B------:R-:W2:Y:S04]  /*483d0*/  LDSM.16.M88.4 R12, [R2+0x14000] ;  /* 0x01400000020c783b */ /* 0x000ea80000000200 */
[----:B------:R-:W-:Y:S04]  /*483e0*/  LDSM.16.M88.4 R20, [R2+0x1c000] ;  /* 0x01c000000214783b */ /* 0x000fe80000000200 */
[----:B---3--:R-:W-:Y:S04]  /*483f0*/  LDSM.16.M88.4 R16, [R28+0x20000] ;  /* 0x020000001c10783b */ /* 0x008fe80000000200 */
[----:B------:R-:W-:Y:S04]  /*48400*/  LDSM.16.M88.4 R24, [R28+0x22000] ;  /* 0x022000001c18783b */ /* 0x000fe80000000200 */
[----:B0-----:R-:W-:Y:S01]  /*48410*/  STL.64 [R1+0x4f0], R4 ;  /* 0x0004f00401007387 */ /* 0x001fe20000100a00 */
[----:B------:R-:W-:Y:S02]  /*48420*/  STL.64 [R1+0x4f8], R6 ;  /* 0x0004f80601007387 */ /* 0x000fe40000100a00 */
[----:B------:R-:W0:Y:S04]  /*48430*/  LDSM.16.M88.4 R4, [R2+0x16000] ;  /* 0x016000000204783b */ /* 0x000e280000000200 */
[----:B-1----:R-:W-:Y:S01]  /*48440*/  STL.64 [R1+0x4e0], R8 ;  /* 0x0004e00801007387 */ /* 0x002fe20000100a00 */
[----:B------:R-:W-:Y:S01]  /*48450*/  STL.64 [R1+0x4e8], R10 ;  /* 0x0004e80a01007387 */ /* 0x000fe20000100a00 */
[----:B--2---:R-:W-:Y:S02]  /*48460*/  STL.64 [R1+0x4d0], R12 ;  /* 0x0004d00c01007387 */ /* 0x004fe40000100a00 */
[----:B------:R-:W-:Y:S02]  /*48470*/  STL.64 [R1+0x4d8], R14 ;  /* 0x0004d80e01007387 */ /* 0x000fe40000100a00 */
[----:B------:R-:W1:Y:S01]  /*48480*/  LDSM.16.M88.4 R8, [R2+0x18000] ;  /* 0x018000000208783b */ /* 0x000e620000000200 */
[----:B------:R-:W-:Y:S04]  /*48490*/  LDSM.16.M88.4 R12, [R2+0x1a000] ;  /* 0x01a00000020c783b */ /* 0x000fe80000000200 */
[----:B0-----:R-:W-:Y:S01]  /*484a0*/  STL.64 [R1+0x4c0], R4 ;  /* 0x0004c00401007387 */ /* 0x001fe20000100a00 */
[----:B------:R-:W-:Y:S02]  /*484b0*/  STL.64 [R1+0x4c8], R6 ;  /* 0x0004c80601007387 */ /* 0x000fe40000100a00 */
[----:B------:R-:W-:Y:S02]  /*484c0*/  STL.64 [R1+0x490], R20 ;  /* 0x0004901401007387 */ /* 0x000fe40000100a00 */
[----:B------:R-:W-:Y:S01]  /*484d0*/  STL.64 [R1+0x498], R22 ;  /* 0x0004981601007387 */ /* 0x000fe20000100a00 */
[----:B------:R0:W-:Y:S04]  /*484e0*/  STL.64 [R1+0x2198], R4 ;  /* 0x0021980401007387 */ /* 0x0001e80000100a00 */
[----:B------:R-:W2:Y:S04]  /*484f0*/  LDSM.16.M88.4 R20, [R2+0x1e000] ;  /* 0x01e000000214783b */ /* 0x000ea80000000200 */
[----:B0-----:R-:W3:Y:S04]  /*48500*/  LDL.64 R4, [R1+0x4d0] ;  /* 0x0004d00001047983 */ /* 0x001ee80000100a00 */
[----:B---3--:R0:W-:Y:S04]  /*48510*/  STL.64 [R1+0x21a0], R4 ;  /* 0x0021a00401007387 */ /* 0x0081e80000100a00 */
[----:B0-----:R-:W3:Y:S04]  /*48520*/  LDL.64 R4, [R1+0x4e0] ;  /* 0x0004e00001047983 */ /* 0x001ee80000100a00 */
[----:B---3--:R0:W-:Y:S04]  /*48530*/  STL.64 [R1+0x21a8], R4 ;  /* 0x0021a80401007387 */ /* 0x0081e80000100a00 */
[----:B0-----:R-:W3:Y:S01]  /*48540*/  LDL.64 R4, [R1+0x4f0] ;  /* 0x0004f00001047983 */ /* 0x001ee20000100a00 */
[----:B-1----:R-:W-:Y:S02]  /*48550*/  STL.64 [R1+0x4b0], R8 ;  /* 0x0004b00801007387 */ /* 0x002fe40000100a00 */
[----:B------:R-:W-:Y:S02]  /*48560*/  STL.64 [R1+0x4b8], R10 ;  /* 0x0004b80a01007387 */ /* 0x000fe40000100a00 */
[----:B--2---:R-:W-:Y:S01]  /*48570*/  STL.64 [R1+0x480], R20 ;  /* 0x0004801401007387 */ /* 0x004fe20000100a00 */
[----:B------:R-:W-:Y:S01]  /*48580*/  STL.64 [R1+0x488], R22 ;  /* 0x0004881601007387 */ /* 0x000fe20000100a00 */
[----:B------:R0:W-:Y:S02]  /*48590*/  STL.64 [R1+0x2190], R8 ;  /* 0x0021900801007387 */ /* 0x0001e40000100a00 */
[----:B------:R-:W1:Y:S01]  /*485a0*/  LDSM.16.M88.4 R20, [R28+0x21000] ;  /* 0x021000001c14783b */ /* 0x000e620000000200 */
[----:B0-----:R-:W2:Y:S03]  /*485b0*/  LDL.LU R8, [R1] ;  /* 0x0000000001087983 */ /* 0x001ea60000300800 */
        /* <DEDUP_REMOVED lines=9> */
[----:B------:R-:W-:Y:S01]  /*48650*/  STL.64 [R1+0x4a0], R12 ;  /* 0x0004a00c01007387 */ /* 0x000fe20000100a00 */
[----:B------:R-:W-:Y:S02]  /*48660*/  STL.64 [R1+0x4a8], R14 ;  /* 0x0004a80e01007387 */ /* 0x000fe40000100a00 */
[----:B------:R-:W-:Y:S02]  /*48670*/  STL [R1+0x1d14], R2 ;  /* 0x001d140201007387 */ /* 0x000fe40000100800 */
[----:B-1----:R-:W-:Y:S01]  /*48680*/  STL.64 [R1+0x2168], R22 ;  /* 0x0021681601007387 */ /* 0x002fe20000100a00 */
[----:B------:R0:W-:Y:S04]  /*48690*/  STL.64 [R1+0x2160], R20 ;  /* 0x0021601401007387 */ /* 0x0001e80000100a00 */
[----:B0-----:R-:W4:Y:S01]  /*486a0*/  LDL.LU R20, [R1+0x20] ;  /* 0x0000200001147983 */ /* 0x001f220000300800 */
[----:B------:R-:W4:Y:S02]  /*486b0*/  LDL.LU R21, [R1+0x24] ;  /* 0x0000240001157983 */ /* 0x000f240000300800 */
[----:B------:R-:W4:Y:S02]  /*486c0*/  LDL.LU R22, [R1+0x28] ;  /* 0x0000280001167983 */ /* 0x000f240000300800 */
[----:B------:R-:W4:Y:S01]  /*486d0*/  LDL.LU R23, [R1+0x2c] ;  /* 0x00002c0001177983 */ /* 0x000f220000300800 */
[----:B------:R-:W-:Y:S01]  /*486e0*/  STL.64 [R1+0x20d0], R26 ;  /* 0x0020d01a01007387 */ /* 0x000fe20000100a00 */
[----:B------:R0:W-:Y:S01]  /*486f0*/  STL.64 [R1+0x20c8], R24 ;  /* 0x0020c81801007387 */ /* 0x0001e20000100a00 */
[----:B------:R-:W-:-:S02]  /*48700*/  MOV R29, R0 ;  /* 0x00000000001d7202 */ /* 0x000fc40000000f00 */
[----:B---3--:R-:W-:Y:S01]  /*48710*/  MOV R2, R4 ;  /* 0x0000000400027202 */ /* 0x008fe20000000f00 */
        /* <DEDUP_REMOVED lines=12> */
[----:B------:R-:W4:Y:S02]  /*487e0*/  LDL.LU.64 R4, [R1+0x21a8] ;  /* 0x0021a80001047983 */ /* 0x000f240000300a00 */
[C---:B----4-:R-:W-:Y:S01]  /*487f0*/  HMMA.16816.F32.BF16 R20, R16.reuse, R4, R20 ;  /* 0x000000041014723c */ /* 0x050fe20000041814 */
[----:B------:R-:W-:Y:S11]  /*48800*/  MOV R3, R5 ;  /* 0x0000000500037202 */ /* 0x000ff60000000f00 */
[----:B------:R-:W-:Y:S11]  /*48810*/  @!UPT UIADD3 URZ, URZ, URZ, URZ ;  /* 0x0000003f3f3ff290 */ /* 0x000ff6000fffe03f */
[----:B------:R0:W-:Y:S01]  /*48820*/  STL.64 [R1+0x310], R20 ;  /* 0x0003101401007387 */ /* 0x0001e20000100a00 */
[----:B------:R1:W-:Y:S01]  /*48830*/  STL.64 [R1+0x318], R22 ;  /* 0x0003181601007387 */ /* 0x0003e20000100a00 */
[----:B0-----:R-:W-:Y:S02]  /*48840*/  MOV R20, R4 ;  /* 0x0000000400147202 */ /* 0x001fe40000000f00 */
[----:B------:R-:W3:Y:S02]  /*48850*/  LDL.LU.64 R4, [R1+0x21a0] ;  /* 0x0021a00001047983 */ /* 0x000ee40000300a00 */
[C---:B---3--:R-:W-:Y:S01]  /*48860*/  HMMA.16816.F32.BF16 R24, R16.reuse, R4, R24 ;  /* 0x000000041018723c */ /* 0x048fe20000041818 */
[----:B-1----:R-:W-:Y:S11]  /*48870*/  IMAD.MOV.U32 R23, RZ, RZ, R5 ;  /* 0x000000ffff177224 */ /* 0x002ff600078e0005 */
[----:B------:R-:W-:Y:S11]  /*48880*/  @!UPT UIADD3 URZ, URZ, URZ, URZ ;  /* 0x0000003f3f3ff290 */ /* 0x000ff6000fffe03f */
[----:B------:R0:W-:Y:S01]  /*48890*/  STL.64 [R1+0x300], R24 ;  /* 0x0003001801007387 */ /* 0x0001e20000100a00 */
[----:B------:R-:W-:Y:S01]  /*488a0*/  STL.64 [R1+0x308], R26 ;  /* 0x0003081a01007387 */ /* 0x000fe20000100a00 */
[----:B0-----:R-:W-:Y:S02]  /*488b0*/  MOV R24, R4 ;  /* 0x0000000400187202 */ /* 0x001fe40000000f00 */
[----:B------:R-:W2:Y:S02]  /*488c0*/  LDL.LU.64 R4, [R1+0x2198] ;  /* 0x0021980001047983 */ /* 0x000ea40000300a00 */
[C---:B--2---:R-:W-:Y:S02]  /*488d0*/  HMMA.16816.F32.BF16 R4, R16.reuse, R4, R8 ;  /* 0x000000041004723c */ /* 0x044fe40000041808 */
[----:B------:R-:W2:Y:S11]  /*488e0*/  LDL.LU.64 R8, [R1+0x2190] ;  /* 0x0021900001087983 */ /* 0x000eb60000300a00 */
[----:B------:R-:W-:Y:S10]  /*488f0*/  @!UPT UIADD3 URZ, URZ, URZ, URZ ;  /* 0x0000003f3f3ff290 */ /* 0x000ff4000fffe03f */
[----:B------:R-:W-:Y:S01]  /*48900*/  STL.64 [R1+0x2f0], R4 ;  /* 0x0002f00401007387 */ /* 0x000fe20000100a00 */
[----:B------:R0:W-:Y:S03]  /*48910*/  STL.64 [R1+0x2f8], R6 ;  /* 0x0002f80601007387 */ /* 0x0001e60000100a00 */
[----:B0-----:R-:W2:Y:S01]  /*48920*/  LDL.LU.64 R6, [R1+0x2188] ;  /* 0x0021880001067983 */ /* 0x001ea20000300a00 */
[----:B------:R-:W2:Y:S02]  /*48930*/  LDL.LU.64 R4, [R1+0x2180] ;  /* 0x0021800001047983 */ /* 0x000ea40000300a00 */
[----:B------:R-:W3:Y:S01]  /*48940*/  LDL.LU.64 R10, [R1+0x2178] ;  /* 0x00217800010a7983 */ /* 0x000ee20000300a00 */
[C---:B--2---:R-:W-:Y:S01]  /*48950*/  HMMA.16816.F32.BF16 R4, R16.reuse, R8, R4 ;  /* 0x000000081004723c */ /* 0x044fe20000041804 */
[----:B------:R-:W3:Y:S11]  /*48960*/  LDL.LU.64 R8, [R1+0x2170] ;  /* 0x0021700001087983 */ /* 0x000ef60000300a00 */
[----:B------:R-:W-:Y:S11]  /*48970*/  @!UPT UIADD3 URZ, URZ, URZ, URZ ;  /* 0x0000003f3f3ff290 */ /* 0x000ff6000fffe03f */
[----:B------:R-:W-:Y:S01]  /*48980*/  STL.64 [R1+0x2e0], R4 ;  /* 0x0002e00401007387 */ /* 0x000fe20000100a00 */
[----:B------:R-:W-:Y:S02]  /*48990*/  STL.64 [R1+0x2e8], R6 ;  /* 0x0002e80601007387 */ /* 0x000fe40000100a00 */
[----:B------:R-:W0:Y:S01]  /*489a0*/  LDSM.16.M88.4 R4, [R28+0x23000] ;  /* 0x023000001c04783b */ /* 0x000e220000000200 */
[----:B------:R-:W-:Y:S02]  /*489b0*/  MOV R22, R12 ;  /* 0x0000000c00167202 */ /* 0x000fe40000000f00 */
[----:B------:R-:W-:Y:S01]  /*489c0*/  MOV R21, R13 ;  /* 0x0000000d00157202 */ /* 0x000fe20000000f00 */
[----:B0-----:R-:W-:Y:S01]  /*489d0*/  STL.64 [R1+0x2060], R6 ;  /* 0x0020600601007387 */ /* 0x001fe20000100a00 */
[----:B------:R0:W-:Y:S03]  /*489e0*/  STL.64 [R1+0x2058], R4 ;  /* 0x0020580401007387 */ /* 0x0001e60000100a00 */
[----:B0-----:R-:W2:Y:S01]  /*489f0*/  LDL.LU R4, [R1+0x2c0] ;  /* 0x0002c00001047983 */ /* 0x001ea20000300800 */
[----:B------:R-:W2:Y:S02]  /*48a00*/  LDL.LU R5, [R1+0x2c4] ;  /* 0x0002c40001057983 */ /* 0x000ea40000300800 */
[----:B------:R-:W2:Y:S02]  /*48a10*/  LDL.LU R6, [R1+0x2c8] ;  /* 0x0002c80001067983 */ /* 0x000ea40000300800 */
[----:B------:R-:W2:Y:S01]  /*48a20*/  LDL.LU R7, [R1+0x2cc] ;  /* 0x0002cc0001077983 */ /* 0x000ea20000300800 */
[----:B---3--:R-:W-:Y:S11]  /*48a30*/  HMMA.16816.F32.BF16 R8, R16, R12, R8 ;  /* 0x0000000c1008723c */ /* 0x008ff60000041808 */
[----:B------:R-:W-:Y:S11]  /*48a40*/  @!UPT UIADD3 URZ, URZ, URZ, URZ ;  /* 0x0000003f3f3ff290 */ /* 0x000ff6000fffe03f */
[----:B------:R-:W-:Y:S01]  /*48a50*/  @!UPT UIADD3 URZ, URZ, URZ, URZ ;  /* 0x0000003f3f3ff290 */ /* 0x000fe2000fffe03f */
[----:B------:R-:W-:Y:S01]  /*48a60*/  STL.64 [R1+0x2d0], R8 ;  /* 0x0002d00801007387 */ /* 0x000fe20000100a00 */
[----:B------:R-:W-:Y:S02]  /*48a70*/  STL.64 [R1+0x2d8], R10 ;  /* 0x0002d80a01007387 */ /* 0x000fe40000100a00 */
[----:B------:R-:W3:Y:S02]  /*48a80*/  LDL.LU R12, [R1+0x40] ;  /* 0x00004000010c7983 */ /* 0x000ee40000300800 */
[----:B------:R-:W3:Y:S01]  /*48a90*/  LDL.LU R13, [R1+0x44] ;  /* 0x00004400010d7983 */ /* 0x000ee20000300800 */
[----:B------:R-:W4:Y:S01]  /*48aa0*/  LDL.LU R14, [R1+0x48] ;  /* 0x00004800010e7983 */ /* 0x000f220000300800 */
[----:B------:R-:W4:Y:S03]  /*48ab0*/  LDL.LU R15, [R1+0x4c] ;  /* 0x00004c00010f7983 */ /* 0x000f260000300800 */
[----:B------:R-:W0:Y:S04]  /*48ac0*/  LDSM.16.M88.4 R8, [R28+0x24000] ;  /* 0x024000001c08783b */ /* 0x000e280000000200 */
[----:B----4-:R-:W-:Y:S01]  /*48ad0*/  STL.64 [R1+0x20a0], R14 ;  /* 0x0020a00e01007387 */ /* 0x010fe20000100a00 */
[----:B---3--:R1:W-:Y:S02]  /*48ae0*/  STL.64 [R1+0x2098], R12 ;  /* 0x0020980c01007387 */ /* 0x0083e40000100a00 */
[----:B-1----:R-:W-:-:S02]  /*48af0*/  MOV R12, R24 ;  /* 0x00000018000c7202 */ /* 0x002fc40000000f00 */
[----:B------:R-:W-:-:S05]  /*48b00*/  MOV R13, R23 ;  /* 0x00000017000d7202 */ /* 0x000fca0000000f00 */
[----:B------:R-:W-:Y:S01]  /*48b10*/  STL.64 [R1+0x2130], R12 ;  /* 0x0021300c01007387 */ /* 0x000fe20000100a00 */
[----:B------:R-:W3:Y:S02]  /*48b20*/  LDL.LU R24, [R1+0x1a0] ;  /* 0x0001a00001187983 */ /* 0x000ee40000300800 */
[----:B------:R-:W3:Y:S02]  /*48b30*/  LDL.LU R25, [R1+0x1a4] ;  /* 0x0001a40001197983 */ /* 0x000ee40000300800 */
[----:B------:R-:W4:Y:S01]  /*48b40*/  LDL.LU R26, [R1+0x1a8] ;  /* 0x0001a800011a7983 */ /* 0x000f220000300800 */
[----:B------:R-:W4:Y:S04]  /*48b50*/  LDL.LU R27, [R1+0x1ac] ;  /* 0x0001ac00011b7983 */ /* 0x000f280000300800 */
[----:B----4-:R-:W-:Y:S01]  /*48b60*/  STL.64 [R1+0x20e0], R26 ;  /* 0x0020e01a01007387 */ /* 0x010fe20000100a00 */
[----:B---3--:R1:W-:Y:S03]  /*48b70*/  STL.64 [R1+0x20d8], R24 ;  /* 0x0020d81801007387 */ /* 0x0083e60000100a00 */
[----:B-1----:R-:W2:Y:S04]  /*48b80*/  LDL R24, [R1+0x490] ;  /* 0x0004900001187983 */ /* 0x002ea80000100800 */
[----:B------:R-:W2:Y:S01]  /*48b90*/  LDL R25, [R1+0x494] ;  /* 0x0004940001197983 */ /* 0x000ea20000100800 */
[----:B0-----:R-:W-:Y:S02]  /*48ba0*/  STL.64 [R1+0x1fd8], R10 ;  /* 0x001fd80a01007387 */ /* 0x001fe40000100a00 */
[----:B------:R0:W-:Y:S02]  /*48bb0*/  STL.64 [R1+0x1fd0], R8 ;  /* 0x001fd00801007387 */ /* 0x0001e40000100a00 */
[----:B0-----:R-:W-:-:S02]  /*48bc0*/  MOV R8, R22 ;  /* 0x0000001600087202 */ /* 0x001fc40000000f00 */
[----:B------:R-:W-:-:S05]  /*48bd0*/  MOV R9, R21 ;  /* 0x0000001500097202 */ /* 0x000fca0000000f00 */
[----:B------:R0:W-:Y:S04]  /*48be0*/  STL.64 [R1+0x20f8], R8 ;  /* 0x0020f80801007387 */ /* 0x0001e80000100a00 */
[----:B0-----:R-:W3:Y:S04]  /*48bf0*/  LDL.LU.64 R8, [R1+0x4b0] ;  /* 0x0004b00001087983 */ /* 0x001ee80000300a00 */
[----:B---3--:R0:W-:Y:S04]  /*48c00*/  STL.64 [R1+0x2110], R8 ;  /* 0x0021100801007387 */ /* 0x0081e80000100a00 */
[----:B0-----:R-:W3:Y:S01]  /*48c10*/  LDL.64 R8, [R1+0x4c0] ;  /* 0x0004c00001087983 */ /* 0x001ee20000100a00 */
[C---:B--2---:R-:W-:Y:S03]  /*48c20*/  HMMA.16816.F32.BF16 R4, R16.reuse, R24, R4 ;  /* 0x000000181004723c */ /* 0x044fe60000041804 */
[----:B---3--:R0:W-:Y:S11]  /*48c30*/  STL.64 [R1+0x2128], R8 ;  /* 0x0021280801007387 */ /* 0x0081f60000100a00 */
[----:B------:R-:W-:Y:S09]  /*48c40*/  @!UPT UIADD3 URZ, URZ, URZ, URZ ;  /* 0x0000003f3f3ff290 */ /* 0x000ff2000fffe03f */
[----:B------:R1:W-:Y:S02]  /*48c50*/  STL.64 [R1+0x2c0], R4 ;  /* 0x0002c00401007387 */ /* 0x0003e40000100a00 */
[----:B------:R-:W-:Y:S01]  /*48c60*/  STL.64 [R1+0x2c8], R6 ;  /* 0x0002c80601007387 */ /* 0x000fe20000100a00 */
[----:B0-----:R-:W2:Y:S01]  /*48c70*/  LDL.LU R8, [R1+0x280] ;  /* 0x0002800001087983 */ /* 0x001ea20000300800 */
[----:B------:R-:W2:Y:S02]  /*48c80*/  LDL.LU R9, [R1+0x284] ;  /* 0x0002840001097983 */ /* 0x000ea40000300800 */
[----:B------:R-:W3:Y:S02]  /*48c90*/  LDL.LU R10, [R1+0x288] ;  /* 0x00028800010a7983 */ /* 0x000ee40000300800 */
[----:B------:R-:W3:Y:S01]  /*48ca0*/  LDL.LU R11, [R1+0x28c] ;  /* 0x00028c00010b7983 */ /* 0x000ee20000300800 */
[----:B------:R-:W-:Y:S01]  /*48cb0*/  MOV R12, R20 ;  /* 0x00000014000c7202 */ /* 0x000fe20000000f00 */
[----:B------:R-:W-:Y:S01]  /*48cc0*/  IMAD.MOV.U32 R13, RZ, RZ, R3 ;  /* 0x000000ffff0d7224 */ /* 0x000fe200078e0003 */
[----:B---3--:R-:W-:Y:S01]  /*48cd0*/  STL.64 [R1+0x2140], R10 ;  /* 0x0021400a01007387 */ /* 0x008fe20000100a00 */
[----:B--2---:R0:W-:Y:S02]  /*48ce0*/  STL.64 [R1+0x2138], R8 ;  /* 0x0021380801007387 */ /* 0x0041e40000100a00 */
[----:B------:R-:W2:Y:S02]  /*48cf0*/  LDL.LU R20, [R1+0x2b0] ;  /* 0x0002b00001147983 */ /* 0x000ea40000300800 */
[----:B------:R-:W2:Y:S01]  /*48d00*/  LDL.LU R21, [R1+0x2b4] ;  /* 0x0002b40001157983 */ /* 0x000ea20000300800 */
[----:B------:R-:W2:Y:S01]  /*48d10*/  LDL.LU R22, [R1+0x2b8] ;  /* 0x0002b80001167983 */ /* 0x000ea20000300800 */
[----:B------:R-:W2:Y:S02]  /*48d20*/  LDL.LU R23, [R1+0x2bc] ;  /* 0x0002bc0001177983 */ /* 0x000ea40000300800 */
[----:B-1----:R-:W2:Y:S02]  /*48d30*/  LDL.64 R4, [R1+0x480] ;  /* 0x0004800001047983 */ /* 0x002ea40000100a00 */
[----:B------:R-:W-:Y:S01]  /*48d40*/  STL.64 [R1+0x2148], R12 ;  /* 0x0021480c01007387 */ /* 0x000fe20000100a00 */
        /* <DEDUP_REMOVED lines=10> */
[----:B------:R0:W-:Y:S04]  /*48df0*/  STL.64 [R1+0x20f0], R24 ;  /* 0x0020f01801007387 */ /* 0x0001e80000100a00 */
        /* <DEDUP_REMOVED lines=9> */
[----:B------:R-:W4:Y:S01]  /*48e90*/  LDL.LU R27, [R1+0x26c] ;  /* 0x00026c00011b7983 */ /* 0x000f220000300800 */
[----:B------:R-:W-:Y:S01]  /*48ea0*/  HMMA.16816.F32.BF16 R16, R16, R4, R20 ;  /* 0x000000041010723c */ /* 0x000fe20000041814 */
[----:B----4-:R-:W-:Y:S01]  /*48eb0*/  STL.64 [R1+0x2120], R26 ;  /* 0x0021201a01007387 */ /* 0x010fe20000100a00 */
[----:B--2---:R0:W-:Y:S03]  /*48ec0*/  STL.64 [R1+0x2118], R24 ;  /* 0x0021181801007387 */ /* 0x0041e60000100a00 */
[----:B0-----:R-:W2:Y:S01]  /*48ed0*/  LDL.LU R24, [R1+0x270] ;  /* 0x0002700001187983 */ /* 0x001ea20000300800 */
[----:B------:R-:W2:Y:S02]  /*48ee0*/  LDL.LU R25, [R1+0x274] ;  /* 0x0002740001197983 */ /* 0x000ea40000300800 */
[----:B------:R-:W2:Y:S02]  /*48ef0*/  LDL.LU R26, [R1+0x278] ;  /* 0x00027800011a7983 */ /* 0x000ea40000300800 */
[----:B------:R-:W2:Y:S01]  /*48f00*/  LDL.LU R27, [R1+0x27c] ;  /* 0x00027c00011b7983 */ /* 0x000ea20000300800 */
[----:B------:R-:W3:Y:S01]  /*48f10*/  LDL.LU.64 R22, [R1+0x2168] ;  /* 0x0021680001167983 */ /* 0x000ee20000300a00 */
[----:B------:R-:W3:Y:S01]  /*48f20*/  LDL.LU.64 R20, [R1+0x2160] ;  /* 0x0021600001147983 */ /* 0x000ee20000300a00 */
[----:B------:R-:W-:-:S02]  /*48f30*/  MOV R12, R2 ;  /* 0x00000002000c7202 */ /* 0x000fc40000000f00 */
[----:B------:R-:W-:Y:S01]  /*48f40*/  MOV R13, R0 ;  /* 0x00000000000d7202 */ /* 0x000fe20000000f00 */
[----:B------:R-:W-:Y:S01]  /*48f50*/  MOV R2, R4 ;  /* 0x0000000400027202 */ /* 0x000fe20000000f00 */
[----:B------:R-:W-:-:S06]  /*48f60*/  MOV R0, R5 ;  /* 0x0000000500007202 */ /* 0x000fcc0000000f00 */
[----:B------:R0:W-:Y:S01]  /*48f70*/  STL.64 [R1+0x2b0], R16 ;  /* 0x0002b01001007387 */ /* 0x0001e20000100a00 */
[----:B------:R-:W-:Y:S01]  /*48f80*/  STL.64 [R1+0x2b8], R18 ;  /* 0x0002b81201007387 */ /* 0x000fe20000100a00 */
[----:B0-----:R-:W-:Y:S02]  /*48f90*/  MOV R16, R2 ;  /* 0x0000000200107202 */ /* 0x001fe40000000f00 */
[----:B------:R-:W-:-:S05]  /*48fa0*/  MOV R17, R0 ;  /* 0x0000000000117202 */ /* 0x000fca0000000f00 */
[----:B------:R0:W-:Y:S04]  /*48fb0*/  STL.64 [R1+0x20e8], R16 ;  /* 0x0020e81001007387 */ /* 0x0001e80000100a00 */
[----:B0-----:R-:W4:Y:S01]  /*48fc0*/  LDL.LU R16, [R1+0x240] ;  /* 0x0002400001107983 */ /* 0x001f220000300800 */
[----:B------:R-:W4:Y:S02]  /*48fd0*/  LDL.LU R17, [R1+0x244] ;  /* 0x0002440001117983 */ /* 0x000f240000300800 */
[----:B------:R-:W4:Y:S02]  /*48fe0*/  LDL.LU R18, [R1+0x248] ;  /* 0x0002480001127983 */ /* 0x000f240000300800 */
[----:B------:R-:W4:Y:S01]  /*48ff0*/  LDL.LU R19, [R1+0x24c] ;  /* 0x00024c0001137983 */ /* 0x000f220000300800 */
[----:B------:R-:W2:Y:S01]  /*49000*/  LDL.LU R4, [R1+0x70] ;  /* 0x0000700001047983 */ /* 0x000ea20000300800 */
[----:B------:R-:W2:Y:S02]  /*49010*/  LDL.LU R5, [R1+0x74] ;  /* 0x0000740001057983 */ /* 0x000ea40000300800 */
[----:B------:R-:W2:Y:S02]  /*49020*/  LDL.LU R6, [R1+0x78] ;  /* 0x0000780001067983 */ /* 0x000ea40000300800 */
[----:B------:R-:W2:Y:S01]  /*49030*/  LDL.LU R7, [R1+0x7c] ;  /* 0x00007c0001077983 */ /* 0x000ea20000300800 */
[C---:B---3--:R-:W-:Y:S01]  /*49040*/  HMMA.16816.F32.BF16 R12, R20.reuse, R12, R8 ;  /* 0x0000000c140c723c */ /* 0x048fe20000041808 */
[----:B------:R-:W3:Y:S01]  /*49050*/  LDL.LU.64 R10, [R1+0x2158] ;  /* 0x00215800010a7983 */ /* 0x000ee20000300a00 */
[----:B------:R-:W3:Y:S11]  /*49060*/  LDL.LU.64 R8, [R1+0x2150] ;  /* 0x0021500001087983 */ /* 0x000ef60000300a00 */
[----:B------:R-:W-:Y:S10]  /*49070*/  @!UPT UIADD3 URZ, URZ, URZ, URZ ;  /* 0x0000003f3f3ff290 */ /* 0x000ff4000fffe03f */
[----:B------:R0:W-:Y:S01]  /*49080*/  STL.64 [R1+0x2a0], R12 ;  /* 0x0002a00c01007387 */ /* 0x0001e20000100a00 */
[----:B------:R3:W-:Y:S03]  /*49090*/  STL.64 [R1+0x2a8], R14 ;  /* 0x0002a80e01007387 */ /* 0x0007e60000100a00 */
[----:B0-----:R-:W3:Y:S02]  /*490a0*/  LDL.LU.64 R12, [R1+0x2148] ;  /* 0x00214800010c7983 */ /* 0x001ee40000300a00 */
[C---:B---3--:R-:W-:Y:S02]  /*490b0*/  HMMA.16816.F32.BF16 R12, R20.reuse, R12, R8 ;  /* 0x0000000c140c723c */ /* 0x048fe40000041808 */
[----:B------:R-:W3:Y:S01]  /*490c0*/  LDL.LU.64 R10, [R1+0x2140] ;  /* 0x00214000010a7983 */ /* 0x000ee20000300a00 */
[----:B------:R-:W3:Y:S11]  /*490d0*/  LDL.LU.64 R8, [R1+0x2138] ;  /* 0x0021380001087983 */ /* 0x000ef60000300a00 */
[----:B------:R-:W-:Y:S09]  /*490e0*/  @!UPT UIADD3 URZ, URZ, URZ, URZ ;  /* 0x0000003f3f3ff290 */ /* 0x000ff2000fffe03f */
[----:B------:R0:W-:Y:S01]  /*490f0*/  STL.64 [R1+0x290], R12 ;  /* 0x0002900c01007387 */ /* 0x0001e20000100a00 */
[----:B------:R-:W-:Y:S03]  /*49100*/  STL.64 [R1+0x298], R14 ;  /* 0x0002980e01007387 */ /* 0x000fe60000100a00 */
[----:B0-----:R-:W3:Y:S02]  /*49110*/  LDL.LU.64 R12, [R1+0x2130] ;  /* 0x00213000010c7983 */ /* 0x001ee40000300a00 */
[C---:B---3--:R-:W-:Y:S11]  /*49120*/  HMMA.16816.F32.BF16 R8, R20.reuse, R12, R8 ;  /* 0x0000000c1408723c */ /* 0x048ff60000041808 */
[----:B------:R-:W-:Y:S11]  /*49130*/  @!UPT UIADD3 URZ, URZ, URZ, URZ ;  /* 0x0000003f3f3ff290 */ /* 0x000ff6000fffe03f */
[----:B------:R-:W-:Y:S01]  /*49140*/  @!UPT UIADD3 URZ, URZ, URZ, URZ ;  /* 0x0000003f3f3ff290 */ /* 0x000fe2000fffe03f */
[----:B------:R0:W-:Y:S01]  /*49150*/  STL.64 [R1+0x280], R8 ;  /* 0x0002800801007387 */ /* 0x0001e20000100a00 */
[----:B------:R-:W-:Y:S03]  /*49160*/  STL.64 [R1+0x288], R10 ;  /* 0x0002880a01007387 */ /* 0x000fe60000100a00 */
[----:B0-----:R-:W2:Y:S01]  /*49170*/  LDL.LU.64 R8, [R1+0x2128] ;  /* 0x0021280001087983 */ /* 0x001ea20000300a00 */
[----:B------:R0:W-:Y:S03]  /*49180*/  STL.64 [R1+0x20b0], R12 ;  /* 0x0020b00c01007387 */ /* 0x0001e60000100a00 */
[----:B0-----:R-:W3:Y:S01]  /*49190*/  LDL.64 R12, [R1+0x4e0] ;  /* 0x0004e000010c7983 */ /* 0x001ee20000100a00 */
[C---:B--2---:R-:W-:Y:S01]  /*491a0*/  HMMA.16816.F32.BF16 R24, R20.reuse, R8, R24 ;  /* 0x000000081418723c */ /* 0x044fe20000041818 */
[----:B------:R-:W-:Y:S01]  /*491b0*/  MOV R14, R8 ;  /* 0x00000008000e7202 */ /* 0x000fe20000000f00 */
[----:B------:R-:W-:Y:S01]  /*491c0*/  IMAD.MOV.U32 R3, RZ, RZ, R9 ;  /* 0x000000ffff037224 */ /* 0x000fe200078e0009 */
[----:B---3--:R0:W-:Y:S04]  /*491d0*/  STL.64 [R1+0x20c0], R12 ;  /* 0x0020c00c01007387 */ /* 0x0081e80000100a00 */
[----:B0-----:R-:W2:Y:S11]  /*491e0*/  LDL.64 R12, [R1+0x4f0] ;  /* 0x0004f000010c7983 */ /* 0x001eb60000100a00 */
[----:B------:R-:W-:Y:S05]  /*491f0*/  @!UPT UIADD3 URZ, URZ, URZ, URZ ;  /* 0x0000003f3f3ff290 */ /* 0x000fea000fffe03f */
[----:B------:R-:W-:Y:S02]  /*49200*/  STL.64 [R1+0x30], R24 ;  /* 0x0000301801007387 */ /* 0x000fe40000100a00 */
[----:B------:R0:W-:Y:S02]  /*49210*/  STL.64 [R1+0x38], R26 ;  /* 0x0000381a01007387 */ /* 0x0001e40000100a00 */
[----:B0-----:R-:W3:Y:S01]  /*49220*/  LDL.LU.64 R26, [R1+0x2120] ;  /* 0x00212000011a7983 */ /* 0x001ee20000300a00 */
[----:B------:R-:W3:Y:S02]  /*49230*/  LDL.LU.64 R24, [R1+0x2118] ;  /* 0x0021180001187983 */ /* 0x000ee40000300a00 */
[----:B------:R-:W3:Y:S02]  /*49240*/  LDL.LU.64 R8, [R1+0x2110] ;  /* 0x0021100001087983 */ /* 0x000ee40000300a00 */
[----:B---3--:R-:W-:Y:S01]  /*49250*/  HMMA.16816.F32.BF16 R24, R20, R8, R24 ;  /* 0x000000081418723c */ /* 0x008fe20000041818 */
[----:B------:R-:W-:-:S02]  /*49260*/  MOV R2, R8 ;  /* 0x0000000800027202 */ /* 0x000fc40000000f00 */
[----:B------:R-:W-:Y:S11]  /*49270*/  MOV R0, R9 ;  /* 0x0000000900007202 */ /* 0x000ff60000000f00 */
[----:B------:R-:W-:Y:S09]  /*49280*/  @!UPT UIADD3 URZ, URZ, URZ, URZ ;  /* 0x0000003f3f3ff290 */ /* 0x000ff2000fffe03f */
[----:B------:R-:W-:Y:S01]  /*49290*/  STL.64 [R1+0x20], R24 ;  /* 0x0000201801007387 */ /* 0x000fe20000100a00 */
[----:B------:R0:W-:Y:S03]  /*492a0*/  STL.64 [R1+0x28], R26 ;  /* 0x0000281a01007387 */ /* 0x0001e60000100a00 */
[----:B0-----:R-:W3:Y:S01]  /*492b0*/  LDL.LU.64 R26, [R1+0x2108] ;  /* 0x00210800011a7983 */ /* 0x001ee20000300a00 */
[----:B------:R-:W3:Y:S02]  /*492c0*/  LDL.LU.64 R24, [R1+0x2100] ;  /* 0x0021000001187983 */ /* 0x000ee40000300a00 */
[----:B------:R-:W3:Y:S02]  /*492d0*/  LDL.LU.64 R8, [R1+0x20f8] ;  /* 0x0020f80001087983 */ /* 0x000ee40000300a00 */
[C---:B---3--:R-:W-:Y:S11]  /*492e0*/  HMMA.16816.F32.BF16 R24, R20.reuse, R8, R24 ;  /* 0x000000081418723c */ /* 0x048ff60000041818 */
[----:B------:R-:W-:Y:S11]  /*492f0*/  @!UPT UIADD3 URZ, URZ, URZ, URZ ;  /* 0x0000003f3f3ff290 */ /* 0x000ff6000fffe03f */
[----:B------:R-:W-:Y:S01]  /*49300*/  @!UPT UIADD3 URZ, URZ, URZ, URZ ;  /* 0x0000003f3f3ff290 */ /* 0x000fe2000fffe03f */
[----:B------:R0:W-:Y:S01]  /*49310*/  STL.64 [R1+0x10], R24 ;  /* 0x0000101801007387 */ /* 0x0001e20000100a00 */
[----:B------:R-:W-:Y:S03]  /*49320*/  STL.64 [R1+0x18], R26 ;  /* 0x0000181a01007387 */ /* 0x000fe60000100a00 */
[----:B0-----:R-:W4:Y:S01]  /*49330*/  LDL.LU.64 R24, [R1+0x20f0] ;  /* 0x0020f00001187983 */ /* 0x001f220000300a00 */
[----:B------:R0:W-:Y:S03]  /*49340*/  STL.64 [R1+0x20b8], R8 ;  /* 0x0020b80801007387 */ /* 0x0001e60000100a00 */
[----:B0-----:R-:W3:Y:S01]  /*49350*/  LDL.LU R8, [R1+0x60] ;  /* 0x0000600001087983 */ /* 0x001ee20000300800 */
[----:B------:R-:W3:Y:S02]  /*49360*/  LDL.LU R9, [R1+0x64] ;  /* 0x0000640001097983 */ /* 0x000ee40000300800 */
[----:B------:R-:W3:Y:S02]  /*49370*/  LDL.LU R10, [R1+0x68] ;  /* 0x00006800010a7983 */ /* 0x000ee40000300800 */
[----:B------:R-:W3:Y:S01]  /*49380*/  LDL.LU R11, [R1+0x6c] ;  /* 0x00006c00010b7983 */ /* 0x000ee20000300800 */
[C---:B----4-:R-:W-:Y:S01]  /*49390*/  HMMA.16816.F32.BF16 R24, R20.reuse, R24, R16 ;  /* 0x000000181418723c */ /* 0x050fe20000041810 */
[----:B------:R-:W4:Y:S11]  /*493a0*/  LDL.LU.64 R16, [R1+0x20e8] ;  /* 0x0020e80001107983 */ /* 0x000f360000300a00 */
[----:B------:R-:W-:Y:S11]  /*493b0*/  @!UPT UIADD3 URZ, URZ, URZ, URZ ;  /* 0x0000003f3f3ff290 */ /* 0x000ff6000fffe03f */
[----:B------:R-:W-:Y:S01]  /*493c0*/  STL.64 [R1], R24 ;  /* 0x0000001801007387 */ /* 0x000fe20000100a00 */
[----:B------:R0:W-:Y:S03]  /*493d0*/  STL.64 [R1+0x8], R26 ;  /* 0x0000081a01007387 */ /* 0x0001e60000100a00 */
[----:B0-----:R-:W4:Y:S01]  /*493e0*/  LDL.LU.64 R26, [R1+0x20e0] ;  /* 0x0020e000011a7983 */ /* 0x001f220000300a00 */
[----:B------:R-:W4:Y:S02]  /*493f0*/  LDL.LU.64 R24, [R1+0x20d8] ;  /* 0x0020d80001187983 */ /* 0x000f240000300a00 */
[----:B----4-:R-:W-:Y:S01]  /*49400*/  HMMA.16816.F32.BF16 R20, R20, R16, R24 ;  /* 0x000000101414723c */ /* 0x010fe20000041818 */
[----:B------:R-:W4:Y:S01]  /*49410*/  LDL.LU.64 R26, [R1+0x20d0] ;  /* 0x0020d000011a7983 */ /* 0x000f220000300a00 */
[----:B------:R-:W4:Y:S02]  /*49420*/  LDL.LU.64 R24, [R1+0x20c8] ;  /* 0x0020c80001187983 */ /* 0x000f240000300a00 */
[----:B------:R0:W-:Y:S03]  /*49430*/  STL.64 [R1+0x2068], R16 ;  /* 0x0020681001007387 */ /* 0x0001e60000100a00 */
[----:B0-----:R-:W-:-:S02]  /*49440*/  MOV R16, R14 ;  /* 0x0000000e00107202 */ /* 0x001fc40000000f00 */
[----:B------:R-:W-:-:S05]  /*49450*/  MOV R17, R3 ;  /* 0x0000000300117202 */ /* 0x000fca0000000f00 */
[----:B------:R0:W-:Y:S01]  /*49460*/  STL.64 [R1+0x20a8], R16 ;  /* 0x0020a81001007387 */ /* 0x0001e20000100a00 */
[----:B--2---:R-:W-:-:S03]  /*49470*/  IMAD.MOV.U32 R3, RZ, RZ, R13 ;  /* 0x000000ffff037224 */ /* 0x004fc600078e000d */
[----:B0-----:R-:W2:Y:S01]  /*49480*/  LDL.LU R16, [R1+0x50] ;  /* 0x0000500001107983 */ /* 0x001ea20000300800 */
[----:B------:R-:W2:Y:S02]  /*49490*/  LDL.LU R17, [R1+0x54] ;  /* 0x0000540001117983 */ /* 0x000ea40000300800 */
[----:B------:R-:W2:Y:S02]  /*494a0*/  LDL.LU R18, [R1+0x58] ;  /* 0x0000580001127983 */ /* 0x000ea40000300800 */
[----:B------:R-:W2:Y:S01]  /*494b0*/  LDL.LU R19, [R1+0x5c] ;  /* 0x00005c0001137983 */ /* 0x000ea20000300800 */
[----:B------:R-:W-:Y:S01]  /*494c0*/  STL.64 [R1+0x1d48], R22 ;  /* 0x001d481601007387 */ /* 0x000fe20000100a00 */
[----:B------:R-:W-:Y:S01]  /*494d0*/  STL.64 [R1+0x1d40], R20 ;  /* 0x001d401401007387 */ /* 0x000fe20000100a00 */
[C---:B----4-:R-:W-:Y:S11]  /*494e0*/  HMMA.16816.F32.BF16 R4, R24.reuse, R12, R4 ;  /* 0x0000000c1804723c */ /* 0x050ff60000041804 */
[----:B------:R-:W-:Y:S11]  /*494f0*/  @!UPT UIADD3 URZ, URZ, URZ, URZ ;  /* 0x0000003f3f3ff290 */ /* 0x000ff6000fffe03f */
[----:B------:R-:W-:Y:S01]  /*49500*/  @!UPT UIADD3 URZ, URZ, URZ, URZ ;  /* 0x0000003f3f3ff290 */ /* 0x000fe2000fffe03f */
[----:B------:R0:W-:Y:S01]  /*49510*/  STL.64 [R1+0x70], R4 ;  /* 0x0000700401007387 */ /* 0x0001e20000100a00 */
[----:B------:R-:W-:Y:S01]  /*49520*/  STL.64 [R1+0x78], R6 ;  /* 0x0000780601007387 */ /* 0x000fe20000100a00 */
[----:B0-----:R-:W-:Y:S02]  /*49530*/  MOV R4, R12 ;  /* 0x0000000c00047202 */ /* 0x001fe40000000f00 */
[----:B------:R-:W3:Y:S02]  /*49540*/  LDL.LU.64 R12, [R1+0x20c0] ;  /* 0x0020c000010c7983 */ /* 0x000ee40000300a00 */
[C---:B---3--:R-:W-:Y:S11]  /*49550*/  HMMA.16816.F32.BF16 R8, R24.reuse, R12, R8 ;  /* 0x0000000c1808723c */ /* 0x048ff60000041808 */
[----:B------:R-:W-:Y:S11]  /*49560*/  @!UPT UIADD3 URZ, URZ, URZ, URZ ;  /* 0x0000003f3f3ff290 */ /* 0x000ff6000fffe03f */
[----:B------:R-:W-:Y:S01]  /*49570*/  @!UPT UIADD3 URZ, URZ, URZ, URZ ;  /* 0x0000003f3f3ff290 */ /* 0x000fe2000fffe03f */
[----:B------:R0:W-:Y:S01]  /*49580*/  STL.64 [R1+0x60], R8 ;  /* 0x0000600801007387 */ /* 0x0001e20000100a00 */
[----:B------:R1:W-:Y:S03]  /*49590*/  STL.64 [R1+0x68], R10 ;  /* 0x0000680a01007387 */ /* 0x0003e60000100a00 */
[----:B0-----:R-:W3:Y:S01]  /*495a0*/  LDL.LU.64 R8, [R1+0x20b8] ;  /* 0x0020b80001087983 */ /* 0x001ee20000300a00 */
[----:B-1----:R-:W-:Y:S02]  /*495b0*/  MOV R11, R12 ;  /* 0x0000000c000b7202 */ /* 0x002fe40000000f00 */
[----:B------:R-:W-:Y:S02]  /*495c0*/  MOV R10, R13 ;  /* 0x0000000d000a7202 */ /* 0x000fe40000000f00 */
[----:B------:R-:W2:Y:S02]  /*495d0*/  LDL.LU.64 R12, [R1+0x20b0] ;  /* 0x0020b000010c7983 */ /* 0x000ea40000300a00 */
[C---:B--2---:R-:W-:Y:S02]  /*495e0*/  HMMA.16816.F32.BF16 R12, R24.reuse, R12, R16 ;  /* 0x0000000c180c723c */ /* 0x044fe40000041810 */
[----:B------:R-:W2:Y:S11]  /*495f0*/  LDL.LU.64 R16, [R1+0x20a8] ;  /* 0x0020a80001107983 */ /* 0x000eb60000300a00 */
[----:B------:R-:W-:Y:S10]  /*49600*/  @!UPT UIADD3 URZ, URZ, URZ, URZ ;  /* 0x0000003f3f3ff290 */ /* 0x000ff4000fffe03f */
[----:B------:R-:W-:Y:S01]  /*49610*/  STL.64 [R1+0x50], R12 ;  /* 0x0000500c01007387 */ /* 0x000fe20000100a00 */
[----:B------:R0:W-:Y:S03]  /*49620*/  STL.64 [R1+0x58], R14 ;  /* 0x0000580e01007387 */ /* 0x0001e60000100a00 */
[----:B0-----:R-:W2:Y:S01]  /*49630*/  LDL.LU.64 R14, [R1+0x20a0] ;  /* 0x0020a000010e7983 */ /* 0x001ea20000300a00 */
[----:B------:R-:W2:Y:S01]  /*49640*/  LDL.LU.64 R12, [R1+0x2098] ;  /* 0x00209800010c7983 */ /* 0x000ea20000300a00 */
[----:B------:R-:W-:Y:S02]  /*49650*/  MOV R20, R2 ;  /* 0x0000000200147202 */ /* 0x000fe40000000f00 */
[----:B------:R-:W-:Y:S01]  /*49660*/  MOV R21, R0 ;  /* 0x0000000000157202 */ /* 0x000fe20000000f00 */
[C---:B--2---:R-:W-:Y:S01]  /*49670*/  HMMA.16816.F32.BF16 R16, R24.reuse, R16, R12 ;  /* 0x000000101810723c */ /* 0x044fe2000004180c */
[----:B------:R-:W2:Y:S01]  /*49680*/  LDL.LU.64 R14, [R1+0x2090] ;  /* 0x00209000010e7983 */ /* 0x000ea20000300a00 */
[----:B------:R-:W2:Y:S11]  /*49690*/  LDL.LU.64 R12, [R1+0x2088] ;  /* 0x00208800010c7983 */ /* 0x000eb60000300a00 */
[----:B------:R-:W-:Y:S10]  /*496a0*/  @!UPT UIADD3 URZ, URZ, URZ, URZ ;  /* 0x0000003f3f3ff290 */ /* 0x000ff4000fffe03f */
[----:B------:R-:W-:Y:S01]  /*496b0*/  STL.64 [R1+0x40], R16 ;  /* 0x0000401001007387 */ /* 0x000fe20000100a00 */
[----:B------:R-:W-:Y:S01]  /*496c0*/  STL.64 [R1+0x48], R18 ;  /* 0x0000481201007387 */ /* 0x000fe20000100a00 */
[----:B--2---:R-:W-:Y:S11]  /*496d0*/  HMMA.16816.F32.BF16 R12, R24, R20, R12 ;  /* 0x00000014180c723c */ /* 0x004ff6000004180c */
[----:B------:R-:W-:Y:S11]  /*496e0*/  @!UPT UIADD3 URZ, URZ, URZ, URZ ;  /* 0x0000003f3f3ff290 */ /* 0x000ff6000fffe03f */
[----:B------:R-:W-:Y:S02]  /*496f0*/  @!UPT UIADD3 URZ, URZ, URZ, URZ ;  /* 0x0000003f3f3ff290 */ /* 0x000fe4000fffe03f */
[----:B------:R-:W-:Y:S02]  /*49700*/  MOV R0, R15 ;  /* 0x0000000f00007202 */ /* 0x000fe40000000f00 */
[----:B------:R-:W-:Y:S01]  /*49710*/  MOV R2, R14 ;  /* 0x0000000e00027202 */ /* 0x000fe20000000f00 */
[----:B------:R-:W-:Y:S01]  /*49720*/  STL.64 [R1+0x670], R12 ;  /* 0x0006700c01007387 */ /* 0x000fe20000100a00 */
[----:B------:R0:W-:Y:S02]  /*49730*/  STL.64 [R1+0x2000], R20 ;  /* 0x0020001401007387 */ /* 0x0001e40000100a00 */
[----:B------:R-:W-:Y:S02]  /*49740*/  STL [R1+0x1d74], R0 ;  /* 0x001d740001007387 */ /* 0x000fe40000100800 */
[----:B------:R-:W1:Y:S01]  /*49750*/  LDSM.16.M88.4 R12, [R28+0x25000] ;  /* 0x025000001c0c783b */ /* 0x000e620000000200 */
[----:B------:R-:W-:Y:S04]  /*49760*/  STL [R1+0x1d70], R2 ;  /* 0x001d700201007387 */ /* 0x000fe80000100800 */
[----:B0-----:R-:W2:Y:S04]  /*49770*/  LDL.64 R20, [R1+0x4c0] ;  /* 0x0004c00001147983 */ /* 0x001ea80000100a00 */
[----:B--2---:R0:W-:Y:S04]  /*49780*/  STL.64 [R1+0x2018], R20 ;  /* 0x0020181401007387 */ /* 0x0041e80000100a00 */
[----:B0-----:R-:W2:Y:S04]  /*49790*/  LDL.64 R20, [R1+0x4d0] ;  /* 0x0004d00001147983 */ /* 0x001ea80000100a00 */
[----:B--2---:R-:W-:Y:S01]  /*497a0*/  STL.64 [R1+0x2030], R20 ;  /* 0x0020301401007387 */ /* 0x004fe20000100a00 */
[----:B-1----:R-:W-:Y:S02]  /*497b0*/  STL [R1+0x1f3c], R15 ;  /* 0x001f3c0f01007387 */ /* 0x002fe40000100800 */
[----:B------:R-:W-:Y:S02]  /*497c0*/  STL [R1+0x1f60], R14 ;  /* 0x001f600e01007387 */ /* 0x000fe40000100800 */
[----:B------:R0:W-:Y:S02]  /*497d0*/  STL.64 [R1+0x1f58], R12 ;  /* 0x001f580c01007387 */ /* 0x0001e40000100a00 */
[----:B0-----:R-:W2:Y:S01]  /*497e0*/  LDL.LU R12, [R1+0xf0] ;  /* 0x0000f000010c7983 */ /* 0x001ea20000300800 */
[----:B------:R-:W2:Y:S02]  /*497f0*/  LDL.LU R13, [R1+0xf4] ;  /* 0x0000f400010d7983 */ /* 0x000ea40000300800 */
[----:B------:R-:W4:Y:S02]  /*49800*/  LDL.LU R14, [R1+0xf8] ;  /* 0x0000f800010e7983 */ /* 0x000f240000300800 */
[----:B------:R-:W4:Y:S01]  /*49810*/  LDL.LU R15, [R1+0xfc] ;  /* 0x0000fc00010f7983 */ /* 0x000f220000300800 */
[----:B------:R-:W2:Y:S01]  /*49820*/  LDL.LU R20, [R1+0x150] ;  /* 0x0001500001147983 */ /* 0x000ea20000300800 */
[----:B------:R-:W2:Y:S02]  /*49830*/  LDL.LU R21, [R1+0x154] ;  /* 0x0001540001157983 */ /* 0x000ea40000300800 */
[----:B------:R-:W2:Y:S02]  /*49840*/  LDL.LU R22, [R1+0x158] ;  /* 0x0001580001167983 */ /* 0x000ea40000300800 */
[----:B------:R-:W2:Y:S02]  /*49850*/  LDL.LU R23, [R1+0x15c] ;  /* 0x00015c0001177983 */ /* 0x000ea40000300800 */
[----:B--2---:R-:W-:Y:S01]  /*49860*/  STL.64 [R1+0x2040], R22 ;  /* 0x0020401601007387 */ /* 0x004fe20000100a00 */
[----:B------:R0:W-:Y:S02]  /*49870*/  STL.64 [R1+0x2038], R20 ;  /* 0x0020381401007387 */ /* 0x0001e40000100a00 */
[----:B0-----:R-:W-:-:S02]  /*49880*/  MOV R20, R4 ;  /* 0x0000000400147202 */ /* 0x001fc40000000f00 */
[----:B------:R-:W-:-:S05]  /*49890*/  MOV R21, R3 ;  /* 0x0000000300157202 */ /* 0x000fca0000000f00 */
[----:B------:R0:W-:Y:S01]  /*498a0*/  STL.64 [R1+0x2070], R20 ;  /* 0x0020701401007387 */ /* 0x0001e20000100a00 */
[----:B------:R-:W2:Y:S02]  /*498b0*/  LDL.LU R4, [R1+0x170] ;  /* 0x0001700001047983 */ /* 0x000ea40000300800 */
[----:B------:R-:W2:Y:S02]  /*498c0*/  LDL.LU R5, [R1+0x174] ;  /* 0x0001740001057983 */ /* 0x000ea40000300800 */
[----:B------:R-:W2:Y:S01]  /*498d0*/  LDL.LU R6, [R1+0x178] ;  /* 0x0001780001067983 */ /* 0x000ea20000300800 */
[----:B------:R-:W2:Y:S04]  /*498e0*/  LDL.LU R7, [R1+0x17c] ;  /* 0x00017c0001077983 */ /* 0x000ea80000300800 */
[----:B--2---:R-:W-:Y:S01]  /*498f0*/  STL.64 [R1+0x2080], R6 ;  /* 0x0020800601007387 */ /* 0x004fe20000100a00 */
[----:B------:R1:W-:Y:S02]  /*49900*/  STL.64 [R1+0x2078], R4 ;  /* 0x0020780401007387 */ /* 0x0003e40000100a00 */
[----:B0-----:R-:W2:Y:S02]  /*49910*/  LDL.LU R20, [R1+0x180] ;  /* 0x0001800001147983 */ /* 0x001ea40000300800 */
[----:B------:R-:W2:Y:S01]  /*49920*/  LDL.LU R21, [R1+0x184] ;  /* 0x0001840001157983 */ /* 0x000ea20000300800 */
[----:B------:R-:W2:Y:S01]  /*49930*/  LDL.LU R22, [R1+0x188] ;  /* 0x0001880001167983 */ /* 0x000ea20000300800 */
[----:B------:R-:W2:Y:S03]  /*49940*/  LDL.LU R23, [R1+0x18c] ;  /* 0x00018c0001177983 */ /* 0x000ea60000300800 */
[----:B-1----:R-:W3:Y:S01]  /*49950*/  LDL.LU R4, [R1+0x190] ;  /* 0x0001900001047983 */ /* 0x002ee20000300800 */
[----:B------:R-:W3:Y:S02]  /*49960*/  LDL.LU R5, [R1+0x194] ;  /* 0x0001940001057983 */ /* 0x000ee40000300800 */
[----:B------:R-:W3:Y:S02]  /*49970*/  LDL.LU R6, [R1+0x198] ;  /* 0x0001980001067983 */ /* 0x000ee40000300800 */
[----:B------:R-:W3:Y:S01]  /*49980*/  LDL.LU R7, [R1+0x19c] ;  /* 0x00019c0001077983 */ /* 0x000ee20000300800 */
[----:B------:R-:W2:Y:S01]  /*49990*/  LDL.64 R16, [R1+0x490] ;  /* 0x0004900001107983 */ /* 0x000ea20000100a00 */
[----:B----4-:R-:W-:Y:S02]  /*499a0*/  STL.64 [R1+0x1fe8], R14 ;  /* 0x001fe80e01007387 */ /* 0x010fe40000100a00 */
[----:B------:R0:W-:Y:S02]  /*499b0*/  STL.64 [R1+0x1fe0], R12 ;  /* 0x001fe00c01007387 */ /* 0x0001e40000100a00 */
        /* <DEDUP_REMOVED lines=16> */
[C---:B---3--:R-:W-:Y:S08]  /*49ac0*/  HMMA.16816.F32.BF16 R4, R24.reuse, R8, R4 ;  /* 0x000000081804723c */ /* 0x048ff00000041804 */
[C---:B------:R-:W-:Y:S01]  /*49ad0*/  HMMA.16816.F32.BF16 R20, R24.reuse, R16, R20 ;  /* 0x000000101814723c */ /* 0x040fe20000041814 */
[----:B----4-:R-:W-:Y:S01]  /*49ae0*/  STL.64 [R1+0x2028], R14 ;  /* 0x0020280e01007387 */ /* 0x010fe20000100a00 */
[----:B--2---:R0:W-:Y:S03]  /*49af0*/  STL.64 [R1+0x2020], R12 ;  /* 0x0020200c01007387 */ /* 0x0041e60000100a00 */
[----:B0-----:R-:W2:Y:S01]  /*49b00*/  LDL.LU R12, [R1+0x140] ;  /* 0x00014000010c7983 */ /* 0x001ea20000300800 */
[----:B------:R-:W2:Y:S02]  /*49b10*/  LDL.LU R13, [R1+0x144] ;  /* 0x00014400010d7983 */ /* 0x000ea40000300800 */
[----:B------:R-:W3:Y:S02]  /*49b20*/  LDL.LU R14, [R1+0x148] ;  /* 0x00014800010e7983 */ /* 0x000ee40000300800 */
[----:B------:R-:W3:Y:S01]  /*49b30*/  LDL.LU R15, [R1+0x14c] ;  /* 0x00014c00010f7983 */ /* 0x000ee20000300800 */
[----:B------:R-:W-:Y:S01]  /*49b40*/  MOV R3, R16 ;  /* 0x0000001000037202 */ /* 0x000fe20000000f00 */
[----:B------:R-:W-:Y:S01]  /*49b50*/  IMAD.MOV.U32 R2, RZ, RZ, R17 ;  /* 0x000000ffff027224 */ /* 0x000fe200078e0011 */
        /* <DEDUP_REMOVED lines=8> */
[----:B0-----:R-:W3:Y:S01]  /*49be0*/  LDL.LU.64 R6, [R1+0x2080] ;  /* 0x0020800001067983 */ /* 0x001ee20000300a00 */
[----:B------:R-:W3:Y:S02]  /*49bf0*/  LDL.LU.64 R4, [R1+0x2078] ;  /* 0x0020780001047983 */ /* 0x000ee40000300a00 */
[----:B------:R0:W-:Y:S02]  /*49c00*/  STL.64 [R1+0x6c0], R20 ;  /* 0x0006c01401007387 */ /* 0x0001e40000100a00 */
[----:B------:R2:W-:Y:S01]  /*49c10*/  STL.64 [R1+0x6c8], R22 ;  /* 0x0006c81601007387 */ /* 0x0005e20000100a00 */
[----:B0-----:R-:W2:Y:S01]  /*49c20*/  LDL.LU.64 R20, [R1+0x2070] ;  /* 0x0020700001147983 */ /* 0x001ea20000300a00 */
[----:B------:R-:W3:Y:S02]  /*49c30*/  LDL.LU.64 R16, [R1+0x2068] ;  /* 0x0020680001107983 */ /* 0x000ee40000300a00 */
[----:B---3--:R-:W-:Y:S01]  /*49c40*/  HMMA.16816.F32.BF16 R24, R24, R16, R4 ;  /* 0x000000101818723c */ /* 0x008fe20000041804 */
[----:B------:R-:W2:Y:S01]  /*49c50*/  LDL.LU.64 R6, [R1+0x2060] ;  /* 0x0020600001067983 */ /* 0x000ea20000300a00 */
[----:B------:R-:W2:Y:S01]  /*49c60*/  LDL.LU.64 R4, [R1+0x2058] ;  /* 0x0020580001047983 */ /* 0x000ea20000300a00 */
[----:B------:R-:W-:Y:S11]  /*49c70*/  MOV R0, R29 ;  /* 0x0000001d00007202 */ /* 0x000ff60000000f00 */
[----:B------:R-:W-:Y:S09]  /*49c80*/  @!UPT UIADD3 URZ, URZ, URZ, URZ ;  /* 0x0000003f3f3ff290 */ /* 0x000ff2000fffe03f */
[----:B------:R-:W-:Y:S01]  /*49c90*/  STL.64 [R1+0x6b0], R24 ;  /* 0x0006b01801007387 */ /* 0x000fe20000100a00 */
[----:B------:R-:W-:Y:S02]  /*49ca0*/  STL.64 [R1+0x6b8], R26 ;  /* 0x0006b81a01007387 */ /* 0x000fe40000100a00 */
[----:B------:R-:W-:Y:S01]  /*49cb0*/  STL [R1+0x1f38], R0 ;  /* 0x001f380001007387 */ /* 0x000fe20000100800 */
[----:B--2---:R-:W-:Y:S01]  /*49cc0*/  HMMA.16816.F32.BF16 R20, R4, R20, R12 ;  /* 0x000000140414723c */ /* 0x004fe2000004180c */
[----:B------:R-:W2:Y:S01]  /*49cd0*/  LDL.LU.64 R14, [R1+0x2050] ;  /* 0x00205000010e7983 */ /* 0x000ea20000300a00 */
[----:B------:R-:W2:Y:S11]  /*49ce0*/  LDL.LU.64 R12, [R1+0x2048] ;  /* 0x00204800010c7983 */ /* 0x000eb60000300a00 */
[----:B------:R-:W-:Y:S10]  /*49cf0*/  @!UPT UIADD3 URZ, URZ, URZ, URZ ;  /* 0x0000003f3f3ff290 */ /* 0x000ff4000fffe03f */
[----:B------:R-:W-:Y:S01]  /*49d00*/  STL.64 [R1+0x6e0], R20 ;  /* 0x0006e01401007387 */ /* 0x000fe20000100a00 */
[----:B------:R0:W-:Y:S03]  /*49d10*/  STL.64 [R1+0x6e8], R22 ;  /* 0x0006e81601007387 */ /* 0x0001e60000100a00 */
[----:B0-----:R-:W3:Y:S01]  /*49d20*/  LDL.LU.64 R22, [R1+0x2040] ;  /* 0x0020400001167983 */ /* 0x001ee20000300a00 */
[----:B------:R-:W3:Y:S01]  /*49d30*/  LDL.LU.64 R20, [R1+0x2038] ;  /* 0x0020380001147983 */ /* 0x000ee20000300a00 */
[----:B------:R-:W-:Y:S02]  /*49d40*/  MOV R24, R11 ;  /* 0x0000000b00187202 */ /* 0x000fe40000000f00 */
[----:B------:R-:W-:-:S07]  /*49d50*/  MOV R25, R10 ;  /* 0x0000000a00197202 */ /* 0x000fce0000000f00 */
[C---:B---3--:R-:W-:Y:S11]  /*49d60*/  HMMA.16816.F32.BF16 R20, R4.reuse, R24, R20 ;  /* 0x000000180414723c */ /* 0x048ff60000041814 */
[----:B------:R-:W-:Y:S11]  /*49d70*/  @!UPT UIADD3 URZ, URZ, URZ, URZ ;  /* 0x0000003f3f3ff290 */ /* 0x000ff6000fffe03f */
[----:B------:R-:W-:Y:S01]  /*49d80*/  @!UPT UIADD3 URZ, URZ, URZ, URZ ;  /* 0x0000003f3f3ff290 */ /* 0x000fe2000fffe03f */
[----:B------:R0:W-:Y:S01]  /*49d90*/  STL.64 [R1+0x700], R20 ;  /* 0x0007001401007387 */ /* 0x0001e20000100a00 */
[----:B------:R-:W-:Y:S03]  /*49da0*/  STL.64 [R1+0x708], R22 ;  /* 0x0007081601007387 */ /* 0x000fe60000100a00 */
[----:B0-----:R-:W2:Y:S02]  /*49db0*/  LDL.LU.64 R20, [R1+0x2030] ;  /* 0x0020300001147983 */ /* 0x001ea40000300a00 */
[----:B--2---:R-:W-:Y:S01]  /*49dc0*/  HMMA.16816.F32.BF16 R12, R4, R20, R12 ;  /* 0x00000014040c723c */ /* 0x004fe2000004180c */
[----:B------:R-:W-:Y:S02]  /*49dd0*/  MOV R26, R20 ;  /* 0x00000014001a7202 */ /* 0x000fe40000000f00 */
[----:B------:R-:W-:Y:S11]  /*49de0*/  MOV R0, R21 ;  /* 0x0000001500007202 */ /* 0x000ff60000000f00 */
[----:B------:R-:W-:Y:S09]  /*49df0*/  @!UPT UIADD3 URZ, URZ, URZ, URZ ;  /* 0x0000003f3f3ff290 */ /* 0x000ff2000fffe03f */
[----:B------:R-:W-:Y:S01]  /*49e00*/  STL.64 [R1+0x720], R12 ;  /* 0x0007200c01007387 */ /* 0x000fe20000100a00 */
[----:B------:R0:W-:Y:S03]  /*49e10*/  STL.64 [R1+0x728], R14 ;  /* 0x0007280e01007387 */ /* 0x0001e60000100a00 */
[----:B0-----:R-:W2:Y:S01]  /*49e20*/  LDL.LU.64 R14, [R1+0x2028] ;  /* 0x00202800010e7983 */ /* 0x001ea20000300a00 */
[----:B------:R-:W2:Y:S02]  /*49e30*/  LDL.LU.64 R12, [R1+0x2020] ;  /* 0x00202000010c7983 */ /* 0x000ea40000300a00 */
[----:B------:R-:W2:Y:S02]  /*49e40*/  LDL.LU.64 R20, [R1+0x2018] ;  /* 0x0020180001147983 */ /* 0x000ea40000300a00 */
[----:B------:R-:W-:Y:S01]  /*49e50*/  STL [R1+0x1fb8], R26 ;  /* 0x001fb81a01007387 */ /* 0x000fe20000100800 */
[----:B------:R0:W-:Y:S02]  /*49e60*/  STL.64 [R1+0x1fb0], R24 ;  /* 0x001fb01801007387 */ /* 0x0001e40000100a00 */
[----:B0-----:R-:W-:-:S02]  /*49e70*/  MOV R24, R3 ;  /* 0x0000000300187202 */ /* 0x001fc40000000f00 */
[----:B------:R-:W-:Y:S01]  /*49e80*/  MOV R25, R2 ;  /* 0x0000000200197202 */ /* 0x000fe20000000f00 */
[C---:B--2---:R-:W-:Y:S01]  /*49e90*/  HMMA.16816.F32.BF16 R12, R4.reuse, R20, R12 ;  /* 0x00000014040c723c */ /* 0x044fe2000004180c */
[----:B------:R-:W-:Y:S01]  /*49ea0*/  IMAD.MOV.U32 R3, RZ, RZ, R20 ;  /* 0x000000ffff037224 */ /* 0x000fe200078e0014 */
[----:B------:R-:W-:Y:S11]  /*49eb0*/  MOV R2, R21 ;  /* 0x0000001500027202 */ /* 0x000ff60000000f00 */
[----:B------:R-:W-:Y:S10]  /*49ec0*/  @!UPT UIADD3 URZ, URZ, URZ, URZ ;  /* 0x0000003f3f3ff290 */ /* 0x000ff4000fffe03f */
[----:B------:R-:W-:Y:S01]  /*49ed0*/  STL.64 [R1+0x740], R12 ;  /* 0x0007400c01007387 */ /* 0x000fe20000100a00 */
[----:B------:R0:W-:Y:S03]  /*49ee0*/  STL.64 [R1+0x748], R14 ;  /* 0x0007480e01007387 */ /* 0x0001e60000100a00 */
[----:B0-----:R-:W2:Y:S01]  /*49ef0*/  LDL.LU.64 R14, [R1+0x2010] ;  /* 0x00201000010e7983 */ /* 0x001ea20000300a00 */
[----:B------:R-:W2:Y:S02]  /*49f00*/  LDL.LU.64 R12, [R1+0x2008] ;  /* 0x00200800010c7983 */ /* 0x000ea40000300a00 */
        /* <DEDUP_REMOVED lines=21> */
[----:B------:R-:W3:Y:S01]  /*4a060*/  LDL.LU.64 R8, [R1+0x1fd0] ;  /* 0x001fd00001087983 */ /* 0x000ee20000300a00 */
[----:B--2---:R-:W-:Y:S02]  /*4a070*/  HMMA.16816.F32.BF16 R4, R4, R16, R12 ;  /* 0x000000100404723c */ /* 0x004fe4000004180c */
[----:B------:R-:W2:Y:S01]  /*4a080*/  LDL.LU R12, [R1+0x80] ;  /* 0x00008000010c7983 */ /* 0x000ea20000300800 */
[----:B------:R0:W-:Y:S02]  /*4a090*/  STL.64 [R1+0x8e0], R20 ;  /* 0x0008e01401007387 */ /* 0x0001e40000100a00 */
[----:B------:R-:W-:Y:S01]  /*4a0a0*/  STL.64 [R1+0x8e8], R22 ;  /* 0x0008e81601007387 */ /* 0x000fe20000100a00 */
[----:B0-----:R-:W-:-:S02]  /*4a0b0*/  MOV R20, R3 ;  /* 0x0000000300147202 */ /* 0x001fc40000000f00 */
[----:B------:R-:W-:Y:S11]  /*4a0c0*/  MOV R21, R2 ;  /* 0x0000000200157202 */ /* 0x000ff60000000f00 */
[----:B------:R-:W-:Y:S04]  /*4a0d0*/  @!UPT UIADD3 URZ, URZ, URZ, URZ ;  /* 0x0000003f3f3ff290 */ /* 0x000fe8000fffe03f */
[----:B------:R-:W-:Y:S01]  /*4a0e0*/  STL.64 [R1+0x8d0], R4 ;  /* 0x0008d00401007387 */ /* 0x000fe20000100a00 */
[----:B------:R-:W-:Y:S02]  /*4a0f0*/  STL.64 [R1+0x8d8], R6 ;  /* 0x0008d80601007387 */ /* 0x000fe40000100a00 */
[----:B------:R-:W2:Y:S02]  /*4a100*/  LDL.LU R13, [R1+0x84] ;  /* 0x00008400010d7983 */ /* 0x000ea40000300800 */
[----:B------:R-:W4:Y:S01]  /*4a110*/  LDL.LU R14, [R1+0x88] ;  /* 0x00008800010e7983 */ /* 0x000f220000300800 */
[----:B------:R-:W4:Y:S01]  /*4a120*/  LDL.LU R15, [R1+0x8c] ;  /* 0x00008c00010f7983 */ /* 0x000f220000300800 */
[----:B------:R-:W3:Y:S02]  /*4a130*/  LDL.64 R24, [R1+0x4f0] ;  /* 0x0004f00001187983 */ /* 0x000ee40000100a00 */
        /* <DEDUP_REMOVED lines=28> */
[----:B------:R0:W-:Y:S02]  /*4a300*/  STL.64 [R1+0x1f68], R12 ;  /* 0x001f680c01007387 */ /* 0x0001e40000100a00 */
[----:B------:R-:W4:Y:S01]  /*4a310*/  LDL R7, [R1+0x978] ;  /* 0x0009780001077983 */ /* 0x000f220000100800 */
[----:B0-----:R-:W2:Y:S01]  /*4a320*/  LDL.64 R12, [R1+0x4a0] ;  /* 0x0004a000010c7983 */ /* 0x001ea20000100a00 */
[----:B---3--:R-:W-:Y:S03]  /*4a330*/  HMMA.16816.F32.BF16 R20, R8, R24, R20 ;  /* 0x000000180814723c */ /* 0x008fe60000041814 */
[----:B----4-:R-:W-:Y:S01]  /*4a340*/  STL [R1+0x1f50], R7 ;  /* 0x001f500701007387 */ /* 0x010fe20000100800 */
[----:B------:R-:W3:Y:S01]  /*4a350*/  LDL.64 R4, [R1+0x490] ;  /* 0x0004900001047983 */ /* 0x000ee20000100a00 */
[----:B------:R-:W-:-:S02]  /*4a360*/  MOV R3, R24 ;  /* 0x0000001800037202 */ /* 0x000fc40000000f00 */
[----:B------:R-:W-:Y:S01]  /*4a370*/  MOV R2, R25 ;  /* 0x0000001900027202 */ /* 0x000fe20000000f00 */
[----:B---3--:R0:W-:Y:S04]  /*4a380*/  STL.64 [R1+0x1f78], R4 ;  /* 0x001f780401007387 */ /* 0x0081e80000100a00 */
[----:B0-----:R-:W3:Y:S01]  /*4a390*/  LDL.LU R4, [R1+0x90] ;  /* 0x0000900001047983 */ /* 0x001ee20000300800 */
[----:B------:R-:W3:Y:S02]  /*4a3a0*/  LDL.LU R5, [R1+0x94] ;  /* 0x0000940001057983 */ /* 0x000ee40000300800 */
[----:B------:R-:W3:Y:S02]  /*4a3b0*/  LDL.LU R6, [R1+0x98] ;  /* 0x0000980001067983 */ /* 0x000ee40000300800 */
[----:B------:R-:W3:Y:S06]  /*4a3c0*/  LDL.LU R7, [R1+0x9c] ;  /* 0x00009c0001077983 */ /* 0x000eec0000300800 */
[----:B------:R-:W-:Y:S01]  /*4a3d0*/  STL.64 [R1+0x8c0], R20 ;  /* 0x0008c01401007387 */ /* 0x000fe20000100a00 */
[----:B------:R0:W-:Y:S03]  /*4a3e0*/  STL.64 [R1+0x8c8], R22 ;  /* 0x0008c81601007387 */ /* 0x0001e60000100a00 */
[----:B0-----:R-:W4:Y:S01]  /*4a3f0*/  LDL.LU.64 R22, [R1+0x1fc8] ;  /* 0x001fc80001167983 */ /* 0x001f220000300a00 */
[----:B------:R-:W4:Y:S02]  /*4a400*/  LDL.LU.64 R20, [R1+0x1fc0] ;  /* 0x001fc00001147983 */ /* 0x000f240000300a00 */
[----:B------:R-:W2:Y:S02]  /*4a410*/  LDL.LU R26, [R1+0x1fb8] ;  /* 0x001fb800011a7983 */ /* 0x000ea40000300800 */
[----:B------:R-:W4:Y:S02]  /*4a420*/  LDL.LU.64 R24, [R1+0x1fb0] ;  /* 0x001fb00001187983 */ /* 0x000f240000300a00 */
[----:B----4-:R-:W-:Y:S11]  /*4a430*/  HMMA.16816.F32.BF16 R20, R8, R24, R20 ;  /* 0x000000180814723c */ /* 0x010ff60000041814 */
[----:B------:R-:W-:Y:S11]  /*4a440*/  @!UPT UIADD3 URZ, URZ, URZ, URZ ;  /* 0x0000003f3f3ff290 */ /* 0x000ff6000fffe03f */
[----:B------:R-:W-:Y:S01]  /*4a450*/  @!UPT UIADD3 URZ, URZ, URZ, URZ ;  /* 0x0000003f3f3ff290 */ /* 0x000fe2000fffe03f */
[----:B------:R-:W-:Y:S01]  /*4a460*/  STL.64 [R1+0x8b0], R20 ;  /* 0x0008b01401007387 */ /* 0x000fe20000100a00 */
[----:B------:R0:W-:Y:S03]  /*4a470*/  STL.64 [R1+0x8b8], R22 ;  /* 0x0008b81601007387 */ /* 0x0001e60000100a00 */
[----:B0-----:R-:W4:Y:S01]  /*4a480*/  LDL.LU.64 R22, [R1+0x1fa8] ;  /* 0x001fa80001167983 */ /* 0x001f220000300a00 */
[----:B------:R-:W4:Y:S02]  /*4a490*/  LDL.LU.64 R20, [R1+0x1fa0] ;  /* 0x001fa00001147983 */ /* 0x000f240000300a00 */
[----:B------:R2:W-:Y:S02]  /*4a4a0*/  STL.64 [R1+0x1f30], R24 ;  /* 0x001f301801007387 */ /* 0x0005e40000100a00 */
[----:B--2---:R-:W-:Y:S02]  /*4a4b0*/  MOV R24, R26 ;  /* 0x0000001a00187202 */ /* 0x004fe40000000f00 */
[----:B------:R-:W-:-:S07]  /*4a4c0*/  MOV R25, R0 ;  /* 0x0000000000197202 */ /* 0x000fce0000000f00 */
[C---:B----4-:R-:W-:Y:S01]  /*4a4d0*/  HMMA.16816.F32.BF16 R24, R8.reuse, R24, R20 ;  /* 0x000000180818723c */ /* 0x050fe20000041814 */
[----:B------:R-:W2:Y:S01]  /*4a4e0*/  LDL.LU.64 R20, [R1+0x1f98] ;  /* 0x001f980001147983 */ /* 0x000ea20000300a00 */
[----:B------:R-:W4:Y:S02]  /*4a4f0*/  LDL.LU R28, [R1+0xc58] ;  /* 0x000c5800011c7983 */ /* 0x000f240000300800 */
[----:B------:R-:W4:Y:S11]  /*4a500*/  LDL R29, [R1+0x98c] ;  /* 0x00098c00011d7983 */ /* 0x000f360000100800 */
[----:B------:R-:W-:Y:S08]  /*4a510*/  @!UPT UIADD3 URZ, URZ, URZ, URZ ;  /* 0x0000003f3f3ff290 */ /* 0x000ff0000fffe03f */
[----:B------:R0:W-:Y:S01]  /*4a520*/  STL.64 [R1+0x8a0], R24 ;  /* 0x0008a01801007387 */ /* 0x0001e20000100a00 */
[----:B------:R1:W-:Y:S03]  /*4a530*/  STL.64 [R1+0x8a8], R26 ;  /* 0x0008a81a01007387 */ /* 0x0003e60000100a00 */
[----:B0-----:R-:W3:Y:S01]  /*4a540*/  LDL.LU R24, [R1+0x220] ;  /* 0x0002200001187983 */ /* 0x001ee20000300800 */
[----:B------:R-:W3:Y:S02]  /*4a550*/  LDL.LU R25, [R1+0x224] ;  /* 0x0002240001197983 */ /* 0x000ee40000300800 */
[----:B-1----:R-:W3:Y:S02]  /*4a560*/  LDL.LU R26, [R1+0x228] ;  /* 0x00022800011a7983 */ /* 0x002ee40000300800 */
[----:B------:R-:W3:Y:S01]  /*4a570*/  LDL.LU R27, [R1+0x22c] ;  /* 0x00022c00011b7983 */ /* 0x000ee20000300800 */
[C---:B--2---:R-:W-:Y:S01]  /*4a580*/  HMMA.16816.F32.BF16 R20, R8.reuse, R20, R16 ;  /* 0x000000140814723c */ /* 0x044fe20000041810 */
[----:B---3--:R-:W-:Y:S01]  /*4a590*/  STL.64 [R1+0x1f48], R26 ;  /* 0x001f481a01007387 */ /* 0x008fe20000100a00 */
[----:B------:R0:W-:Y:S03]  /*4a5a0*/  STL.64 [R1+0x1f40], R24 ;  /* 0x001f401801007387 */ /* 0x0001e60000100a00 */
[----:B0-----:R-:W2:Y:S01]  /*4a5b0*/  LDL.LU R24, [R1+0x230] ;  /* 0x0002300001187983 */ /* 0x001ea20000300800 */
[----:B------:R-:W2:Y:S02]  /*4a5c0*/  LDL.LU R25, [R1+0x234] ;  /* 0x0002340001197983 */ /* 0x000ea40000300800 */
[----:B------:R-:W2:Y:S02]  /*4a5d0*/  LDL.LU R26, [R1+0x238] ;  /* 0x00023800011a7983 */ /* 0x000ea40000300800 */
[----:B------:R-:W2:Y:S01]  /*4a5e0*/  LDL.LU R27, [R1+0x23c] ;  /* 0x00023c00011b7983 */ /* 0x000ea20000300800 */
[----:B------:R-:W3:Y:S01]  /*4a5f0*/  LDL.LU.64 R18, [R1+0x1f90] ;  /* 0x001f900001127983 */ /* 0x000ee20000300a00 */
[----:B------:R-:W3:Y:S11]  /*4a600*/  LDL.LU.64 R16, [R1+0x1f88] ;  /* 0x001f880001107983 */ /* 0x000ef60000300a00 */
[----:B------:R0:W-:Y:S02]  /*4a610*/  STL.64 [R1+0x890], R20 ;  /* 0x0008901401007387 */ /* 0x0001e40000100a00 */
[----:B------:R1:W-:Y:S01]  /*4a620*/  STL.64 [R1+0x898], R22 ;  /* 0x0008981601007387 */ /* 0x0003e20000100a00 */
[----:B0-----:R-:W3:Y:S01]  /*4a630*/  LDL.LU.64 R20, [R1+0x1f80] ;  /* 0x001f800001147983 */ /* 0x001ee20000300a00 */
[----:B------:R-:W-:Y:S01]  /*4a640*/  HMMA.16816.F32.BF16 R4, R8, R12, R4 ;  /* 0x0000000c0804723c */ /* 0x000fe20000041804 */
[----:B-1----:R-:W-:Y:S01]  /*4a650*/  IMAD.MOV.U32 R23, RZ, RZ, R12 ;  /* 0x000000ffff177224 */ /* 0x002fe200078e000c */
[----:B------:R-:W-:-:S06]  /*4a660*/  MOV R22, R13 ;  /* 0x0000000d00167202 */ /* 0x000fcc0000000f00 */
[C---:B---3--:R-:W-:Y:S11]  /*4a670*/  HMMA.16816.F32.BF16 R16, R8.reuse, R20, R16 ;  /* 0x000000140810723c */ /* 0x048ff60000041810 */
[----:B------:R-:W-:Y:S11]  /*4a680*/  @!UPT UIADD3 URZ, URZ, URZ, URZ ;  /* 0x0000003f3f3ff290 */ /* 0x000ff6000fffe03f */
[----:B------:R-:W-:Y:S01]  /*4a690*/  @!UPT UIADD3 URZ, URZ, URZ, URZ ;  /* 0x0000003f3f3ff290 */ /* 0x000fe2000fffe03f */
[----:B------:R0:W-:Y:S01]  /*4a6a0*/  STL.64 [R1+0x880], R16 ;  /* 0x0008801001007387 */ /* 0x0001e20000100a00 */
[----:B------:R1:W-:Y:S03]  /*4a6b0*/  STL.64 [R1+0x888], R18 ;  /* 0x0008881201007387 */ /* 0x0003e60000100a00 */
[----:B0-----:R-:W3:Y:S01]  /*4a6c0*/  LDL.LU R16, [R1+0x200] ;  /* 0x0002000001107983 */ /* 0x001ee20000300800 */
[----:B------:R-:W3:Y:S02]  /*4a6d0*/  LDL.LU R17, [R1+0x204] ;  /* 0x0002040001117983 */ /* 0x000ee40000300800 */
[----:B-1----:R-:W3:Y:S02]  /*4a6e0*/  LDL.LU R18, [R1+0x208] ;  /* 0x0002080001127983 */ /* 0x002ee40000300800 */
[----:B------:R-:W3:Y:S01]  /*4a6f0*/  LDL.LU R19, [R1+0x20c] ;  /* 0x00020c0001137983 */ /* 0x000ee20000300800 */
[----:B------:R0:W-:Y:S04]  /*4a700*/  STL.64 [R1+0x1f28], R20 ;  /* 0x001f281401007387 */ /* 0x0001e80000100a00 */
[----:B0-----:R-:W3:Y:S01]  /*4a710*/  LDL.64 R20, [R1+0x4d0] ;  /* 0x0004d00001147983 */ /* 0x001ee20000100a00 */
[----:B------:R0:W-:Y:S02]  /*4a720*/  STL.64 [R1+0x870], R4 ;  /* 0x0008700401007387 */ /* 0x0001e40000100a00 */
[----:B------:R-:W-:Y:S01]  /*4a730*/  STL.64 [R1+0x878], R6 ;  /* 0x0008780601007387 */ /* 0x000fe20000100a00 */
[----:B0-----:R-:W2:Y:S01]  /*4a740*/  LDL.LU.64 R4, [R1+0x1f78] ;  /* 0x001f780001047983 */ /* 0x001ea20000300a00 */
[----:B------:R-:W2:Y:S02]  /*4a750*/  LDL.LU.64 R14, [R1+0x1f70] ;  /* 0x001f7000010e7983 */ /* 0x000ea40000300a00 */
[----:B------:R-:W2:Y:S02]  /*4a760*/  LDL.LU.64 R12, [R1+0x1f68] ;  /* 0x001f6800010c7983 */ /* 0x000ea40000300a00 */
[----:B--2---:R-:W-:Y:S11]  /*4a770*/  HMMA.16816.F32.BF16 R12, R8, R4, R12 ;  /* 0x00000004080c723c */ /* 0x004ff6000004180c */
[----:B------:R-:W-:Y:S11]  /*4a780*/  @!UPT UIADD3 URZ, URZ, URZ, URZ ;  /* 0x0000003f3f3ff290 */ /* 0x000ff6000fffe03f */
[----:B------:R-:W-:Y:S01]  /*4a790*/  @!UPT UIADD3 URZ, URZ, URZ, URZ ;  /* 0x0000003f3f3ff290 */ /* 0x000fe2000fffe03f */
[----:B------:R-:W-:Y:S01]  /*4a7a0*/  STL.64 [R1+0x860], R12 ;  /* 0x0008600c01007387 */ /* 0x000fe20000100a00 */
[----:B------:R0:W-:Y:S03]  /*4a7b0*/  STL.64 [R1+0x868], R14 ;  /* 0x0008680e01007387 */ /* 0x0001e60000100a00 */
[----:B0-----:R-:W2:Y:S01]  /*4a7c0*/  LDL.LU R14, [R1+0x1f60] ;  /* 0x001f6000010e7983 */ /* 0x001ea20000300800 */
[----:B------:R-:W2:Y:S02]  /*4a7d0*/  LDL.LU.64 R12, [R1+0x1f58] ;  /* 0x001f5800010c7983 */ /* 0x000ea40000300a00 */
[----:B------:R-:W2:Y:S01]  /*4a7e0*/  LDL.LU R7, [R1+0x1f50] ;  /* 0x001f500001077983 */ /* 0x000ea20000300800 */
[----:B------:R-:W-:Y:S02]  /*4a7f0*/  MOV R15, R4 ;  /* 0x00000004000f7202 */ /* 0x000fe40000000f00 */
[----:B------:R-:W-:-:S02]  /*4a800*/  MOV R0, R5 ;  /* 0x0000000500007202 */ /* 0x000fc40000000f00 */
[----:B--2---:R-:W0:Y:S04]  /*4a810*/  LDSM.16.M88.4 R4, [R7+0x26000] ;  /* 0x026000000704783b */ /* 0x004e280000000200 */
[----:B0-----:R-:W-:Y:S01]  /*4a820*/  STL.64 [R1+0x1ed8], R6 ;  /* 0x001ed80601007387 */ /* 0x001fe20000100a00 */
[----:B------:R0:W-:Y:S03]  /*4a830*/  STL.64 [R1+0x1ed0], R4 ;  /* 0x001ed00401007387 */ /* 0x0001e60000100a00 */
[----:B0-----:R-:W2:Y:S02]  /*4a840*/  LDL.64 R4, [R1+0x480] ;  /* 0x0004800001047983 */ /* 0x001ea40000100a00 */
[----:B--2---:R-:W-:Y:S02]  /*4a850*/  HMMA.16816.F32.BF16 R8, R8, R4, R24 ;  /* 0x000000040808723c */ /* 0x004fe40000041818 */
[----:B------:R-:W2:Y:S01]  /*4a860*/  LDL.LU.64 R26, [R1+0x1f48] ;  /* 0x001f4800011a7983 */ /* 0x000ea20000300a00 */
[----:B------:R-:W2:Y:S11]  /*4a870*/  LDL.LU.64 R24, [R1+0x1f40] ;  /* 0x001f400001187983 */ /* 0x000eb60000300a00 */
[----:B------:R-:W-:Y:S09]  /*4a880*/  @!UPT UIADD3 URZ, URZ, URZ, URZ ;  /* 0x0000003f3f3ff290 */ /* 0x000ff2000fffe03f */
[----:B------:R0:W-:Y:S01]  /*4a890*/  STL.64 [R1+0x850], R8 ;  /* 0x0008500801007387 */ /* 0x0001e20000100a00 */
[----:B------:R1:W-:Y:S03]  /*4a8a0*/  STL.64 [R1+0x858], R10 ;  /* 0x0008580a01007387 */ /* 0x0003e60000100a00 */
[----:B0-----:R-:W2:Y:S01]  /*4a8b0*/  LDL.LU R8, [R1+0x210] ;  /* 0x0002100001087983 */ /* 0x001ea20000300800 */
[----:B------:R-:W2:Y:S02]  /*4a8c0*/  LDL.LU R9, [R1+0x214] ;  /* 0x0002140001097983 */ /* 0x000ea40000300800 */
[----:B-1----:R-:W2:Y:S02]  /*4a8d0*/  LDL.LU R10, [R1+0x218] ;  /* 0x00021800010a7983 */ /* 0x002ea40000300800 */
[----:B------:R-:W2:Y:S01]  /*4a8e0*/  LDL.LU R11, [R1+0x21c] ;  /* 0x00021c00010b7983 */ /* 0x000ea20000300800 */
[----:B------:R0:W-:Y:S02]  /*4a8f0*/  STL.64 [R1+0x1ef0], R4 ;  /* 0x001ef00401007387 */ /* 0x0001e40000100a00 */
[----:B0-----:R-:W-:-:S02]  /*4a900*/  MOV R4, R15 ;  /* 0x0000000f00047202 */ /* 0x001fc40000000f00 */
[----:B------:R-:W2:Y:S01]  /*4a910*/  LDL.LU R15, [R1+0x1f3c] ;  /* 0x001f3c00010f7983 */ /* 0x000ea20000300800 */
[----:B------:R-:W-:Y:S02]  /*4a920*/  MOV R5, R0 ;  /* 0x0000000000057202 */ /* 0x000fe40000000f00 */
[----:B------:R-:W3:Y:S03]  /*4a930*/  LDL.LU R0, [R1+0x1f38] ;  /* 0x001f380001007983 */ /* 0x000ee60000300800 */
[----:B------:R0:W-:Y:S02]  /*4a940*/  STL.64 [R1+0x1f08], R4 ;  /* 0x001f080401007387 */ /* 0x0001e40000100a00 */
[----:B0-----:R-:W-:Y:S02]  /*4a950*/  MOV R4, R23 ;  /* 0x0000001700047202 */ /* 0x001fe40000000f00 */
[----:B------:R-:W-:-:S05]  /*4a960*/  MOV R5, R22 ;  /* 0x0000001600057202 */ /* 0x000fca0000000f00 */
[----:B------:R0:W-:Y:S02]  /*4a970*/  STL.64 [R1+0x1f20], R4 ;  /* 0x001f200401007387 */ /* 0x0001e40000100a00 */
[----:B0-----:R-:W-:Y:S01]  /*4a980*/  IMAD.MOV.U32 R4, RZ, RZ, R3 ;  /* 0x000000ffff047224 */ /* 0x001fe200078e0003 */
[----:B------:R-:W-:-:S07]  /*4a990*/  MOV R5, R2 ;  /* 0x0000000200057202 */ /* 0x000fce0000000f00 */
[C---:B--2---:R-:W-:Y:S01]  /*4a9a0*/  HMMA.16816.F32.BF16 R4, R12.reuse, R4, R24 ;  /* 0x000000040c04723c */ /* 0x044fe20000041818 */
[----:B------:R-:W2:Y:S07]  /*4a9b0*/  LDL.LU.64 R24, [R1+0x1f30] ;  /* 0x001f300001187983 */ /* 0x000eae0000300a00 */
[----:B---3--:R-:W-:Y:S11]  /*4a9c0*/  HMMA.16816.F32.BF16 R16, R12, R20, R16 ;  /* 0x000000140c10723c */ /* 0x008ff60000041810 */
[----:B------:R-:W-:Y:S04]  /*4a9d0*/  @!UPT UIADD3 URZ, URZ, URZ, URZ ;  /* 0x0000003f3f3ff290 */ /* 0x000fe8000fffe03f */
[----:B------:R-:W-:Y:S01]  /*4a9e0*/  STL.64 [R1+0x840], R4 ;  /* 0x0008400401007387 */ /* 0x000fe20000100a00 */
[----:B------:R2:W-:Y:S02]  /*4a9f0*/  STL.64 [R1+0x848], R6 ;  /* 0x0008480601007387 */ /* 0x0005e40000100a00 */
[----:B----4-:R-:W-:-:S04]  /*4aa00*/  FADD R3, -R29, R28 ;  /* 0x0000001c1d037221 */ /* 0x010fc80000000100 */
[----:B------:R-:W-:-:S04]  /*4aa10*/  FMUL R3, R3, 1.4426950216293334961 ;  /* 0x3fb8aa3b03037820 */ /* 0x000fc80000400000 */
[----:B------:R0:W1:Y:S01]  /*4aa20*/  MUFU.EX2 R29, R3 ;  /* 0x00000003001d7308 */ /* 0x0000620000000800 */
[----:B--2---:R-:W-:Y:S01]  /*4aa30*/  HMMA.16816.F32.BF16 R4, R12, R24, R8 ;  /* 0x000000180c04723c */ /* 0x004fe20000041808 */
[----:B------:R-:W2:Y:S11]  /*4aa40*/  LDL.LU R24, [R1+0x1f0] ;  /* 0x0001f00001187983 */ /* 0x000eb60000300800 */
[----:B------:R-:W-:Y:S11]  /*4aa50*/  @!UPT UIADD3 URZ, URZ, URZ, URZ ;  /* 0x0000003f3f3ff290 */ /* 0x000ff6000fffe03f */
[----:B------:R3:W-:Y:S01]  /*4aa60*/  STL.64 [R1+0x830], R4 ;  /* 0x0008300401007387 */ /* 0x0007e20000100a00 */
[----:B------:R4:W-:Y:S02]  /*4aa70*/  STL.64 [R1+0x838], R6 ;  /* 0x0008380601007387 */ /* 0x0009e40000100a00 */
[----:B------:R-:W2:Y:S02]  /*4aa80*/  LDL.LU R25, [R1+0x1f4] ;  /* 0x0001f40001197983 */ /* 0x000ea40000300800 */
[----:B------:R-:W2:Y:S01]  /*4aa90*/  LDL.LU R26, [R1+0x1f8] ;  /* 0x0001f800011a7983 */ /* 0x000ea20000300800 */
[----:B------:R-:W2:Y:S01]  /*4aaa0*/  LDL.LU R27, [R1+0x1fc] ;  /* 0x0001fc00011b7983 */ /* 0x000ea20000300800 */
[----:B------:R-:W2:Y:S03]  /*4aab0*/  LDL.64 R8, [R1+0x4c0] ;  /* 0x0004c00001087983 */ /* 0x000ea60000100a00 */
[----:B---3--:R-:W3:Y:S01]  /*4aac0*/  LDL.LU R4, [R1+0x1e0] ;  /* 0x0001e00001047983 */ /* 0x008ee20000300800 */
[----:B------:R-:W3:Y:S02]  /*4aad0*/  LDL.LU R5, [R1+0x1e4] ;  /* 0x0001e40001057983 */ /* 0x000ee40000300800 */
[----:B----4-:R-:W3:Y:S02]  /*4aae0*/  LDL.LU R6, [R1+0x1e8] ;  /* 0x0001e80001067983 */ /* 0x010ee40000300800 */
[----:B------:R-:W3:Y:S01]  /*4aaf0*/  LDL.LU R7, [R1+0x1ec] ;  /* 0x0001ec0001077983 */ /* 0x000ee20000300800 */
[----:B------:R4:W-:Y:S01]  /*4ab00*/  STL.64 [R1+0x820], R16 ;  /* 0x0008201001007387 */ /* 0x0009e20000100a00 */
[----:B------:R0:W-:Y:S01]  /*4ab10*/  STL.64 [R1+0x828], R18 ;  /* 0x0008281201007387 */ /* 0x0001e20000100a00 */
[----:B----4-:R-:W-:-:S02]  /*4ab20*/  MOV R17, R20 ;  /* 0x0000001400117202 */ /* 0x010fc40000000f00 */
[----:B------:R-:W-:Y:S02]  /*4ab30*/  MOV R16, R21 ;  /* 0x0000001500107202 */ /* 0x000fe40000000f00 */
[----:B------:R-:W3:Y:S01]  /*4ab40*/  LDL.LU.64 R20, [R1+0x1f28] ;  /* 0x001f280001147983 */ /* 0x000ee20000300a00 */
[----:B0-----:R-:W4:Y:S02]  /*4ab50*/  LDL.LU R19, [R1+0xab0] ;  /* 0x000ab00001137983 */ /* 0x001f240000300800 */
[----:B------:R-:W4:Y:S02]  /*4ab60*/  LDL.LU R18, [R1+0xab4] ;  /* 0x000ab40001127983 */ /* 0x000f240000300800 */
[----:B------:R-:W2:Y:S01]  /*4ab70*/  LDL.LU R3, [R1+0xab8] ;  /* 0x000ab80001037983 */ /* 0x000ea20000300800 */
[----:B------:R-:W1:Y:S01]  /*4ab80*/  LDL.LU R2, [R1+0xabc] ;  /* 0x000abc0001027983 */ /* 0x000e620000300800 */
[----:B------:R0:W-:Y:S03]  /*4ab90*/  STL.64 [R1+0x1eb8], R16 ;  /* 0x001eb81001007387 */ /* 0x0001e60000100a00 */
[----:B0-----:R-:W2:Y:S04]  /*4aba0*/  LDL.LU.64 R16, [R1+0x4e0] ;  /* 0x0004e00001107983 */ /* 0x001ea80000300a00 */
[----:B----4-:R-:W-:Y:S04]  /*4abb0*/  STL.64 [R1+0x1ee8], R18 ;  /* 0x001ee81201007387 */ /* 0x010fe80000100a00 */
[----:B--2---:R0:W-:Y:S04]  /*4abc0*/  STL.64 [R1+0x1ee0], R16 ;  /* 0x001ee01001007387 */ /* 0x0041e80000100a00 */
[----:B0-----:R-:W2:Y:S01]  /*4abd0*/  LDL.LU R16, [R1+0x1b0] ;  /* 0x0001b00001107983 */ /* 0x001ea20000300800 */
[----:B------:R-:W2:Y:S02]  /*4abe0*/  LDL.LU R17, [R1+0x1b4] ;  /* 0x0001b40001117983 */ /* 0x000ea40000300800 */
[----:B------:R-:W4:Y:S02]  /*4abf0*/  LDL.LU R18, [R1+0x1b8] ;  /* 0x0001b80001127983 */ /* 0x000f240000300800 */
[----:B------:R-:W4:Y:S01]  /*4ac00*/  LDL.LU R19, [R1+0x1bc] ;  /* 0x0001bc0001137983 */ /* 0x000f220000300800 */
[C---:B------:R-:W-:Y:S08]  /*4ac10*/  HMMA.16816.F32.BF16 R24, R12.reuse, R8, R24 ;  /* 0x000000080c18723c */ /* 0x040ff00000041818 */
[C---:B---3--:R-:W-:Y:S01]  /*4ac20*/  HMMA.16816.F32.BF16 R4, R12.reuse, R20, R4 ;  /* 0x000000140c04723c */ /* 0x048fe20000041804 */
[----:B----4-:R-:W-:Y:S01]  /*4ac30*/  STL.64 [R1+0x1f00], R18 ;  /* 0x001f001201007387 */ /* 0x010fe20000100a00 */
        /* <DEDUP_REMOVED lines=13> */
[----:B------:R0:W-:Y:S02]  /*4ad10*/  STL.64 [R1+0x800], R4 ;  /* 0x0008000401007387 */ /* 0x0001e40000100a00 */
[----:B------:R2:W-:Y:S01]  /*4ad20*/  STL.64 [R1+0x808], R6 ;  /* 0x0008080601007387 */ /* 0x0005e20000100a00 */
[----:B0-----:R-:W2:Y:S02]  /*4ad30*/  LDL.LU.64 R4, [R1+0x1f20] ;  /* 0x001f200001047983 */ /* 0x001ea40000300a00 */
[C---:B--2---:R-:W-:Y:S02]  /*4ad40*/  HMMA.16816.F32.BF16 R4, R12.reuse, R4, R16 ;  /* 0x000000040c04723c */ /* 0x044fe40000041810 */
[----:B------:R-:W2:Y:S01]  /*4ad50*/  LDL.LU.64 R18, [R1+0x1f18] ;  /* 0x001f180001127983 */ /* 0x000ea20000300a00 */
[----:B------:R-:W2:Y:S11]  /*4ad60*/  LDL.LU.64 R16, [R1+0x1f10] ;  /* 0x001f100001107983 */ /* 0x000eb60000300a00 */
[----:B------:R-:W-:Y:S09]  /*4ad70*/  @!UPT UIADD3 URZ, URZ, URZ, URZ ;  /* 0x0000003f3f3ff290 */ /* 0x000ff2000fffe03f */
[----:B------:R0:W-:Y:S01]  /*4ad80*/  STL.64 [R1+0x7f0], R4 ;  /* 0x0007f00401007387 */ /* 0x0001e20000100a00 */
[----:B------:R2:W-:Y:S03]  /*4ad90*/  STL.64 [R1+0x7f8], R6 ;  /* 0x0007f80601007387 */ /* 0x0005e60000100a00 */
[----:B0-----:R-:W2:Y:S02]  /*4ada0*/  LDL.LU.64 R4, [R1+0x1f08] ;  /* 0x001f080001047983 */ /* 0x001ea40000300a00 */
[C---:B--2---:R-:W-:Y:S02]  /*4adb0*/  HMMA.16816.F32.BF16 R4, R12.reuse, R4, R16 ;  /* 0x000000040c04723c */ /* 0x044fe40000041810 */
[----:B------:R-:W2:Y:S01]  /*4adc0*/  LDL.LU.64 R18, [R1+0x1f00] ;  /* 0x001f000001127983 */ /* 0x000ea20000300a00 */
[----:B------:R-:W2:Y:S11]  /*4add0*/  LDL.LU.64 R16, [R1+0x1ef8] ;  /* 0x001ef80001107983 */ /* 0x000eb60000300a00 */
[----:B------:R-:W-:Y:S09]  /*4ade0*/  @!UPT UIADD3 URZ, URZ, URZ, URZ ;  /* 0x0000003f3f3ff290 */ /* 0x000ff2000fffe03f */
[----:B------:R0:W-:Y:S01]  /*4adf0*/  STL.64 [R1+0x7e0], R4 ;  /* 0x0007e00401007387 */ /* 0x0001e20000100a00 */
[----:B------:R3:W-:Y:S03]  /*4ae00*/  STL.64 [R1+0x7e8], R6 ;  /* 0x0007e80601007387 */ /* 0x0007e60000100a00 */
[----:B0-----:R-:W2:Y:S01]  /*4ae10*/  LDL.LU.64 R4, [R1+0x1ef0] ;  /* 0x001ef00001047983 */ /* 0x001ea20000300a00 */
[----:B------:R-:W-:Y:S02]  /*4ae20*/  MOV R26, R8 ;  /* 0x00000008001a7202 */ /* 0x000fe40000000f00 */
[----:B------:R-:W-:Y:S01]  /*4ae30*/  MOV R11, R9 ;  /* 0x00000009000b7202 */ /* 0x000fe20000000f00 */
[----:B--2---:R-:W-:Y:S01]  /*4ae40*/  HMMA.16816.F32.BF16 R12, R12, R4, R16 ;  /* 0x000000040c0c723c */ /* 0x004fe20000041810 */
[----:B------:R-:W2:Y:S01]  /*4ae50*/  LDL.LU.64 R18, [R1+0x1ee8] ;  /* 0x001ee80001127983 */ /* 0x000ea20000300a00 */
[----:B------:R-:W4:Y:S01]  /*4ae60*/  LDL.LU.64 R16, [R1+0x1ee0] ;  /* 0x001ee00001107983 */ /* 0x000f220000300a00 */
[----:B------:R-:W-:-:S02]  /*4ae70*/  MOV R28, R4 ;  /* 0x00000004001c7202 */ /* 0x000fc40000000f00 */
[----:B------:R-:W-:Y:S11]  /*4ae80*/  MOV R27, R5 ;  /* 0x00000005001b7202 */ /* 0x000ff60000000f00 */
[----:B------:R-:W-:Y:S07]  /*4ae90*/  @!UPT UIADD3 URZ, URZ, URZ, URZ ;  /* 0x0000003f3f3ff290 */ /* 0x000fee000fffe03f */
[----:B------:R-:W-:Y:S01]  /*4aea0*/  STL.64 [R1+0x7d0], R12 ;  /* 0x0007d00c01007387 */ /* 0x000fe20000100a00 */
[----:B------:R1:W-:Y:S02]  /*4aeb0*/  STL.64 [R1+0x7d8], R14 ;  /* 0x0007d80e01007387 */ /* 0x0003e40000100a00 */
[----:B---3--:R-:W3:Y:S02]  /*4aec0*/  LDL.LU.64 R6, [R1+0x1ed8] ;  /* 0x001ed80001067983 */ /* 0x008ee40000300a00 */
[----:B------:R-:W3:Y:S01]  /*4aed0*/  LDL.LU.64 R4, [R1+0x1ed0] ;  /* 0x001ed00001047983 */ /* 0x000ee20000300a00 */
[----:B------:R-:W3:Y:S01]  /*4aee0*/  LDL.LU R8, [R1+0xb10] ;  /* 0x000b100001087983 */ /* 0x000ee20000300800 */
[----:B------:R-:W3:Y:S02]  /*4aef0*/  LDL.LU R9, [R1+0xb14] ;  /* 0x000b140001097983 */ /* 0x000ee40000300800 */
[----:B------:R-:W3:Y:S02]  /*4af00*/  LDL.LU R10, [R1+0xb18] ;  /* 0x000b1800010a7983 */ /* 0x000ee40000300800 */
[----:B-1----:R-:W-:-:S02]  /*4af10*/  FMUL R15, R29, R2 ;  /* 0x000000021d0f7220 */ /* 0x002fc40000400000 */
[----:B------:R-:W3:Y:S01]  /*4af20*/  LDL.LU R2, [R1+0xb1c] ;  /* 0x000b1c0001027983 */ /* 0x000ee20000300800 */
[----:B------:R-:W3:Y:S02]  /*4af30*/  LDL.LU R25, [R1+0xb30] ;  /* 0x000b300001197983 */ /* 0x000ee40000300800 */
[C---:B--2---:R-:W-:Y:S02]  /*4af40*/  FMUL R12, R0.reuse, R19 ;  /* 0x00000013000c7220 */ /* 0x044fe40000400000 */
[C---:B------:R-:W-:Y:S01]  /*4af50*/  FMUL R13, R0.reuse, R18 ;  /* 0x00000012000d7220 */ /* 0x040fe20000400000 */
[----:B------:R-:W2:Y:S01]  /*4af60*/  LDL.LU R19, [R1+0xb34] ;  /* 0x000b340001137983 */ /* 0x000ea20000300800 */
[----:B------:R-:W2:Y:S02]  /*4af70*/  LDL.LU R18, [R1+0xb38] ;  /* 0x000b380001127983 */ /* 0x000ea40000300800 */
[C---:B------:R-:W-:Y:S01]  /*4af80*/  FMUL R14, R29.reuse, R3 ;  /* 0x000000031d0e7220 */ /* 0x040fe20000400000 */
[----:B--2---:R-:W-:Y:S01]  /*4af90*/  STL.64 [R1+0x1ec8], R18 ;  /* 0x001ec81201007387 */ /* 0x004fe20000100a00 */
[----:B----4-:R0:W-:Y:S03]  /*4afa0*/  STL.64 [R1+0x1ec0], R16 ;  /* 0x001ec01001007387 */ /* 0x0101e60000100a00 */
[----:B0-----:R-:W3:Y:S01]  /*4afb0*/  LDL.LU.64 R16, [R1+0x4f0] ;  /* 0x0004f00001107983 */ /* 0x001ee20000300a00 */
[----:B------:R-:W2:Y:S02]  /*4afc0*/  LDL R3, [R1+0x988] ;  /* 0x0009880001037983 */ /* 0x000ea40000100800 */
[----:B------:R-:W4:Y:S01]  /*4afd0*/  LDL R24, [R1+0x984] ;  /* 0x0009840001187983 */ /* 0x000f220000100800 */
[----:B---3--:R-:W-:Y:S01]  /*4afe0*/  HMMA.16816.F32.BF16 R12, R4, R16, R12 ;  /* 0x00000010040c723c */ /* 0x008fe2000004180c */
[----:B------:R-:W-:Y:S01]  /*4aff0*/  IMAD.MOV.U32 R23, RZ, RZ, R16 ;  /* 0x000000ffff177224 */ /* 0x000fe200078e0010 */
[----:B------:R-:W-:Y:S11]  /*4b000*/  MOV R22, R17 ;  /* 0x0000001100167202 */ /* 0x000ff60000000f00 */
[----:B------:R-:W-:Y:S10]  /*4b010*/  @!UPT UIADD3 URZ, URZ, URZ, URZ ;  /* 0x0000003f3f3ff290 */ /* 0x000ff4000fffe03f */
[----:B------:R-:W-:Y:S01]  /*4b020*/  STL.64 [R1+0x7c0], R12 ;  /* 0x0007c00c01007387 */ /* 0x000fe20000100a00 */
[----:B------:R-:W-:Y:S02]  /*4b030*/  STL.64 [R1+0x7c8], R14 ;  /* 0x0007c80e01007387 */ /* 0x000fe40000100a00 */
[----:B------:R-:W3:Y:S02]  /*4b040*/  LDL.LU.64 R18, [R1+0x1ec8] ;  /* 0x001ec80001127983 */ /* 0x000ee40000300a00 */
[----:B------:R-:W2:Y:S01]  /*4b050*/  LDL.LU.64 R16, [R1+0x1ec0] ;  /* 0x001ec00001107983 */ /* 0x000ea20000300a00 */
[----:B------:R0:W-:Y:S01]  /*4b060*/  STL.64 [R1+0x1ea0], R22 ;  /* 0x001ea01601007387 */ /* 0x0001e20000100a00 */
[C---:B------:R-:W-:Y:S02]  /*4b070*/  FMUL R8, R0.reuse, R8 ;  /* 0x0000000800087220 */ /* 0x040fe40000400000 */
[C---:B------:R-:W-:Y:S02]  /*4b080*/  FMUL R9, R0.reuse, R9 ;  /* 0x0000000900097220 */ /* 0x040fe40000400000 */
[C---:B------:R-:W-:Y:S01]  /*4b090*/  FMUL R10, R29.reuse, R10 ;  /* 0x0000000a1d0a7220 */ /* 0x040fe20000400000 */
[----:B0-----:R-:W3:Y:S01]  /*4b0a0*/  LDL.LU R23, [R1+0xc5c] ;  /* 0x000c5c0001177983 */ /* 0x001ee20000300800 */
[----:B------:R0:W-:Y:S02]  /*4b0b0*/  STL.64 [R1+0x1e98], R20 ;  /* 0x001e981401007387 */ /* 0x0001e40000100a00 */
[----:B------:R-:W3:Y:S01]  /*4b0c0*/  LDL.LU R15, [R1+0xb3c] ;  /* 0x000b3c00010f7983 */ /* 0x000ee20000300800 */
[----:B0-----:R-:W-:Y:S01]  /*4b0d0*/  MOV R21, R11 ;  /* 0x0000000b00157202 */ /* 0x001fe20000000f00 */
[----:B------:R-:W-:Y:S01]  /*4b0e0*/  FMUL R11, R29, R2 ;  /* 0x000000021d0b7220 */ /* 0x000fe20000400000 */
[----:B------:R-:W-:Y:S01]  /*4b0f0*/  MOV R20, R26 ;  /* 0x0000001a00147202 */ /* 0x000fe20000000f00 */
[----:B------:R-:W3:Y:S01]  /*4b100*/  LDL.LU R2, [R1+0xb68] ;  /* 0x000b680001027983 */ /* 0x000ee20000300800 */
[----:B------:R-:W-:-:S04]  /*4b110*/  FMUL R12, R0, R25 ;  /* 0x00000019000c7220 */ /* 0x000fc80000400000 */
[----:B--2---:R-:W-:Y:S01]  /*4b120*/  HMMA.16816.F32.BF16 R8, R4, R16, R8 ;  /* 0x000000100408723c */ /* 0x004fe20000041808 */
[----:B------:R-:W-:Y:S02]  /*4b130*/  MOV R26, R16 ;  /* 0x00000010001a7202 */ /* 0x000fe40000000f00 */
[----:B------:R-:W-:Y:S11]  /*4b140*/  MOV R25, R17 ;  /* 0x0000001100197202 */ /* 0x000ff60000000f00 */
[----:B------:R-:W-:Y:S09]  /*4b150*/  @!UPT UIADD3 URZ, URZ, URZ, URZ ;  /* 0x0000003f3f3ff290 */ /* 0x000ff2000fffe03f */
[----:B------:R-:W-:Y:S01]  /*4b160*/  STL.64 [R1+0x7b0], R8 ;  /* 0x0007b00801007387 */ /* 0x000fe20000100a00 */
[----:B------:R0:W-:Y:S02]  /*4b170*/  STL.64 [R1+0x7b8], R10 ;  /* 0x0007b80a01007387 */ /* 0x0001e40000100a00 */
[----:B------:R-:W2:Y:S01]  /*4b180*/  LDL.LU.64 R16, [R1+0x1eb8] ;  /* 0x001eb80001107983 */ /* 0x000ea20000300a00 */
[----:B0-----:R-:W2:Y:S01]  /*4b190*/  LDL.LU R10, [R1+0xb60] ;  /* 0x000b6000010a7983 */ /* 0x001ea20000300800 */
[----:B------:R-:W2:Y:S02]  /*4b1a0*/  LDL.LU R11, [R1+0xb64] ;  /* 0x000b6400010b7983 */ /* 0x000ea40000300800 */
[----:B------:R-:W-:Y:S02]  /*4b1b0*/  STL.64 [R1+0x1eb0], R26 ;  /* 0x001eb01a01007387 */ /* 0x000fe40000100a00 */
[----:B----4-:R2:W-:Y:S01]  /*4b1c0*/  STL.64 [R1+0x1ea8], R24 ;  /* 0x001ea81801007387 */ /* 0x0105e20000100a00 */
[----:B------:R-:W4:Y:S01]  /*4b1d0*/  LDL.LU R22, [R1+0xb6c] ;  /* 0x000b6c0001167983 */ /* 0x000f220000300800 */
[----:B---3--:R-:W-:-:S02]  /*4b1e0*/  FMUL R13, R0, R19 ;  /* 0x00000013000d7220 */ /* 0x008fc40000400000 */
[C---:B------:R-:W-:Y:S02]  /*4b1f0*/  FMUL R14, R29.reuse, R18 ;  /* 0x000000121d0e7220 */ /* 0x040fe40000400000 */
[----:B------:R-:W-:Y:S02]  /*4b200*/  FMUL R15, R29, R15 ;  /* 0x0000000f1d0f7220 */ /* 0x000fe40000400000 */
[----:B------:R-:W-:Y:S01]  /*4b210*/  FADD R3, -R3, R23 ;  /* 0x0000001703037221 */ /* 0x000fe20000000100 */
[----:B--2---:R-:W-:Y:S02]  /*4b220*/  MOV R24, R17 ;  /* 0x0000001100187202 */ /* 0x004fe40000000f00 */
[----:B------:R-:W-:Y:S02]  /*4b230*/  MOV R25, R16 ;  /* 0x0000001000197202 */ /* 0x000fe40000000f00 */
[----:B------:R-:W2:Y:S01]  /*4b240*/  LDL.LU R16, [R1+0xb70] ;  /* 0x000b700001107983 */ /* 0x000ea20000300800 */
[----:B------:R-:W3:Y:S02]  /*4b250*/  LDL.LU R17, [R1+0xb74] ;  /* 0x000b740001117983 */ /* 0x000ee40000300800 */
[----:B------:R-:W3:Y:S02]  /*4b260*/  LDL.LU R18, [R1+0xb78] ;  /* 0x000b780001127983 */ /* 0x000ee40000300800 */
[----:B------:R-:W3:Y:S01]  /*4b270*/  LDL.LU R19, [R1+0xb7c] ;  /* 0x000b7c0001137983 */ /* 0x000ee20000300800 */
[----:B------:R-:W3:Y:S01]  /*4b280*/  LDL.LU.64 R26, [R1+0x1eb0] ;  /* 0x001eb000011a7983 */ /* 0x000ee20000300a00 */
[----:B------:R-:W-:Y:S01]  /*4b290*/  HMMA.16816.F32.BF16 R12, R4, R24, R12 ;  /* 0x00000018040c723c */ /* 0x000fe2000004180c */
[----:B------:R-:W3:Y:S02]  /*4b2a0*/  LDL.LU.64 R24, [R1+0x1ea8] ;  /* 0x001ea80001187983 */ /* 0x000ee40000300a00 */
[----:B------:R-:W-:-:S02]  /*4b2b0*/  FMUL R8, R0, R10 ;  /* 0x0000000a00087220 */ /* 0x000fc40000400000 */
[----:B------:R-:W-:Y:S02]  /*4b2c0*/  FMUL R9, R0, R11 ;  /* 0x0000000b00097220 */ /* 0x000fe40000400000 */
[C---:B------:R-:W-:Y:S02]  /*4b2d0*/  FMUL R10, R29.reuse, R2 ;  /* 0x000000021d0a7220 */ /* 0x040fe40000400000 */
[----:B----4-:R-:W-:-:S07]  /*4b2e0*/  FMUL R11, R29, R22 ;  /* 0x000000161d0b7220 */ /* 0x010fce0000400000 */
[----:B------:R-:W-:Y:S07]  /*4b2f0*/  HMMA.16816.F32.BF16 R8, R4, R20, R8 ;  /* 0x000000140408723c */ /* 0x000fee0000041808 */
[----:B------:R0:W-:Y:S01]  /*4b300*/  STL.64 [R1+0x7a0], R12 ;  /* 0x0007a00c01007387 */ /* 0x0001e20000100a00 */
[----:B------:R1:W-:Y:S03]  /*4b310*/  STL.64 [R1+0x7a8], R14 ;  /* 0x0007a80e01007387 */ /* 0x0003e60000100a00 */
[----:B0-----:R-:W4:Y:S01]  /*4b320*/  LDL R12, [R1+0x978] ;  /* 0x00097800010c7983 */ /* 0x001f220000100800 */
[----:B-1----:R-:W4:Y:S02]  /*4b330*/  LDL.LU R14, [R1+0xb80] ;  /* 0x000b8000010e7983 */ /* 0x002f240000300800 */
[----:B------:R-:W-:-:S02]  /*4b340*/  IMAD.MOV.U32 R13, RZ, RZ, R0 ;  /* 0x000000ffff0d7224 */ /* 0x000fc400078e0000 */
[----:B------:R-:W4:Y:S01]  /*4b350*/  LDL.LU R2, [R1+0xb84] ;  /* 0x000b840001027983 */ /* 0x000f220000300800 */
[----:B------:R-:W4:Y:S01]  /*4b360*/  LDL.LU R0, [R1+0xb88] ;  /* 0x000b880001007983 */ /* 0x000f220000300800 */
[----:B------:R-:W4:Y:S02]  /*4b370*/  LDL.LU R15, [R1+0xb8c] ;  /* 0x000b8c00010f7983 */ /* 0x000f240000300800 */
[----:B------:R-:W4:Y:S02]  /*4b380*/  LDL.LU.64 R22, [R1+0x1ea0] ;  /* 0x001ea00001167983 */ /* 0x000f240000300a00 */
[----:B------:R-:W4:Y:S01]  /*4b390*/  LDL.LU.64 R20, [R1+0x1e98] ;  /* 0x001e980001147983 */ /* 0x000f220000300a00 */
[----:B------:R-:W-:Y:S01]  /*4b3a0*/  STL.64 [R1+0x790], R8 ;  /* 0x0007900801007387 */ /* 0x000fe20000100a00 */
[----:B------:R0:W-:Y:S03]  /*4b3b0*/  STL.64 [R1+0x798], R10 ;  /* 0x0007980a01007387 */ /* 0x0001e60000100a00 */
[----:B0-----:R-:W4:Y:S01]  /*4b3c0*/  LDL.LU R11, [R1+0xc60] ;  /* 0x000c6000010b7983 */ /* 0x001f220000300800 */
[----:B------:R-:W-:-:S02]  /*4b3d0*/  FMUL R3, R3, 1.4426950216293334961 ;  /* 0x3fb8aa3b03037820 */ /* 0x000fc40000400000 */
[C---:B--2---:R-:W-:Y:S02]  /*4b3e0*/  FMUL R16, R13.reuse, R16 ;  /* 0x000000100d107220 */ /* 0x044fe40000400000 */
[----:B---3--:R-:W-:Y:S02]  /*4b3f0*/  FMUL R17, R13, R17 ;  /* 0x000000110d117220 */ /* 0x008fe40000400000 */
[C---:B------:R-:W-:Y:S02]  /*4b400*/  FMUL R18, R29.reuse, R18 ;  /* 0x000000121d127220 */ /* 0x040fe40000400000 */
[----:B------:R-:W-:Y:S02]  /*4b410*/  FMUL R19, R29, R19 ;  /* 0x000000131d137220 */ /* 0x000fe40000400000 */
[----:B----4-:R-:W-:Y:S02]  /*4b420*/  FADD R24, -R24, R11 ;  /* 0x0000000b18187221 */ /* 0x010fe40000000100 */
[----:B------:R-:W0:Y:S03]  /*4b430*/  LDSM.16.M88.4 R8, [R12+0x27000] ;  /* 0x027000000c08783b */ /* 0x000e260000000200 */
[----:B------:R-:W-:Y:S01]  /*4b440*/  HMMA.16816.F32.BF16 R16, R4, R20, R16 ;  /* 0x000000140410723c */ /* 0x000fe20000041810 */
[----:B0-----:R0:W-:Y:S01]  /*4b450*/  STL.64 [R1+0x1e78], R10 ;  /* 0x001e780a01007387 */ /* 0x0011e20000100a00 */
[----:B------:R1:W-:Y:S01]  /*4b460*/  STL.64 [R1+0x1e70], R8 ;  /* 0x001e700801007387 */ /* 0x0003e20000100a00 */
[----:B0-----:R-:W-:-:S02]  /*4b470*/  MOV R11, R13 ;  /* 0x0000000d000b7202 */ /* 0x001fc40000000f00 */
[----:B------:R-:W2:Y:S01]  /*4b480*/  LDL.LU R10, [R1+0xba0] ;  /* 0x000ba000010a7983 */ /* 0x000ea20000300800 */
[----:B-1----:R-:W-:Y:S02]  /*4b490*/  MOV R8, R28 ;  /* 0x0000001c00087202 */ /* 0x002fe40000000f00 */
[----:B------:R-:W-:Y:S01]  /*4b4a0*/  MOV R9, R27 ;  /* 0x0000001b00097202 */ /* 0x000fe20000000f00 */
[C---:B------:R-:W-:Y:S02]  /*4b4b0*/  FMUL R13, R11.reuse, R2 ;  /* 0x000000020b0d7220 */ /* 0x040fe40000400000 */
[----:B------:R-:W-:Y:S01]  /*4b4c0*/  FMUL R12, R11, R14 ;  /* 0x0000000e0b0c7220 */ /* 0x000fe20000400000 */
[----:B------:R-:W3:Y:S11]  /*4b4d0*/  LDL.LU R2, [R1+0xba4] ;  /* 0x000ba40001027983 */ /* 0x000ef60000300800 */
[----:B------:R-:W-:Y:S02]  /*4b4e0*/  STL.64 [R1+0x780], R16 ;  /* 0x0007801001007387 */ /* 0x000fe40000100a00 */
[----:B------:R-:W-:-:S02]  /*4b4f0*/  FMUL R14, R29, R0 ;  /* 0x000000001d0e7220 */ /* 0x000fc40000400000 */
[----:B------:R-:W-:Y:S01]  /*4b500*/  STL.64 [R1+0x788], R18 ;  /* 0x0007881201007387 */ /* 0x000fe20000100a00 */
[----:B------:R-:W4:Y:S01]  /*4b510*/  LDL.LU R0, [R1+0xba8] ;  /* 0x000ba80001007983 */ /* 0x000f220000300800 */
[----:B------:R-:W-:Y:S02]  /*4b520*/  STL.64 [R1+0x1e48], R20 ;  /* 0x001e481401007387 */ /* 0x000fe40000100a00 */
[----:B------:R0:W-:Y:S02]  /*4b530*/  STL.64 [R1+0x1e90], R8 ;  /* 0x001e900801007387 */ /* 0x0001e40000100a00 */
[----:B0-----:R-:W2:Y:S01]  /*4b540*/  LDL.LU.64 R8, [R1+0x4a0] ;  /* 0x0004a00001087983 */ /* 0x001ea20000300a00 */
[----:B------:R0:W1:Y:S01]  /*4b550*/  MUFU.EX2 R28, R3 ;  /* 0x00000003001c7308 */ /* 0x0000620000000800 */
[----:B------:R-:W4:Y:S02]  /*4b560*/  LDL R27, [R1+0x4ec] ;  /* 0x0004ec00011b7983 */ /* 0x000f240000100800 */
[----:B0-----:R-:W-:Y:S01]  /*4b570*/  FMUL R3, R24, 1.4426950216293334961 ;  /* 0x3fb8aa3b18037820 */ /* 0x001fe20000400000 */
[----:B------:R-:W-:-:S02]  /*4b580*/  MOV R24, R26 ;  /* 0x0000001a00187202 */ /* 0x000fc40000000f00 */
[----:B------:R-:W4:Y:S01]  /*4b590*/  LDL R26, [R1+0x4e8] ;  /* 0x0004e800011a7983 */ /* 0x000f220000100800 */
[----:B------:R-:W-:Y:S01]  /*4b5a0*/  FMUL R15, R29, R15 ;  /* 0x0000000f1d0f7220 */ /* 0x000fe20000400000 */
[----:B------:R-:W-:Y:S01]  /*4b5b0*/  MOV R21, R11 ;  /* 0x0000000b00157202 */ /* 0x000fe20000000f00 */
[----:B------:R-:W4:Y:S05]  /*4b5c0*/  LDL.LU R19, [R1+0xbac] ;  /* 0x000bac0001137983 */ /* 0x000f2a0000300800 */
[----:B--2---:R-:W-:Y:S01]  /*4b5d0*/  HMMA.16816.F32.BF16 R12, R4, R8, R12 ;  /* 0x00000008040c723c */ /* 0x004fe2000004180c */
[----:B---3--:R-:W-:Y:S02]  /*4b5e0*/  FMUL R17, R21, R2 ;  /* 0x0000000215117220 */ /* 0x008fe40000400000 */
[----:B----4-:R-:W-:-:S02]  /*4b5f0*/  FMUL R18, R29, R0 ;  /* 0x000000001d127220 */ /* 0x010fc40000400000 */
[----:B------:R-:W-:Y:S01]  /*4b600*/  IMAD.MOV.U32 R2, RZ, RZ, R8 ;  /* 0x000000ffff027224 */ /* 0x000fe200078e0008 */
[----:B------:R-:W-:Y:S01]  /*4b610*/  MOV R0, R9 ;  /* 0x0000000900007202 */ /* 0x000fe20000000f00 */
[----:B------:R-:W-:Y:S01]  /*4b620*/  FMUL R16, R21, R10 ;  /* 0x0000000a15107220 */ /* 0x000fe20000400000 */
[----:B------:R-:W-:Y:S01]  /*4b630*/  STL.64 [R1+0x1e68], R26 ;  /* 0x001e681a01007387 */ /* 0x000fe20000100a00 */
[----:B------:R-:W-:Y:S02]  /*4b640*/  STL.64 [R1+0x1e60], R24 ;  /* 0x001e601801007387 */ /* 0x000fe40000100a00 */
[----:B------:R-:W2:Y:S11]  /*4b650*/  LDL.LU R20, [R1+0xb94] ;  /* 0x000b940001147983 */ /* 0x000eb60000300800 */
[----:B------:R-:W-:Y:S01]  /*4b660*/  @!UPT UIADD3 URZ, URZ, URZ, URZ ;  /* 0x0000003f3f3ff290 */ /* 0x000fe2000fffe03f */
[----:B------:R-:W-:Y:S01]  /*4b670*/  STL.64 [R1+0x770], R12 ;  /* 0x0007700c01007387 */ /* 0x000fe20000100a00 */
[----:B------:R0:W-:Y:S02]  /*4b680*/  STL.64 [R1+0x778], R14 ;  /* 0x0007780e01007387 */ /* 0x0001e40000100a00 */
[----:B------:R-:W3:Y:S01]  /*4b690*/  LDL.LU.64 R8, [R1+0x1e90] ;  /* 0x001e900001087983 */ /* 0x000ee20000300a00 */
[----:B0-----:R-:W4:Y:S01]  /*4b6a0*/  LDL.LU R15, [R1+0xb90] ;  /* 0x000b9000010f7983 */ /* 0x001f220000300800 */
[----:B------:R-:W2:Y:S02]  /*4b6b0*/  LDL.LU R11, [R1+0xb98] ;  /* 0x000b9800010b7983 */ /* 0x000ea40000300800 */
[----:B------:R-:W2:Y:S02]  /*4b6c0*/  LDL.LU R10, [R1+0xb9c] ;  /* 0x000b9c00010a7983 */ /* 0x000ea40000300800 */
[----:B------:R-:W-:Y:S01]  /*4b6d0*/  FMUL R19, R29, R19 ;  /* 0x000000131d137220 */ /* 0x000fe20000400000 */
[----:B--2---:R-:W-:Y:S01]  /*4b6e0*/  STL [R1+0x1e88], R10 ;  /* 0x001e880a01007387 */ /* 0x004fe20000100800 */
[----:B---3--:R0:W-:Y:S03]  /*4b6f0*/  STL.64 [R1+0x1e80], R8 ;  /* 0x001e800801007387 */ /* 0x0081e60000100a00 */
[----:B0-----:R-:W2:Y:S01]  /*4b700*/  LDL.LU.64 R8, [R1+0x490] ;  /* 0x0004900001087983 */ /* 0x001ea20000300a00 */
[----:B------:R-:W1:Y:S01]  /*4b710*/  LDL.LU R27, [R1+0xb00] ;  /* 0x000b0000011b7983 */ /* 0x000e620000300800 */
[----:B------:R-:W-:Y:S01]  /*4b720*/  MOV R24, R23 ;  /* 0x0000001700187202 */ /* 0x000fe20000000f00 */
[----:B------:R-:W3:Y:S01]  /*4b730*/  LDL.LU R26, [R1+0xb04] ;  /* 0x000b0400011a7983 */ /* 0x000ee20000300800 */
[----:B------:R-:W-:Y:S01]  /*4b740*/  MOV R25, R22 ;  /* 0x0000001600197202 */ /* 0x000fe20000000f00 */
[----:B------:R-:W3:Y:S01]  /*4b750*/  LDL.LU R23, [R1+0xb08] ;  /* 0x000b080001177983 */ /* 0x000ee20000300800 */
[----:B------:R-:W3:Y:S02]  /*4b760*/  LDL.LU R22, [R1+0xb0c] ;  /* 0x000b0c0001167983 */ /* 0x000ee40000300800 */
[----:B------:R-:W-:-:S02]  /*4b770*/  FMUL R13, R21, R20 ;  /* 0x00000014150d7220 */ /* 0x000fc40000400000 */
[----:B----4-:R-:W-:Y:S01]  /*4b780*/  FMUL R12, R21, R15 ;  /* 0x0000000f150c7220 */ /* 0x010fe20000400000 */
[----:B------:R-:W4:Y:S01]  /*4b790*/  LDL.LU R20, [R1+0x4c0] ;  /* 0x0004c00001147983 */ /* 0x000f220000300800 */
[----:B------:R-:W4:Y:S01]  /*4b7a0*/  LDL.LU R21, [R1+0x4c4] ;  /* 0x0004c40001157983 */ /* 0x000f220000300800 */
[----:B--2---:R-:W-:Y:S11]  /*4b7b0*/  HMMA.16816.F32.BF16 R16, R4, R8, R16 ;  /* 0x000000080410723c */ /* 0x004ff60000041810 */
[----:B------:R-:W-:Y:S11]  /*4b7c0*/  @!UPT UIADD3 URZ, URZ, URZ, URZ ;  /* 0x0000003f3f3ff290 */ /* 0x000ff6000fffe03f */
[----:B------:R-:W-:Y:S01]  /*4b7d0*/  @!UPT UIADD3 URZ, URZ, URZ, URZ ;  /* 0x0000003f3f3ff290 */ /* 0x000fe2000fffe03f */
[----:B------:R-:W-:Y:S01]  /*4b7e0*/  STL.64 [R1+0x760], R16 ;  /* 0x0007601001007387 */ /* 0x000fe20000100a00 */
[----:B------:R0:W-:Y:S02]  /*4b7f0*/  STL.64 [R1+0x768], R18 ;  /* 0x0007681201007387 */ /* 0x0001e40000100a00 */
[----:B------:R-:W2:Y:S01]  /*4b800*/  LDL.LU R10, [R1+0x1e88] ;  /* 0x001e8800010a7983 */ /* 0x000ea20000300800 */
[----:B0-----:R-:W-:Y:S02]  /*4b810*/  MOV R19, R8 ;  /* 0x0000000800137202 */ /* 0x001fe40000000f00 */
[----:B------:R-:W-:Y:S02]  /*4b820*/  MOV R18, R9 ;  /* 0x0000000900127202 */ /* 0x000fe40000000f00 */
[----:B------:R-:W3:Y:S01]  /*4b830*/  LDL.LU.64 R8, [R1+0x1e80] ;  /* 0x001e800001087983 */ /* 0x000ee20000300a00 */
[C---:B------:R-:W-:Y:S02]  /*4b840*/  FMUL R14, R29.reuse, R11 ;  /* 0x0000000b1d0e7220 */ /* 0x040fe40000400000 */
[----:B--2---:R-:W-:-:S02]  /*4b850*/  FMUL R15, R29, R10 ;  /* 0x0000000a1d0f7220 */ /* 0x004fc40000400000 */
[----:B------:R-:W2:Y:S05]  /*4b860*/  LDL.LU.64 R10, [R1+0x1e78] ;  /* 0x001e7800010a7983 */ /* 0x000eaa0000300a00 */
[----:B---3--:R-:W-:Y:S01]  /*4b870*/  HMMA.16816.F32.BF16 R4, R4, R8, R12 ;  /* 0x000000080404723c */ /* 0x008fe2000004180c */
[----:B------:R-:W2:Y:S01]  /*4b880*/  LDL.LU.64 R8, [R1+0x1e70] ;  /* 0x001e700001087983 */ /* 0x000ea20000300a00 */
[----:B------:R-:W0:Y:S01]  /*4b890*/  MUFU.EX2 R3, R3 ;  /* 0x0000000300037308 */ /* 0x000e220000000800 */
[----:B------:R-:W3:Y:S02]  /*4b8a0*/  LDL.LU R12, [R1+0xaf0] ;  /* 0x000af000010c7983 */ /* 0x000ee40000300800 */
[----:B------:R-:W3:Y:S11]  /*4b8b0*/  LDL.LU R13, [R1+0xaf4] ;  /* 0x000af400010d7983 */ /* 0x000ef60000300800 */
[----:B------:R-:W-:Y:S07]  /*4b8c0*/  @!UPT UIADD3 URZ, URZ, URZ, URZ ;  /* 0x0000003f3f3ff290 */ /* 0x000fee000fffe03f */
[----:B------:R1:W-:Y:S01]  /*4b8d0*/  STL.64 [R1+0x730], R4 ;  /* 0x0007300401007387 */ /* 0x0003e20000100a00 */
[----:B------:R0:W-:Y:S02]  /*4b8e0*/  STL.64 [R1+0x738], R6 ;  /* 0x0007380601007387 */ /* 0x0001e40000100a00 */
[----:B------:R-:W3:Y:S02]  /*4b8f0*/  LDL.LU R14, [R1+0xaf8] ;  /* 0x000af800010e7983 */ /* 0x000ee40000300800 */
[----:B------:R-:W3:Y:S02]  /*4b900*/  LDL.LU R15, [R1+0xafc] ;  /* 0x000afc00010f7983 */ /* 0x000ee40000300800 */
[C---:B-1----:R-:W-:Y:S02]  /*4b910*/  FMUL R4, R28.reuse, R27 ;  /* 0x0000001b1c047220 */ /* 0x042fe40000400000 */
[----:B------:R-:W-:Y:S02]  /*4b920*/  FMUL R5, R28, R26 ;  /* 0x0000001a1c057220 */ /* 0x000fe40000400000 */
[----:B0-----:R-:W-:-:S02]  /*4b930*/  FMUL R6, R3, R23 ;  /* 0x0000001703067220 */ /* 0x001fc40000400000 */
[C---:B------:R-:W-:Y:S01]  /*4b940*/  FMUL R7, R3.reuse, R22 ;  /* 0x0000001603077220 */ /* 0x040fe20000400000 */
[----:B------:R-:W4:Y:S06]  /*4b950*/  LDL.LU.64 R26, [R1+0x1e68] ;  /* 0x001e6800011a7983 */ /* 0x000f2c0000300a00 */
[C---:B--2---:R-:W-:Y:S01]  /*4b960*/  HMMA.16816.F32.BF16 R4, R8.reuse, R24, R4 ;  /* 0x000000180804723c */ /* 0x044fe20000041804 */
[----:B------:R-:W2:Y:S01]  /*4b970*/  LDL.LU.64 R24, [R1+0x1e60] ;  /* 0x001e600001187983 */ /* 0x000ea20000300a00 */
[----:B------:R-:W2:Y:S02]  /*4b980*/  LDL.LU R23, [R1+0xad0] ;  /* 0x000ad00001177983 */ /* 0x000ea40000300800 */
[----:B------:R-:W2:Y:S11]  /*4b990*/  LDL.LU R22, [R1+0xad4] ;  /* 0x000ad40001167983 */ /* 0x000eb60000300800 */
[----:B------:R-:W-:Y:S08]  /*4b9a0*/  @!UPT UIADD3 URZ, URZ, URZ, URZ ;  /* 0x0000003f3f3ff290 */ /* 0x000ff0000fffe03f */
[----:B------:R3:W-:Y:S01]  /*4b9b0*/  STL.64 [R1+0x710], R4 ;  /* 0x0007100401007387 */ /* 0x0007e20000100a00 */
[----:B------:R0:W-:Y:S02]  /*4b9c0*/  STL.64 [R1+0x718], R6 ;  /* 0x0007180601007387 */ /* 0x0001e40000100a00 */
[C---:B---3--:R-:W-:Y:S02]  /*4b9d0*/  FMUL R4, R28.reuse, R12 ;  /* 0x0000000c1c047220 */ /* 0x048fe40000400000 */
[C---:B------:R-:W-:Y:S02]  /*4b9e0*/  FMUL R5, R28.reuse, R13 ;  /* 0x0000000d1c057220 */ /* 0x040fe40000400000 */
[C---:B0-----:R-:W-:Y:S02]  /*4b9f0*/  FMUL R6, R3.reuse, R14 ;  /* 0x0000000e03067220 */ /* 0x041fe40000400000 */
[----:B------:R-:W-:Y:S01]  /*4ba00*/  FMUL R7, R3, R15 ;  /* 0x0000000f03077220 */ /* 0x000fe20000400000 */
[----:B--2---:R0:W-:Y:S06]  /*4ba10*/  STL.64 [R1+0x1e58], R22 ;  /* 0x001e581601007387 */ /* 0x0041ec0000100a00 */
[----:B------:R-:W-:Y:S01]  /*4ba20*/  HMMA.16816.F32.BF16 R12, R8, R24, R4 ;  /* 0x00000018080c723c */ /* 0x000fe20000041804 */
[----:B0-----:R-:W2:Y:S01]  /*4ba30*/  LDL.LU R22, [R1+0xae8] ;  /* 0x000ae80001167983 */ /* 0x001ea20000300800 */
[----:B------:R-:W3:Y:S02]  /*4ba40*/  LDL.LU R23, [R1+0xaec] ;  /* 0x000aec0001177983 */ /* 0x000ee40000300800 */
[----:B----4-:R0:W-:Y:S02]  /*4ba50*/  STL.64 [R1+0x1e50], R20 ;  /* 0x001e501401007387 */ /* 0x0101e40000100a00 */
[----:B0-----:R-:W4:Y:S01]  /*4ba60*/  LDL.LU R20, [R1+0x4d0] ;  /* 0x0004d00001147983 */ /* 0x001f220000300800 */
[----:B------:R-:W4:Y:S02]  /*4ba70*/  LDL.LU R21, [R1+0x4d4] ;  /* 0x0004d40001157983 */ /* 0x000f240000300800 */
[----:B------:R-:W2:Y:S02]  /*4ba80*/  LDL.LU R17, [R1+0xad8] ;  /* 0x000ad80001117983 */ /* 0x000ea40000300800 */
[----:B------:R-:W2:Y:S01]  /*4ba90*/  LDL.LU R16, [R1+0xadc] ;  /* 0x000adc0001107983 */ /* 0x000ea20000300800 */
[----:B------:R-:W2:Y:S01]  /*4baa0*/  LDL.LU R6, [R1+0xae0] ;  /* 0x000ae00001067983 */ /* 0x000ea20000300800 */
[----:B------:R-:W3:Y:S10]  /*4bab0*/  LDL.LU R7, [R1+0xae4] ;  /* 0x000ae40001077983 */ /* 0x000ef40000300800 */
[----:B------:R-:W-:Y:S02]  /*4bac0*/  STL.64 [R1+0x6f0], R12 ;  /* 0x0006f00c01007387 */ /* 0x000fe40000100a00 */
[----:B------:R0:W-:Y:S02]  /*4bad0*/  STL.64 [R1+0x6f8], R14 ;  /* 0x0006f80e01007387 */ /* 0x0001e40000100a00 */
[----:B0-----:R-:W4:Y:S01]  /*4bae0*/  LDL.LU R15, [R1+0xac0] ;  /* 0x000ac000010f7983 */ /* 0x001f220000300800 */
[----:B------:R-:W4:Y:S02]  /*4baf0*/  LDL.LU R14, [R1+0xac4] ;  /* 0x000ac400010e7983 */ /* 0x000f240000300800 */
[----:B------:R-:W4:Y:S02]  /*4bb00*/  LDL.LU R13, [R1+0xac8] ;  /* 0x000ac800010d7983 */ /* 0x000f240000300800 */
[----:B------:R-:W4:Y:S01]  /*4bb10*/  LDL.LU R12, [R1+0xacc] ;  /* 0x000acc00010c7983 */ /* 0x000f220000300800 */
[----:B------:R-:W4:Y:S01]  /*4bb20*/  LDL R25, [R1+0x14d8] ;  /* 0x0014d80001197983 */ /* 0x000f220000100800 */
[----:B--2---:R-:W-:-:S02]  /*4bb30*/  FMUL R4, R28, R6 ;  /* 0x000000061c047220 */ /* 0x004fc40000400000 */
[C---:B---3--:R-:W-:Y:S02]  /*4bb40*/  FMUL R5, R28.reuse, R7 ;  /* 0x000000071c057220 */ /* 0x048fe40000400000 */
[C---:B------:R-:W-:Y:S02]  /*4bb50*/  FMUL R6, R3.reuse, R22 ;  /* 0x0000001603067220 */ /* 0x040fe40000400000 */
[C---:B------:R-:W-:Y:S02]  /*4bb60*/  FMUL R7, R3.reuse, R23 ;  /* 0x0000001703077220 */ /* 0x040fe40000400000 */
[----:B------:R-:W2:Y:S05]  /*4bb70*/  LDL.LU.64 R22, [R1+0x1e58] ;  /* 0x001e580001167983 */ /* 0x000eaa0000300a00 */
[----:B----4-:R-:W-:Y:S01]  /*4bb80*/  HMMA.16816.F32.BF16 R4, R8, R20, R4 ;  /* 0x000000140804723c */ /* 0x010fe20000041804 */
[----:B------:R-:W3:Y:S11]  /*4bb90*/  LDL.LU.64 R20, [R1+0x1e50] ;  /* 0x001e500001147983 */ /* 0x000ef60000300a00 */
[----:B------:R-:W-:Y:S11]  /*4bba0*/  @!UPT UIADD3 URZ, URZ, URZ, URZ ;  /* 0x0000003f3f3ff290 */ /* 0x000ff6000fffe03f */
[----:B------:R-:W-:Y:S01]  /*4bbb0*/  STL.64 [R1+0x6d0], R4 ;  /* 0x0006d00401007387 */ /* 0x000fe20000100a00 */
[----:B------:R0:W-:Y:S02]  /*4bbc0*/  STL.64 [R1+0x6d8], R6 ;  /* 0x0006d80601007387 */ /* 0x0001e40000100a00 */
[C---:B0-----:R-:W-:Y:S02]  /*4bbd0*/  FMUL R6, R3.reuse, R17 ;  /* 0x0000001103067220 */ /* 0x041fe40000400000 */
[----:B------:R-:W-:Y:S02]  /*4bbe0*/  FMUL R7, R3, R16 ;  /* 0x0000001003077220 */ /* 0x000fe40000400000 */
[C---:B--2---:R-:W-:Y:S02]  /*4bbf0*/  FMUL R4, R28.reuse, R23 ;  /* 0x000000171c047220 */ /* 0x044fe40000400000 */
[----:B------:R-:W-:-:S07]  /*4bc00*/  FMUL R5, R28, R22 ;  /* 0x000000161c057220 */ /* 0x000fce0000400000 */
[----:B---3--:R-:W-:Y:S01]  /*4bc10*/  HMMA.16816.F32.BF16 R4, R8, R20, R4 ;  /* 0x000000140804723c */ /* 0x008fe20000041804 */
[----:B------:R-:W2:Y:S01]  /*4bc20*/  LDL.LU.64 R20, [R1+0x1e48] ;  /* 0x001e480001147983 */ /* 0x000ea20000300a00 */
[----:B------:R-:W3:Y:S02]  /*4bc30*/  LDL.LU R16, [R1+0xb50] ;  /* 0x000b500001107983 */ /* 0x000ee40000300800 */
[----:B------:R-:W4:Y:S11]  /*4bc40*/  LDL.LU R17, [R1+0xb54] ;  /* 0x000b540001117983 */ /* 0x000f360000300800 */
[----:B------:R-:W-:Y:S08]  /*4bc50*/  @!UPT UIADD3 URZ, URZ, URZ, URZ ;  /* 0x0000003f3f3ff290 */ /* 0x000ff0000fffe03f */
[----:B------:R0:W-:Y:S01]  /*4bc60*/  STL.64 [R1+0x690], R4 ;  /* 0x0006900401007387 */ /* 0x0001e20000100a00 */
[----:B------:R1:W-:Y:S02]  /*4bc70*/  STL.64 [R1+0x698], R6 ;  /* 0x0006980601007387 */ /* 0x0003e40000100a00 */
[C---:B0-----:R-:W-:Y:S02]  /*4bc80*/  FMUL R4, R28.reuse, R15 ;  /* 0x0000000f1c047220 */ /* 0x041fe40000400000 */
[----:B------:R-:W-:Y:S02]  /*4bc90*/  FMUL R5, R28, R14 ;  /* 0x0000000e1c057220 */ /* 0x000fe40000400000 */
[C---:B-1----:R-:W-:Y:S02]  /*4bca0*/  FMUL R6, R3.reuse, R13 ;  /* 0x0000000d03067220 */ /* 0x042fe40000400000 */
[----:B------:R-:W-:Y:S02]  /*4bcb0*/  FMUL R7, R3, R12 ;  /* 0x0000000c03077220 */ /* 0x000fe40000400000 */
[----:B------:R-:W0:Y:S04]  /*4bcc0*/  LDSM.16.M88.4 R12, [R25+0x20000] ;  /* 0x02000000190c783b */ /* 0x000e280000000200 */
[----:B0-----:R0:W-:Y:S01]  /*4bcd0*/  STL.64 [R1+0x1e40], R14 ;  /* 0x001e400e01007387 */ /* 0x0011e20000100a00 */
[----:B------:R1:W-:Y:S03]  /*4bce0*/  STL.64 [R1+0x1e38], R12 ;  /* 0x001e380c01007387 */ /* 0x0003e60000100a00 */
[----:B0-----:R-:W4:Y:S01]  /*4bcf0*/  LDL.LU R15, [R1+0xb58] ;  /* 0x000b5800010f7983 */ /* 0x001f220000300800 */
[----:B------:R-:W4:Y:S01]  /*4bd00*/  LDL.LU R14, [R1+0xb5c] ;  /* 0x000b5c00010e7983 */ /* 0x000f220000300800 */
[----:B-1----:R-:W-:-:S02]  /*4bd10*/  MOV R12, R2 ;  /* 0x00000002000c7202 */ /* 0x002fc40000000f00 */
[----:B------:R-:W-:Y:S01]  /*4bd20*/  MOV R13, R0 ;  /* 0x00000000000d7202 */ /* 0x000fe20000000f00 */
[----:B--2---:R-:W-:Y:S11]  /*4bd30*/  HMMA.16816.F32.BF16 R4, R8, R20, R4 ;  /* 0x000000140804723c */ /* 0x004ff60000041804 */
[----:B------:R-:W-:Y:S11]  /*4bd40*/  @!UPT UIADD3 URZ, URZ, URZ, URZ ;  /* 0x0000003f3f3ff290 */ /* 0x000ff6000fffe03f */
[----:B------:R-:W-:Y:S01]  /*4bd50*/  @!UPT UIADD3 URZ, URZ, URZ, URZ ;  /* 0x0000003f3f3ff290 */ /* 0x000fe2000fffe03f */
[----:B------:R-:W-:Y:S01]  /*4bd60*/  STL.64 [R1+0x680], R4 ;  /* 0x0006800401007387 */ /* 0x000fe20000100a00 */
[----:B------:R-:W-:Y:S02]  /*4bd70*/  STL.64 [R1+0x688], R6 ;  /* 0x0006880601007387 */ /* 0x000fe40000100a00 */
[----:B------:R-:W0:Y:S04]  /*4bd80*/  LDSM.16.M88.4 R4, [R25+0x21000] ;  /* 0x021000001904783b */ /* 0x000e280000000200 */
[----:B------:R-:W2:Y:S01]  /*4bd90*/  LDL.LU R23, [R1+0xb48] ;  /* 0x000b480001177983 */ /* 0x000ea20000300800 */
[----:B------:R-:W2:Y:S01]  /*4bda0*/  LDL.LU R22, [R1+0xb4c] ;  /* 0x000b4c0001167983 */ /* 0x000ea20000300800 */
[----:B------:R-:W2:Y:S02]  /*4bdb0*/  LDL.LU R21, [R1+0xb20] ;  /* 0x000b200001157983 */ /* 0x000ea40000300800 */
[----:B------:R-:W2:Y:S02]  /*4bdc0*/  LDL.LU R20, [R1+0xb24] ;  /* 0x000b240001147983 */ /* 0x000ea40000300800 */
[----:B------:R-:W2:Y:S01]  /*4bdd0*/  LDL.LU R2, [R1+0xb28] ;  /* 0x000b280001027983 */ /* 0x000ea20000300800 */
[----:B------:R-:W2:Y:S01]  /*4bde0*/  LDL.LU R0, [R1+0xb2c] ;  /* 0x000b2c0001007983 */ /* 0x000ea20000300800 */
[----:B------:R1:W-:Y:S03]  /*4bdf0*/  STL.64 [R1+0x1e20], R26 ;  /* 0x001e201a01007387 */ /* 0x0003e60000100a00 */
[----:B-1----:R-:W2:Y:S01]  /*4be00*/  LDL.LU R26, [R1+0xb40] ;  /* 0x000b4000011a7983 */ /* 0x002ea20000300800 */
[----:B------:R-:W2:Y:S02]  /*4be10*/  LDL.LU R27, [R1+0xb44] ;  /* 0x000b4400011b7983 */ /* 0x000ea40000300800 */
[----:B------:R-:W-:Y:S01]  /*4be20*/  STL [R1+0x1e18], R25 ;  /* 0x001e181901007387 */ /* 0x000fe20000100800 */
[----:B0-----:R-:W-:Y:S01]  /*4be30*/  STL.64 [R1+0x1dc8], R6 ;  /* 0x001dc80601007387 */ /* 0x001fe20000100a00 */
[----:B------:R0:W-:Y:S03]  /*4be40*/  STL.64 [R1+0x1dc0], R4 ;  /* 0x001dc00401007387 */ /* 0x0001e60000100a00 */
[----:B0-----:R-:W2:Y:S01]  /*4be50*/  LDL.LU.64 R4, [R1+0x480] ;  /* 0x0004800001047983 */ /* 0x001ea20000300a00 */
[----:B------:R-:W2:Y:S01]  /*4be60*/  LDL.64 R6, [R1+0x488] ;  /* 0x0004880001067983 */ /* 0x000ea20000100a00 */
[----:B------:R-:W-:-:S02]  /*4be70*/  MOV R24, R19 ;  /* 0x0000001300187202 */ /* 0x000fc40000000f00 */
[----:B------:R-:W-:Y:S01]  /*4be80*/  MOV R25, R18 ;  /* 0x0000001200197202 */ /* 0x000fe20000000f00 */
[C---:B---3--:R-:W-:Y:S02]  /*4be90*/  FMUL R16, R28.reuse, R16 ;  /* 0x000000101c107220 */ /* 0x048fe40000400000 */
[C---:B----4-:R-:W-:Y:S02]  /*4bea0*/  FMUL R17, R28.reuse, R17 ;  /* 0x000000111c117220 */ /* 0x050fe40000400000 */
[C---:B------:R-:W-:Y:S02]  /*4beb0*/  FMUL R18, R3.reuse, R15 ;  /* 0x0000000f03127220 */ /* 0x040fe40000400000 */
[C---:B------:R-:W-:Y:S02]  /*4bec0*/  FMUL R19, R3.reuse, R14 ;  /* 0x0000000e03137220 */ /* 0x040fe40000400000 */
[----:B------:R-:W3:Y:S05]  /*4bed0*/  LDL.LU.64 R14, [R1+0x1e40] ;  /* 0x001e4000010e7983 */ /* 0x000eea0000300a00 */
[----:B------:R-:W-:Y:S01]  /*4bee0*/  HMMA.16816.F32.BF16 R16, R8, R12, R16 ;  /* 0x0000000c0810723c */ /* 0x000fe20000041810 */
[----:B------:R-:W3:Y:S11]  /*4bef0*/  LDL.LU.64 R12, [R1+0x1e38] ;  /* 0x001e3800010c7983 */ /* 0x000ef60000300a00 */
[----:B------:R-:W-:Y:S11]  /*4bf00*/  @!UPT UIADD3 URZ, URZ, URZ, URZ ;  /* 0x0000003f3f3ff290 */ /* 0x000ff6000fffe03f */
[----:B------:R-:W-:Y:S01]  /*4bf10*/  STL.64 [R1+0x660], R16 ;  /* 0x0006601001007387 */ /* 0x000fe20000100a00 */
[----:B------:R2:W-:Y:S02]  /*4bf20*/  STL.64 [R1+0x668], R18 ;  /* 0x0006681201007387 */ /* 0x0005e40000100a00 */
[C---:B--2---:R-:W-:Y:S02]  /*4bf30*/  FMUL R18, R3.reuse, R23 ;  /* 0x0000001703127220 */ /* 0x044fe40000400000 */
[----:B------:R-:W-:Y:S02]  /*4bf40*/  FMUL R19, R3, R22 ;  /* 0x0000001603137220 */ /* 0x000fe40000400000 */
[C---:B------:R-:W-:Y:S02]  /*4bf50*/  FMUL R16, R28.reuse, R26 ;  /* 0x0000001a1c107220 */ /* 0x040fe40000400000 */
[----:B------:R-:W-:-:S07]  /*4bf60*/  FMUL R17, R28, R27 ;  /* 0x0000001b1c117220 */ /* 0x000fce0000400000 */
[----:B------:R-:W-:Y:S07]  /*4bf70*/  HMMA.16816.F32.BF16 R24, R8, R24, R16 ;  /* 0x000000180818723c */ /* 0x000fee0000041810 */
[C---:B------:R-:W-:Y:S02]  /*4bf80*/  FMUL R16, R28.reuse, R21 ;  /* 0x000000151c107220 */ /* 0x040fe40000400000 */
[----:B------:R-:W-:Y:S02]  /*4bf90*/  FMUL R17, R28, R20 ;  /* 0x000000141c117220 */ /* 0x000fe40000400000 */
[----:B------:R-:W-:-:S02]  /*4bfa0*/  FMUL R18, R3, R2 ;  /* 0x0000000203127220 */ /* 0x000fc40000400000 */
[----:B------:R-:W-:-:S07]  /*4bfb0*/  FMUL R19, R3, R0 ;  /* 0x0000000003137220 */ /* 0x000fce0000400000 */
[----:B------:R-:W-:Y:S03]  /*4bfc0*/  HMMA.16816.F32.BF16 R8, R8, R4, R16 ;  /* 0x000000040808723c */ /* 0x000fe60000041810 */
[----:B------:R-:W-:Y:S01]  /*4bfd0*/  STL.64 [R1+0x640], R24 ;  /* 0x0006401801007387 */ /* 0x000fe20000100a00 */
[----:B------:R-:W-:Y:S02]  /*4bfe0*/  STL.64 [R1+0x648], R26 ;  /* 0x0006481a01007387 */ /* 0x000fe40000100a00 */
[----:B------:R0:W-:Y:S02]  /*4bff0*/  STL.64 [R1+0x1de0], R6 ;  /* 0x001de00601007387 */ /* 0x0001e40000100a00 */
[----:B------:R-:W2:Y:S11]  /*4c000*/  LDL.LU R20, [R1] ;  /* 0x0000000001147983 */ /* 0x000eb60000300800 */
[----:B------:R-:W-:Y:S04]  /*4c010*/  @!UPT UIADD3 URZ, URZ, URZ, URZ ;  /* 0x0000003f3f3ff290 */ /* 0x000fe8000fffe03f */
[----:B------:R-:W-:Y:S01]  /*4c020*/  STL.64 [R1+0x620], R8 ;  /* 0x0006200801007387 */ /* 0x000fe20000100a00 */
[----:B------:R-:W-:Y:S02]  /*4c030*/  STL.64 [R1+0x628], R10 ;  /* 0x0006280a01007387 */ /* 0x000fe40000100a00 */
[----:B------:R-:W2:Y:S02]  /*4c040*/  LDL.LU R21, [R1+0x4] ;  /* 0x0000040001157983 */ /* 0x000ea40000300800 */
[----:B------:R-:W4:Y:S01]  /*4c050*/  LDL.LU R22, [R1+0x8] ;  /* 0x0000080001167983 */ /* 0x000f220000300800 */
[----:B------:R-:W4:Y:S01]  /*4c060*/  LDL.LU R23, [R1+0xc] ;  /* 0x00000c0001177983 */ /* 0x000f220000300800 */
[----:B0-----:R-:W2:Y:S02]  /*4c070*/  LDL R6, [R1+0x4d8] ;  /* 0x0004d80001067983 */ /* 0x001ea40000100800 */
[----:B------:R-:W2:Y:S02]  /*4c080*/  LDL R7, [R1+0x4dc] ;  /* 0x0004dc0001077983 */ /* 0x000ea40000100800 */
[----:B------:R-:W3:Y:S01]  /*4c090*/  LDL R26, [R1+0x4f8] ;  /* 0x0004f800011a7983 */ /* 0x000ee20000100800 */
[----:B------:R-:W3:Y:S04]  /*4c0a0*/  LDL R27, [R1+0x4fc] ;  /* 0x0004fc00011b7983 */ /* 0x000ee80000100800 */
[----:B--2---:R0:W-:Y:S01]  /*4c0b0*/  STL.64 [R1+0x1e10], R6 ;  /* 0x001e100601007387 */ /* 0x0041e20000100a00 */
[----:B------:R-:W2:Y:S02]  /*4c0c0*/  LDL.LU R4, [R1+0x310] ;  /* 0x0003100001047983 */ /* 0x000ea40000300800 */
[----:B------:R-:W2:Y:S01]  /*4c0d0*/  LDL.LU R5, [R1+0x314] ;  /* 0x0003140001057983 */ /* 0x000ea20000300800 */
[----:B0-----:R-:W2:Y:S01]  /*4c0e0*/  LDL.LU R6, [R1+0x318] ;  /* 0x0003180001067983 */ /* 0x001ea20000300800 */
[----:B------:R-:W2:Y:S03]  /*4c0f0*/  LDL.LU R7, [R1+0x31c] ;  /* 0x00031c0001077983 */ /* 0x000ea60000300800 */
[----:B--2---:R-:W-:Y:S01]  /*4c100*/  STL.64 [R1+0x1e30], R6 ;  /* 0x001e300601007387 */ /* 0x004fe20000100a00 */
[----:B------:R0:W-:Y:S03]  /*4c110*/  STL.64 [R1+0x1e28], R4 ;  /* 0x001e280401007387 */ /* 0x0001e60000100a00 */
[----:B0-----:R-:W3:Y:S01]  /*4c120*/  LDL.LU R4, [R1+0x320] ;  /* 0x0003200001047983 */ /* 0x001ee20000300800 */
[----:B------:R-:W3:Y:S02]  /*4c130*/  LDL.LU R5, [R1+0x324] ;  /* 0x0003240001057983 */ /* 0x000ee40000300800 */
[----:B------:R-:W3:Y:S02]  /*4c140*/  LDL.LU R6, [R1+0x328] ;  /* 0x0003280001067983 */ /* 0x000ee40000300800 */
[----:B------:R-:W3:Y:S01]  /*4c150*/  LDL.LU R7, [R1+0x32c] ;  /* 0x00032c0001077983 */ /* 0x000ee20000300800 */
[----:B----4-:R0:W-:Y:S01]  /*4c160*/  STL.64 [R1+0x1d58], R22 ;  /* 0x001d581601007387 */ /* 0x0101e20000100a00 */
[----:B------:R1:W-:Y:S03]  /*4c170*/  STL.64 [R1+0x1d50], R20 ;  /* 0x001d501401007387 */ /* 0x0003e60000100a00 */
[----:B0-----:R-:W2:Y:S04]  /*4c180*/  LDL R22, [R1+0x4a8] ;  /* 0x0004a80001167983 */ /* 0x001ea80000100800 */
[----:B------:R-:W2:Y:S04]  /*4c190*/  LDL R23, [R1+0x4ac] ;  /* 0x0004ac0001177983 */ /* 0x000ea80000100800 */
[----:B--2---:R0:W-:Y:S01]  /*4c1a0*/  STL.64 [R1+0x1de8], R22 ;  /* 0x001de81601007387 */ /* 0x0041e20000100a00 */
[----:B-1----:R-:W2:Y:S02]  /*4c1b0*/  LDL.LU R20, [R1+0x2e0] ;  /* 0x0002e00001147983 */ /* 0x002ea40000300800 */
[----:B------:R-:W2:Y:S01]  /*4c1c0*/  LDL.LU R21, [R1+0x2e4] ;  /* 0x0002e40001157983 */ /* 0x000ea20000300800 */
[----:B0-----:R-:W4:Y:S01]  /*4c1d0*/  LDL.LU R22, [R1+0x2e8] ;  /* 0x0002e80001167983 */ /* 0x001f220000300800 */
[----:B------:R-:W4:Y:S03]  /*4c1e0*/  LDL.LU R23, [R1+0x2ec] ;  /* 0x0002ec0001177983 */ /* 0x000f260000300800 */
[----:B----4-:R0:W-:Y:S01]  /*4c1f0*/  STL.64 [R1+0x1df8], R22 ;  /* 0x001df81601007387 */ /* 0x0101e20000100a00 */
[----:B--2---:R1:W-:Y:S03]  /*4c200*/  STL.64 [R1+0x1df0], R20 ;  /* 0x001df01401007387 */ /* 0x0043e60000100a00 */
[----:B0-----:R-:W2:Y:S04]  /*4c210*/  LDL R22, [R1+0x4c8] ;  /* 0x0004c80001167983 */ /* 0x001ea80000100800 */
[----:B------:R-:W2:Y:S01]  /*4c220*/  LDL R23, [R1+0x4cc] ;  /* 0x0004cc0001177983 */ /* 0x000ea20000100800 */
[C---:B---3--:R-:W-:Y:S03]  /*4c230*/  HMMA.16816.F32.BF16 R24, R12.reuse, R26, R4 ;  /* 0x0000001a0c18723c */ /* 0x048fe60000041804 */
[----:B--2---:R0:W-:Y:S01]  /*4c240*/  STL.64 [R1+0x1e08], R22 ;  /* 0x001e081601007387 */ /* 0x0041e20000100a00 */
[----:B-1----:R-:W2:Y:S02]  /*4c250*/  LDL.LU R20, [R1+0x300] ;  /* 0x0003000001147983 */ /* 0x002ea40000300800 */
[----:B------:R-:W2:Y:S01]  /*4c260*/  LDL.LU R21, [R1+0x304] ;  /* 0x0003040001157983 */ /* 0x000ea20000300800 */
[----:B0-----:R-:W2:Y:S01]  /*4c270*/  LDL.LU R22, [R1+0x308] ;  /* 0x0003080001167983 */ /* 0x001ea20000300800 */
[----:B------:R-:W2:Y:S02]  /*4c280*/  LDL.LU R23, [R1+0x30c] ;  /* 0x00030c0001177983 */ /* 0x000ea40000300800 */
[----:B------:R-:W3:Y:S02]  /*4c290*/  LDL R10, [R1+0x498] ;  /* 0x00049800010a7983 */ /* 0x000ee40000100800 */
[----:B------:R-:W3:Y:S02]  /*4c2a0*/  LDL R11, [R1+0x49c] ;  /* 0x00049c00010b7983 */ /* 0x000ee40000100800 */
[----:B---3--:R0:W-:Y:S01]  /*4c2b0*/  STL.64 [R1+0x1e00], R10 ;  /* 0x001e000a01007387 */ /* 0x0081e20000100a00 */
[----:B------:R-:W3:Y:S02]  /*4c2c0*/  LDL.LU R8, [R1+0x2f0] ;  /* 0x0002f00001087983 */ /* 0x000ee40000300800 */
[----:B------:R-:W3:Y:S01]  /*4c2d0*/  LDL.LU R9, [R1+0x2f4] ;  /* 0x0002f40001097983 */ /* 0x000ee20000300800 */
[----:B0-----:R-:W3:Y:S01]  /*4c2e0*/  LDL.LU R10, [R1+0x2f8] ;  /* 0x0002f800010a7983 */ /* 0x001ee20000300800 */
[----:B------:R-:W3:Y:S02]  /*4c2f0*/  LDL.LU R11, [R1+0x2fc] ;  /* 0x0002fc00010b7983 */ /* 0x000ee40000300800 */
[----:B------:R-:W4:Y:S02]  /*4c300*/  LDL R18, [R1+0x4b8] ;  /* 0x0004b80001127983 */ /* 0x000f240000100800 */
[----:B------:R-:W4:Y:S01]  /*4c310*/  LDL R19, [R1+0x4bc] ;  /* 0x0004bc0001137983 */ /* 0x000f220000100800 */
[----:B------:R-:W2:Y:S01]  /*4c320*/  LDL.LU.64 R6, [R1+0x1e30] ;  /* 0x001e300001067983 */ /* 0x000ea20000300a00 */
[----:B------:R-:W2:Y:S02]  /*4c330*/  LDL.LU.64 R4, [R1+0x1e28] ;  /* 0x001e280001047983 */ /* 0x000ea40000300a00 */
[----:B------:R-:W-:Y:S02]  /*4c340*/  STL.64 [R1+0x610], R24 ;  /* 0x0006101801007387 */ /* 0x000fe40000100a00 */
[----:B------:R0:W-:Y:S02]  /*4c350*/  STL.64 [R1+0x618], R26 ;  /* 0x0006181a01007387 */ /* 0x0001e40000100a00 */
[----:B0-----:R-:W2:Y:S01]  /*4c360*/  LDL.LU.64 R26, [R1+0x1e20] ;  /* 0x001e2000011a7983 */ /* 0x001ea20000300a00 */
[----:B------:R-:W3:Y:S01]  /*4c370*/  LDL.LU R25, [R1+0x1e18] ;  /* 0x001e180001197983 */ /* 0x000ee20000300800 */
[C---:B--2---:R-:W-:Y:S11]  /*4c380*/  HMMA.16816.F32.BF16 R4, R12.reuse, R26, R4 ;  /* 0x0000001a0c04723c */ /* 0x044ff60000041804 */
[----:B------:R-:W-:Y:S11]  /*4c390*/  @!UPT UIADD3 URZ, URZ, URZ, URZ ;  /* 0x0000003f3f3ff290 */ /* 0x000ff6000fffe03f */
[----:B------:R-:W-:Y:S01]  /*4c3a0*/  @!UPT UIADD3 URZ, URZ, URZ, URZ ;  /* 0x0000003f3f3ff290 */ /* 0x000fe2000fffe03f */
[----:B------:R-:W-:Y:S01]  /*4c3b0*/  STL.64 [R1+0x600], R4 ;  /* 0x0006000401007387 */ /* 0x000fe20000100a00 */
[----:B------:R0:W-:Y:S03]  /*4c3c0*/  STL.64 [R1+0x608], R6 ;  /* 0x0006080601007387 */ /* 0x0001e60000100a00 */
[----:B0-----:R-:W2:Y:S01]  /*4c3d0*/  LDL.LU.64 R6, [R1+0x1e10] ;  /* 0x001e100001067983 */ /* 0x001ea20000300a00 */
[----:B------:R-:W-:Y:S02]  /*4c3e0*/  STL.64 [R1+0x1db0], R26 ;  /* 0x001db01a01007387 */ /* 0x000fe40000100a00 */
[----:B---3--:R0:W-:Y:S02]  /*4c3f0*/  STL [R1+0x1da8], R25 ;  /* 0x001da81901007387 */ /* 0x0081e40000100800 */
[----:B------:R-:W3:Y:S01]  /*4c400*/  LDL.LU R24, [R1+0x2d0] ;  /* 0x0002d00001187983 */ /* 0x000ee20000300800 */
[----:B0-----:R-:W3:Y:S01]  /*4c410*/  LDL.LU R25, [R1+0x2d4] ;  /* 0x0002d40001197983 */ /* 0x001ee20000300800 */
[----:B------:R-:W3:Y:S02]  /*4c420*/  LDL.LU R26, [R1+0x2d8] ;  /* 0x0002d800011a7983 */ /* 0x000ee40000300800 */
[----:B------:R-:W3:Y:S01]  /*4c430*/  LDL.LU R27, [R1+0x2dc] ;  /* 0x0002dc00011b7983 */ /* 0x000ee20000300800 */
[C---:B--2---:R-:W-:Y:S01]  /*4c440*/  HMMA.16816.F32.BF16 R4, R12.reuse, R6, R20 ;  /* 0x000000060c04723c */ /* 0x044fe20000041814 */
[----:B------:R-:W2:Y:S11]  /*4c450*/  LDL.LU.64 R22, [R1+0x1e08] ;  /* 0x001e080001167983 */ /* 0x000eb60000300a00 */
[----:B------:R-:W-:Y:S11]  /*4c460*/  @!UPT UIADD3 URZ, URZ, URZ, URZ ;  /* 0x0000003f3f3ff290 */ /* 0x000ff6000fffe03f */
[----:B------:R0:W-:Y:S01]  /*4c470*/  STL.64 [R1+0x5f0], R4 ;  /* 0x0005f00401007387 */ /* 0x0001e20000100a00 */
[----:B------:R1:W-:Y:S03]  /*4c480*/  STL.64 [R1+0x5f8], R6 ;  /* 0x0005f80601007387 */ /* 0x0003e60000100a00 */
[----:B0-----:R-:W3:Y:S01]  /*4c490*/  LDL.LU R4, [R1+0x2c0] ;  /* 0x0002c00001047983 */ /* 0x001ee20000300800 */
[----:B------:R-:W3:Y:S02]  /*4c4a0*/  LDL.LU R5, [R1+0x2c4] ;  /* 0x0002c40001057983 */ /* 0x000ee40000300800 */
[----:B-1----:R-:W3:Y:S02]  /*4c4b0*/  LDL.LU R6, [R1+0x2c8] ;  /* 0x0002c80001067983 */ /* 0x002ee40000300800 */
[----:B------:R-:W3:Y:S01]  /*4c4c0*/  LDL.LU R7, [R1+0x2cc] ;  /* 0x0002cc0001077983 */ /* 0x000ee20000300800 */
[C---:B--2---:R-:W-:Y:S01]  /*4c4d0*/  HMMA.16816.F32.BF16 R20, R12.reuse, R22, R8 ;  /* 0x000000160c14723c */ /* 0x044fe20000041808 */
[----:B------:R-:W2:Y:S11]  /*4c4e0*/  LDL.LU.64 R10, [R1+0x1e00] ;  /* 0x001e0000010a7983 */ /* 0x000eb60000300a00 */
        /* <DEDUP_REMOVED lines=11> */
[----:B------:R0:W-:Y:S02]  /*4c5a0*/  STL.64 [R1+0x1db8], R18 ;  /* 0x001db81201007387 */ /* 0x0001e40000100a00 */
[----:B------:R-:W4:Y:S01]  /*4c5b0*/  LDL.LU R16, [R1+0x2a0] ;  /* 0x0002a00001107983 */ /* 0x000f220000300800 */
[C---:B---3--:R-:W-:Y:S11]  /*4c5c0*/  HMMA.16816.F32.BF16 R24, R12.reuse, R22, R24 ;  /* 0x000000160c18723c */ /* 0x048ff60000041818 */
[----:B------:R-:W-:Y:S11]  /*4c5d0*/  @!UPT UIADD3 URZ, URZ, URZ, URZ ;  /* 0x0000003f3f3ff290 */ /* 0x000ff6000fffe03f */
[----:B------:R-:W-:Y:S01]  /*4c5e0*/  @!UPT UIADD3 URZ, URZ, URZ, URZ ;  /* 0x0000003f3f3ff290 */ /* 0x000fe2000fffe03f */
[----:B------:R-:W-:Y:S01]  /*4c5f0*/  STL.64 [R1+0x5c0], R24 ;  /* 0x0005c01801007387 */ /* 0x000fe20000100a00 */
[----:B------:R-:W-:Y:S02]  /*4c600*/  STL.64 [R1+0x5c8], R26 ;  /* 0x0005c81a01007387 */ /* 0x000fe40000100a00 */
[----:B------:R-:W4:Y:S02]  /*4c610*/  LDL.LU R17, [R1+0x2a4] ;  /* 0x0002a40001117983 */ /* 0x000f240000300800 */
[----:B0-----:R-:W3:Y:S01]  /*4c620*/  LDL.LU R18, [R1+0x2a8] ;  /* 0x0002a80001127983 */ /* 0x001ee20000300800 */
[----:B------:R-:W3:Y:S04]  /*4c630*/  LDL.LU R19, [R1+0x2ac] ;  /* 0x0002ac0001137983 */ /* 0x000ee80000300800 */
[----:B---3--:R-:W-:Y:S01]  /*4c640*/  STL.64 [R1+0x1dd8], R18 ;  /* 0x001dd81201007387 */ /* 0x008fe20000100a00 */
[----:B----4-:R0:W-:Y:S03]  /*4c650*/  STL.64 [R1+0x1dd0], R16 ;  /* 0x001dd01001007387 */ /* 0x0101e60000100a00 */
[----:B0-----:R-:W3:Y:S01]  /*4c660*/  LDL.LU R16, [R1+0x2b0] ;  /* 0x0002b00001107983 */ /* 0x001ee20000300800 */
[----:B------:R-:W3:Y:S02]  /*4c670*/  LDL.LU R17, [R1+0x2b4] ;  /* 0x0002b40001117983 */ /* 0x000ee40000300800 */
[----:B------:R-:W3:Y:S02]  /*4c680*/  LDL.LU R18, [R1+0x2b8] ;  /* 0x0002b80001127983 */ /* 0x000ee40000300800 */
[----:B------:R-:W3:Y:S01]  /*4c690*/  LDL.LU R19, [R1+0x2bc] ;  /* 0x0002bc0001137983 */ /* 0x000ee20000300800 */
[----:B------:R-:W4:Y:S01]  /*4c6a0*/  LDL.64 R26, [R1+0x4f8] ;  /* 0x0004f800011a7983 */ /* 0x000f220000100a00 */
[----:B------:R0:W-:Y:S02]  /*4c6b0*/  STL.64 [R1+0x1d68], R22 ;  /* 0x001d681601007387 */ /* 0x0001e40000100a00 */
[----:B------:R-:W2:Y:S02]  /*4c6c0*/  LDL.LU R20, [R1+0x20] ;  /* 0x0000200001147983 */ /* 0x000ea40000300800 */
[----:B------:R-:W2:Y:S01]  /*4c6d0*/  LDL.LU R21, [R1+0x24] ;  /* 0x0000240001157983 */ /* 0x000ea20000300800 */
[----:B0-----:R-:W2:Y:S01]  /*4c6e0*/  LDL.LU R22, [R1+0x28] ;  /* 0x0000280001167983 */ /* 0x001ea20000300800 */
[----:B------:R-:W2:Y:S03]  /*4c6f0*/  LDL.LU R23, [R1+0x2c] ;  /* 0x00002c0001177983 */ /* 0x000ea60000300800 */
[----:B--2---:R0:W-:Y:S01]  /*4c700*/  STL.64 [R1+0x1d80], R22 ;  /* 0x001d801601007387 */ /* 0x0041e20000100a00 */
[----:B------:R-:W-:Y:S03]  /*4c710*/  STL.64 [R1+0x1d78], R20 ;  /* 0x001d781401007387 */ /* 0x000fe60000100a00 */
[----:B0-----:R-:W2:Y:S01]  /*4c720*/  LDL.64 R22, [R1+0x4c8] ;  /* 0x0004c80001167983 */ /* 0x001ea20000100a00 */
[C---:B------:R-:W-:Y:S03]  /*4c730*/  HMMA.16816.F32.BF16 R4, R12.reuse, R10, R4 ;  /* 0x0000000a0c04723c */ /* 0x040fe60000041804 */
[----:B--2---:R0:W-:Y:S04]  /*4c740*/  STL.64 [R1+0x1d98], R22 ;  /* 0x001d981601007387 */ /* 0x0041e80000100a00 */
[----:B0-----:R-:W2:Y:S04]  /*4c750*/  LDL.64 R22, [R1+0x4d8] ;  /* 0x0004d80001167983 */ /* 0x001ea80000100a00 */
[----:B--2---:R0:W-:Y:S01]  /*4c760*/  STL.64 [R1+0x1da0], R22 ;  /* 0x001da01601007387 */ /* 0x0041e20000100a00 */
[----:B------:R-:W2:Y:S02]  /*4c770*/  LDL.LU R20, [R1+0x290] ;  /* 0x0002900001147983 */ /* 0x000ea40000300800 */
[----:B------:R-:W2:Y:S01]  /*4c780*/  LDL.LU R21, [R1+0x294] ;  /* 0x0002940001157983 */ /* 0x000ea20000300800 */
[----:B0-----:R-:W2:Y:S01]  /*4c790*/  LDL.LU R22, [R1+0x298] ;  /* 0x0002980001167983 */ /* 0x001ea20000300800 */
[----:B------:R-:W2:Y:S07]  /*4c7a0*/  LDL.LU R23, [R1+0x29c] ;  /* 0x00029c0001177983 */ /* 0x000eae0000300800 */
[----:B------:R-:W-:Y:S02]  /*4c7b0*/  STL.64 [R1+0x5b0], R4 ;  /* 0x0005b00401007387 */ /* 0x000fe40000100a00 */
[----:B------:R0:W-:Y:S02]  /*4c7c0*/  STL.64 [R1+0x5b8], R6 ;  /* 0x0005b80601007387 */ /* 0x0001e40000100a00 */
[----:B0-----:R-:W3:Y:S01]  /*4c7d0*/  LDL.LU.64 R6, [R1+0x1de0] ;  /* 0x001de00001067983 */ /* 0x001ee20000300a00 */
[----:B------:R0:W-:Y:S02]  /*4c7e0*/  STL.64 [R1+0x1d60], R10 ;  /* 0x001d600a01007387 */ /* 0x0001e40000100a00 */
[----:B------:R-:W2:Y:S02]  /*4c7f0*/  LDL.LU R8, [R1+0x10] ;  /* 0x0000100001087983 */ /* 0x000ea40000300800 */
[----:B------:R-:W2:Y:S01]  /*4c800*/  LDL.LU R9, [R1+0x14] ;  /* 0x0000140001097983 */ /* 0x000ea20000300800 */
[----:B0-----:R-:W2:Y:S01]  /*4c810*/  LDL.LU R10, [R1+0x18] ;  /* 0x00001800010a7983 */ /* 0x001ea20000300800 */
[----:B------:R-:W2:Y:S01]  /*4c820*/  LDL.LU R11, [R1+0x1c] ;  /* 0x00001c00010b7983 */ /* 0x000ea20000300800 */
[----:B---3--:R-:W-:Y:S01]  /*4c830*/  HMMA.16816.F32.BF16 R12, R12, R6, R16 ;  /* 0x000000060c0c723c */ /* 0x008fe20000041810 */
[----:B------:R-:W-:Y:S01]  /*4c840*/  IMAD.MOV.U32 R0, RZ, RZ, R6 ;  /* 0x000000ffff007224 */ /* 0x000fe200078e0006 */
[----:B------:R-:W-:Y:S01]  /*4c850*/  MOV R2, R7 ;  /* 0x0000000700027202 */ /* 0x000fe20000000f00 */
[----:B--2---:R-:W-:Y:S01]  /*4c860*/  STL.64 [R1+0x1d90], R10 ;  /* 0x001d900a01007387 */ /* 0x004fe20000100a00 */
[----:B------:R0:W-:Y:S03]  /*4c870*/  STL.64 [R1+0x1d88], R8 ;  /* 0x001d880801007387 */ /* 0x0001e60000100a00 */
[----:B0-----:R-:W2:Y:S01]  /*4c880*/  LDL.LU R8, [R1+0x30] ;  /* 0x0000300001087983 */ /* 0x001ea20000300800 */
[----:B------:R-:W2:Y:S02]  /*4c890*/  LDL.LU R9, [R1+0x34] ;  /* 0x0000340001097983 */ /* 0x000ea40000300800 */
[----:B------:R-:W2:Y:S02]  /*4c8a0*/  LDL.LU R10, [R1+0x38] ;  /* 0x00003800010a7983 */ /* 0x000ea40000300800 */
[----:B------:R-:W2:Y:S01]  /*4c8b0*/  LDL.LU R11, [R1+0x3c] ;  /* 0x00003c00010b7983 */ /* 0x000ea20000300800 */
[----:B------:R-:W4:Y:S01]  /*4c8c0*/  LDL.LU.64 R18, [R1+0x1dd8] ;  /* 0x001dd80001127983 */ /* 0x000f220000300a00 */
[----:B------:R-:W4:Y:S09]  /*4c8d0*/  LDL.LU.64 R16, [R1+0x1dd0] ;  /* 0x001dd00001107983 */ /* 0x000f320000300a00 */
[----:B------:R0:W-:Y:S02]  /*4c8e0*/  STL.64 [R1+0x590], R12 ;  /* 0x0005900c01007387 */ /* 0x0001e40000100a00 */
[----:B------:R1:W-:Y:S01]  /*4c8f0*/  STL.64 [R1+0x598], R14 ;  /* 0x0005980e01007387 */ /* 0x0003e20000100a00 */
[----:B------:R-:W4:Y:S01]  /*4c900*/  LDL.LU.64 R6, [R1+0x1dc8] ;  /* 0x001dc80001067983 */ /* 0x000f220000300a00 */
[----:B------:R-:W4:Y:S03]  /*4c910*/  LDL.LU.64 R4, [R1+0x1dc0] ;  /* 0x001dc00001047983 */ /* 0x000f260000300a00 */
[----:B0-----:R-:W3:Y:S01]  /*4c920*/  LDL.LU R12, [R1+0x280] ;  /* 0x00028000010c7983 */ /* 0x001ee20000300800 */
[----:B------:R-:W3:Y:S02]  /*4c930*/  LDL.LU R13, [R1+0x284] ;  /* 0x00028400010d7983 */ /* 0x000ee40000300800 */
[----:B-1----:R-:W3:Y:S02]  /*4c940*/  LDL.LU R14, [R1+0x288] ;  /* 0x00028800010e7983 */ /* 0x002ee40000300800 */
[----:B------:R-:W3:Y:S01]  /*4c950*/  LDL.LU R15, [R1+0x28c] ;  /* 0x00028c00010f7983 */ /* 0x000ee20000300800 */
[C---:B----4-:R-:W-:Y:S11]  /*4c960*/  HMMA.16816.F32.BF16 R16, R4.reuse, R26, R16 ;  /* 0x0000001a0410723c */ /* 0x050ff60000041810 */
[----:B------:R-:W-:Y:S11]  /*4c970*/  @!UPT UIADD3 URZ, URZ, URZ, URZ ;  /* 0x0000003f3f3ff290 */ /* 0x000ff6000fffe03f */
[----:B------:R-:W-:Y:S01]  /*4c980*/  @!UPT UIADD3 URZ, URZ, URZ, URZ ;  /* 0x0000003f3f3ff290 */ /* 0x000fe2000fffe03f */
[----:B------:R0:W-:Y:S01]  /*4c990*/  STL.64 [R1+0x580], R16 ;  /* 0x0005801001007387 */ /* 0x0001e20000100a00 */
[----:B------:R1:W-:Y:S01]  /*4c9a0*/  STL.64 [R1+0x588], R18 ;  /* 0x0005881201007387 */ /* 0x0003e20000100a00 */
[----:B0-----:R-:W-:Y:S02]  /*4c9b0*/  MOV R17, R26 ;  /* 0x0000001a00117202 */ /* 0x001fe40000000f00 */
[----:B-1----:R-:W4:Y:S01]  /*4c9c0*/  LDL.LU.64 R18, [R1+0x1db8] ;  /* 0x001db80001127983 */ /* 0x002f220000300a00 */
[----:B------:R-:W-:Y:S02]  /*4c9d0*/  MOV R16, R27 ;  /* 0x0000001b00107202 */ /* 0x000fe40000000f00 */
[----:B------:R-:W2:Y:S02]  /*4c9e0*/  LDL.LU.64 R26, [R1+0x1db0] ;  /* 0x001db000011a7983 */ /* 0x000ea40000300a00 */
[----:B------:R-:W3:Y:S01]  /*4c9f0*/  LDL.LU R25, [R1+0x1da8] ;  /* 0x001da80001197983 */ /* 0x000ee20000300800 */
[C---:B--2---:R-:W-:Y:S11]  /*4ca00*/  HMMA.16816.F32.BF16 R20, R4.reuse, R26, R20 ;  /* 0x0000001a0414723c */ /* 0x044ff60000041814 */
[----:B------:R-:W-:Y:S11]  /*4ca10*/  @!UPT UIADD3 URZ, URZ, URZ, URZ ;  /* 0x0000003f3f3ff290 */ /* 0x000ff6000fffe03f */
[----:B------:R-:W-:Y:S01]  /*4ca20*/  @!UPT UIADD3 URZ, URZ, URZ, URZ ;  /* 0x0000003f3f3ff290 */ /* 0x000fe2000fffe03f */
[----:B------:R-:W-:Y:S01]  /*4ca30*/  STL.64 [R1+0x570], R20 ;  /* 0x0005701401007387 */ /* 0x000fe20000100a00 */
[----:B------:R0:W-:Y:S03]  /*4ca40*/  STL.64 [R1+0x578], R22 ;  /* 0x0005781601007387 */ /* 0x0001e60000100a00 */
[----:B0-----:R-:W3:Y:S01]  /*4ca50*/  LDL.LU.64 R22, [R1+0x1da0] ;  /* 0x001da00001167983 */ /* 0x001ee20000300a00 */
[----:B------:R0:W-:Y:S03]  /*4ca60*/  STL.64 [R1+0x1d08], R26 ;  /* 0x001d081a01007387 */ /* 0x0001e60000100a00 */
[----:B0-----:R-:W2:Y:S01]  /*4ca70*/  LDL R27, [R1+0x978] ;  /* 0x00097800011b7983 */ /* 0x001ea20000100800 */
[C---:B---3--:R-:W-:Y:S11]  /*4ca80*/  HMMA.16816.F32.BF16 R12, R4.reuse, R22, R12 ;  /* 0x00000016040c723c */ /* 0x048ff6000004180c */
[----:B------:R-:W-:Y:S11]  /*4ca90*/  @!UPT UIADD3 URZ, URZ, URZ, URZ ;  /* 0x0000003f3f3ff290 */ /* 0x000ff6000fffe03f */
[----:B------:R-:W-:Y:S01]  /*4caa0*/  @!UPT UIADD3 URZ, URZ, URZ, URZ ;  /* 0x0000003f3f3ff290 */ /* 0x000fe2000fffe03f */
[----:B------:R0:W-:Y:S01]  /*4cab0*/  STL.64 [R1+0x560], R12 ;  /* 0x0005600c01007387 */ /* 0x0001e20000100a00 */
[----:B------:R1:W-:Y:S01]  /*4cac0*/  STL.64 [R1+0x568], R14 ;  /* 0x0005680e01007387 */ /* 0x0003e20000100a00 */
[----:B0-----:R-:W-:Y:S02]  /*4cad0*/  MOV R13, R23 ;  /* 0x00000017000d7202 */ /* 0x001fe40000000f00 */
[----:B-1----:R-:W-:Y:S02]  /*4cae0*/  MOV R14, R22 ;  /* 0x00000016000e7202 */ /* 0x002fe40000000f00 */
[----:B------:R-:W3:Y:S02]  /*4caf0*/  LDL.LU.64 R22, [R1+0x1d98] ;  /* 0x001d980001167983 */ /* 0x000ee40000300a00 */
[C---:B---3--:R-:W-:Y:S01]  /*4cb00*/  HMMA.16816.F32.BF16 R8, R4.reuse, R22, R8 ;  /* 0x000000160408723c */ /* 0x048fe20000041808 */
[----:B------:R-:W-:Y:S02]  /*4cb10*/  MOV R24, R22 ;  /* 0x0000001600187202 */ /* 0x000fe40000000f00 */
[----:B------:R-:W-:Y:S11]  /*4cb20*/  MOV R15, R23 ;  /* 0x00000017000f7202 */ /* 0x000ff60000000f00 */
[----:B------:R-:W-:Y:S09]  /*4cb30*/  @!UPT UIADD3 URZ, URZ, URZ, URZ ;  /* 0x0000003f3f3ff290 */ /* 0x000ff2000fffe03f */
[----:B------:R-:W-:Y:S01]  /*4cb40*/  STL.64 [R1+0x550], R8 ;  /* 0x0005500801007387 */ /* 0x000fe20000100a00 */
[----:B------:R0:W-:Y:S03]  /*4cb50*/  STL.64 [R1+0x558], R10 ;  /* 0x0005580a01007387 */ /* 0x0001e60000100a00 */
[----:B0-----:R-:W3:Y:S01]  /*4cb60*/  LDL.LU.64 R10, [R1+0x1d90] ;  /* 0x001d9000010a7983 */ /* 0x001ee20000300a00 */
[----:B------:R-:W3:Y:S02]  /*4cb70*/  LDL.LU.64 R8, [R1+0x1d88] ;  /* 0x001d880001087983 */ /* 0x000ee40000300a00 */
[----:B------:R-:W4:Y:S02]  /*4cb80*/  LDL.LU.64 R22, [R1+0x1d80] ;  /* 0x001d800001167983 */ /* 0x000f240000300a00 */
[----:B------:R-:W4:Y:S01]  /*4cb90*/  LDL.LU.64 R20, [R1+0x1d78] ;  /* 0x001d780001147983 */ /* 0x000f220000300a00 */
[----:B------:R0:W-:Y:S01]  /*4cba0*/  STL.64 [R1+0x1d38], R14 ;  /* 0x001d380e01007387 */ /* 0x0001e20000100a00 */
[----:B------:R-:W-:Y:S02]  /*4cbb0*/  STL [R1+0x1d30], R13 ;  /* 0x001d300d01007387 */ /* 0x000fe40000100800 */
[----:B0-----:R-:W-:Y:S01]  /*4cbc0*/  IMAD.MOV.U32 R14, RZ, RZ, R0 ;  /* 0x000000ffff0e7224 */ /* 0x001fe200078e0000 */
[----:B------:R-:W-:Y:S01]  /*4cbd0*/  MOV R15, R2 ;  /* 0x00000002000f7202 */ /* 0x000fe20000000f00 */
[----:B------:R-:W2:Y:S01]  /*4cbe0*/  LDL.LU R0, [R1+0x1d74] ;  /* 0x001d740001007983 */ /* 0x000ea20000300800 */
[----:B------:R-:W2:Y:S01]  /*4cbf0*/  LDL.LU R2, [R1+0x1d70] ;  /* 0x001d700001027983 */ /* 0x000ea20000300800 */
[C---:B----4-:R-:W-:Y:S11]  /*4cc00*/  HMMA.16816.F32.BF16 R20, R4.reuse, R18, R20 ;  /* 0x000000120414723c */ /* 0x050ff60000041814 */
[----:B------:R-:W-:Y:S11]  /*4cc10*/  @!UPT UIADD3 URZ, URZ, URZ, URZ ;  /* 0x0000003f3f3ff290 */ /* 0x000ff6000fffe03f */
[----:B------:R-:W-:Y:S01]  /*4cc20*/  @!UPT UIADD3 URZ, URZ, URZ, URZ ;  /* 0x0000003f3f3ff290 */ /* 0x000fe2000fffe03f */
[----:B------:R-:W-:Y:S01]  /*4cc30*/  STL.64 [R1+0x540], R20 ;  /* 0x0005401401007387 */ /* 0x000fe20000100a00 */
[----:B------:R0:W-:Y:S03]  /*4cc40*/  STL.64 [R1+0x548], R22 ;  /* 0x0005481601007387 */ /* 0x0001e60000100a00 */
[----:B0-----:R-:W3:Y:S01]  /*4cc50*/  LDL.LU.64 R22, [R1+0x1d68] ;  /* 0x001d680001167983 */ /* 0x001ee20000300a00 */
[----:B------:R-:W-:Y:S01]  /*4cc60*/  STL.64 [R1+0x1ce0], R18 ;  /* 0x001ce01201007387 */ /* 0x000fe20000100a00 */
[C---:B---3--:R-:W-:Y:S02]  /*4cc70*/  HMMA.16816.F32.BF16 R20, R4.reuse, R22, R8 ;  /* 0x000000160414723c */ /* 0x048fe40000041808 */
[----:B------:R-:W3:Y:S11]  /*4cc80*/  LDL.LU.64 R10, [R1+0x1d60] ;  /* 0x001d6000010a7983 */ /* 0x000ef60000300a00 */
[----:B------:R-:W-:Y:S10]  /*4cc90*/  @!UPT UIADD3 URZ, URZ, URZ, URZ ;  /* 0x0000003f3f3ff290 */ /* 0x000ff4000fffe03f */
[----:B------:R-:W-:Y:S01]  /*4cca0*/  STL.64 [R1+0x530], R20 ;  /* 0x0005301401007387 */ /* 0x000fe20000100a00 */
[----:B------:R0:W-:Y:S03]  /*4ccb0*/  STL.64 [R1+0x538], R22 ;  /* 0x0005381601007387 */ /* 0x0001e60000100a00 */
[----:B0-----:R-:W3:Y:S01]  /*4ccc0*/  LDL.LU.64 R22, [R1+0x1d58] ;  /* 0x001d580001167983 */ /* 0x001ee20000300a00 */
[----:B------:R-:W3:Y:S02]  /*4ccd0*/  LDL.LU.64 R20, [R1+0x1d50] ;  /* 0x001d500001147983 */ /* 0x000ee40000300a00 */
[C---:B---3--:R-:W-:Y:S01]  /*4cce0*/  HMMA.16816.F32.BF16 R8, R4.reuse, R10, R20 ;  /* 0x0000000a0408723c */ /* 0x048fe20000041814 */
[----:B------:R-:W3:Y:S01]  /*4ccf0*/  LDL.LU.64 R22, [R1+0x1d48] ;  /* 0x001d480001167983 */ /* 0x000ee20000300a00 */
[----:B------:R-:W3:Y:S11]  /*4cd00*/  LDL.LU.64 R20, [R1+0x1d40] ;  /* 0x001d400001147983 */ /* 0x000ef60000300a00 */
[----:B------:R-:W-:Y:S10]  /*4cd10*/  @!UPT UIADD3 URZ, URZ, URZ, URZ ;  /* 0x0000003f3f3ff290 */ /* 0x000ff4000fffe03f */
[----:B------:R-:W-:Y:S01]  /*4cd20*/  STL.64 [R1+0x500], R8 ;  /* 0x0005000801007387 */ /* 0x000fe20000100a00 */
[----:B------:R-:W-:Y:S02]  /*4cd30*/  STL.64 [R1+0x508], R10 ;  /* 0x0005080a01007387 */ /* 0x000fe40000100a00 */
[----:B------:R-:W0:Y:S01]  /*4cd40*/  LDSM.16.M88.4 R8, [R25+0x22000] ;  /* 0x022000001908783b */ /* 0x000e220000000200 */
[----:B---3--:R-:W-:Y:S01]  /*4cd50*/  HMMA.16816.F32.BF16 R4, R4, R14, R20 ;  /* 0x0000000e0404723c */ /* 0x008fe20000041814 */
[----:B------:R-:W3:Y:S02]  /*4cd60*/  LDL.LU.64 R14, [R1+0x1d38] ;  /* 0x001d3800010e7983 */ /* 0x000ee40000300a00 */
[----:B------:R-:W4:Y:S02]  /*4cd70*/  LDL.LU R13, [R1+0x1d30] ;  /* 0x001d3000010d7983 */ /* 0x000f240000300800 */
[----:B--2---:R-:W1:Y:S11]  /*4cd80*/  LDSM.16.M88.4 R20, [R27+0x20080] ;  /* 0x020080001b14783b */ /* 0x004e760000000200 */
[----:B------:R-:W-:Y:S07]  /*4cd90*/  @!UPT UIADD3 URZ, URZ, URZ, URZ ;  /* 0x0000003f3f3ff290 */ /* 0x000fee000fffe03f */
[----:B------:R-:W-:Y:S01]  /*4cda0*/  STL.64 [R1+0x510], R4 ;  /* 0x0005100401007387 */ /* 0x000fe20000100a00 */
[----:B------:R-:W-:Y:S02]  /*4cdb0*/  STL.64 [R1+0x518], R6 ;  /* 0x0005180601007387 */ /* 0x000fe40000100a00 */
[----:B------:R-:W2:Y:S04]  /*4cdc0*/  LDSM.16.M88.4 R4, [R27+0x21080] ;  /* 0x021080001b04783b */ /* 0x000ea80000000200 */
[----:B0-----:R-:W-:Y:S01]  /*4cdd0*/  STL.64 [R1+0x3d0], R8 ;  /* 0x0003d00801007387 */ /* 0x001fe20000100a00 */
[----:B-1----:R-:W-:Y:S01]  /*4cde0*/  STL.64 [R1+0x470], R20 ;  /* 0x0004701401007387 */ /* 0x002fe20000100a00 */
[----:B------:R-:W-:Y:S02]  /*4cdf0*/  STL.64 [R1+0x478], R22 ;  /* 0x0004781601007387 */ /* 0x000fe40000100a00 */
[----:B------:R-:W-:Y:S02]  /*4ce00*/  STL.64 [R1+0x3d8], R10 ;  /* 0x0003d80a01007387 */ /* 0x000fe40000100a00 */
[----:B------:R-:W-:Y:S01]  /*4ce10*/  LDSM.16.M88.4 R20, [R27+0x23080] ;  /* 0x023080001b14783b */ /* 0x000fe20000000200 */
[----:B--2---:R-:W-:Y:S03]  /*4ce20*/  STL.64 [R1+0x460], R4 ;  /* 0x0004600401007387 */ /* 0x004fe60000100a00 */
[----:B------:R-:W-:Y:S02]  /*4ce30*/  STL.64 [R1+0x468], R6 ;  /* 0x0004680601007387 */ /* 0x000fe40000100a00 */
[----:B------:R-:W0:Y:S04]  /*4ce40*/  LDSM.16.M88.4 R4, [R27+0x22080] ;  /* 0x022080001b04783b */ /* 0x000e280000000200 */
[----:B------:R-:W-:Y:S01]  /*4ce50*/  STL.64 [R1+0x1d28], R10 ;  /* 0x001d280a01007387 */ /* 0x000fe20000100a00 */
[----:B------:R-:W-:Y:S02]  /*4ce60*/  STL.64 [R1+0x1d20], R8 ;  /* 0x001d200801007387 */ /* 0x000fe40000100a00 */
[----:B------:R-:W1:Y:S02]  /*4ce70*/  LDSM.16.M88.4 R8, [R27+0x24080] ;  /* 0x024080001b08783b */ /* 0x000e640000000200 */
[----:B0-----:R-:W-:Y:S02]  /*4ce80*/  STL.64 [R1+0x450], R4 ;  /* 0x0004500401007387 */ /* 0x001fe40000100a00 */
[----:B------:R-:W-:Y:S02]  /*4ce90*/  STL.64 [R1+0x458], R6 ;  /* 0x0004580601007387 */ /* 0x000fe40000100a00 */
[----:B------:R-:W-:Y:S02]  /*4cea0*/  STL.64 [R1+0x440], R20 ;  /* 0x0004401401007387 */ /* 0x000fe40000100a00 */
[----:B------:R-:W-:Y:S01]  /*4ceb0*/  STL.64 [R1+0x448], R22 ;  /* 0x0004481601007387 */ /* 0x000fe20000100a00 */
[----:B------:R-:W2:Y:S04]  /*4cec0*/  LDL R12, [R1+0x14d4] ;  /* 0x0014d400010c7983 */ /* 0x000ea80000100800 */
[----:B------:R-:W0:Y:S01]  /*4ced0*/  LDSM.16.M88.4 R4, [R27+0x25080] ;  /* 0x025080001b04783b */ /* 0x000e220000000200 */
[----:B-1----:R-:W-:Y:S03]  /*4cee0*/  STL.64 [R1+0x430], R8 ;  /* 0x0004300801007387 */ /* 0x002fe60000100a00 */
[----:B------:R-:W1:Y:S01]  /*4cef0*/  LDSM.16.M88.4 R20, [R27+0x26080] ;  /* 0x026080001b14783b */ /* 0x000e620000000200 */
[----:B------:R-:W-:Y:S02]  /*4cf00*/  STL.64 [R1+0x438], R10 ;  /* 0x0004380a01007387 */ /* 0x000fe40000100a00 */
[----:B------:R-:W1:Y:S01]  /*4cf10*/  LDSM.16.M88.4 R8, [R27+0x27080] ;  /* 0x027080001b08783b */ /* 0x000e620000000200 */
[----:B0-----:R-:W-:Y:S03]  /*4cf20*/  STL.64 [R1+0x420], R4 ;  /* 0x0004200401007387 */ /* 0x001fe60000100a00 */
[----:B------:R-:W-:Y:S02]  /*4cf30*/  STL.64 [R1+0x428], R6 ;  /* 0x0004280601007387 */ /* 0x000fe40000100a00 */
[----:B------:R-:W0:Y:S04]  /*4cf40*/  LDSM.16.M88.4 R4, [R25+0x20080] ;  /* 0x020080001904783b */ /* 0x000e280000000200 */
[----:B-1----:R-:W-:Y:S01]  /*4cf50*/  STL.64 [R1+0x410], R20 ;  /* 0x0004101401007387 */ /* 0x002fe20000100a00 */
[----:B------:R-:W-:Y:S02]  /*4cf60*/  STL.64 [R1+0x418], R22 ;  /* 0x0004181601007387 */ /* 0x000fe40000100a00 */
[----:B------:R-:W1:Y:S04]  /*4cf70*/  LDSM.16.M88.4 R20, [R25+0x21080] ;  /* 0x021080001914783b */ /* 0x000e680000000200 */
[----:B------:R-:W-:Y:S02]  /*4cf80*/  STL.64 [R1+0x400], R8 ;  /* 0x0004000801007387 */ /* 0x000fe40000100a00 */
[----:B------:R-:W-:Y:S02]  /*4cf90*/  STL.64 [R1+0x408], R10 ;  /* 0x0004080a01007387 */ /* 0x000fe40000100a00 */
[----:B------:R-:W1:Y:S04]  /*4cfa0*/  LDSM.16.M88.4 R8, [R25+0x22080] ;  /* 0x022080001908783b */ /* 0x000e680000000200 */
[----:B0-----:R-:W-:Y:S01]  /*4cfb0*/  STL.64 [R1+0x3f0], R4 ;  /* 0x0003f00401007387 */ /* 0x001fe20000100a00 */
        /* <DEDUP_REMOVED lines=10> */
[----:B------:R-:W0:Y:S01]  /*4d060*/  LDSM.16.M88.4 R4, [R25+0x24080] ;  /* 0x024080001904783b */ /* 0x000e220000000200 */
[----:B-1----:R-:W-:Y:S04]  /*4d070*/  STL.64 [R1+0x3a0], R20 ;  /* 0x0003a01401007387 */ /* 0x002fe80000100a00 */
        /* <DEDUP_REMOVED lines=13> */
[----:B------:R-:W3:Y:S04]  /*4d150*/  LDSM.16.M88.4 R8, [R25+0x27000] ;  /* 0x027000001908783b */ /* 0x000ee80000000200 */
[----:B0-----:R-:W-:Y:S01]  /*4d160*/  STL.64 [R1+0x350], R4 ;  /* 0x0003500401007387 */ /* 0x001fe20000100a00 */
[----:B------:R-:W-:Y:S02]  /*4d170*/  STL.64 [R1+0x358], R6 ;  /* 0x0003580601007387 */ /* 0x000fe40000100a00 */
[----:B------:R-:W0:Y:S01]  /*4d180*/  LDSM.16.M88.4 R4, [R25+0x27080] ;  /* 0x027080001904783b */ /* 0x000e220000000200 */
[----:B-1----:R-:W-:Y:S04]  /*4d190*/  STL.64 [R1+0x340], R20 ;  /* 0x0003401401007387 */ /* 0x002fe80000100a00 */
[----:B------:R-:W-:Y:S01]  /*4d1a0*/  STL.64 [R1+0x348], R22 ;  /* 0x0003481601007387 */ /* 0x000fe20000100a00 */
[----:B---3--:R-:W-:Y:S03]  /*4d1b0*/  STL.64 [R1+0x330], R8 ;  /* 0x0003300801007387 */ /* 0x008fe60000100a00 */
[----:B------:R-:W-:Y:S04]  /*4d1c0*/  STL.64 [R1+0x338], R10 ;  /* 0x0003380a01007387 */ /* 0x000fe80000100a00 */
[----:B0-----:R-:W-:Y:S01]  /*4d1d0*/  STL.64 [R1+0x320], R4 ;  /* 0x0003200401007387 */ /* 0x001fe20000100a00 */
[----:B------:R-:W-:Y:S03]  /*4d1e0*/  STL.64 [R1+0x328], R6 ;  /* 0x0003280601007387 */ /* 0x000fe60000100a00 */
[----:B--2---:R-:W0:Y:S04]  /*4d1f0*/  LDSM.16.M88.4 R20, [R12+0x20000] ;  /* 0x020000000c14783b */ /* 0x004e280000000200 */
[----:B------:R-:W1:Y:S04]  /*4d200*/  LDSM.16.M88.4 R8, [R12+0x20080] ;  /* 0x020080000c08783b */ /* 0x000e680000000200 */
[----:B------:R-:W2:Y:S04]  /*4d210*/  LDSM.16.M88.4 R4, [R12+0x21000] ;  /* 0x021000000c04783b */ /* 0x000ea80000000200 */
[----:B0-----:R-:W-:Y:S01]  /*4d220*/  STL.64 [R1+0x310], R20 ;  /* 0x0003101401007387 */ /* 0x001fe20000100a00 */
[----:B------:R-:W-:Y:S02]  /*4d230*/  STL.64 [R1+0x318], R22 ;  /* 0x0003181601007387 */ /* 0x000fe40000100a00 */
[----:B------:R-:W0:Y:S04]  /*4d240*/  LDSM.16.M88.4 R20, [R12+0x21080] ;  /* 0x021080000c14783b */ /* 0x000e280000000200 */
[----:B-1----:R-:W-:Y:S01]  /*4d250*/  STL.64 [R1+0x300], R8 ;  /* 0x0003000801007387 */ /* 0x002fe20000100a00 */
[----:B------:R-:W-:Y:S02]  /*4d260*/  STL.64 [R1+0x308], R10 ;  /* 0x0003080a01007387 */ /* 0x000fe40000100a00 */
[----:B------:R-:W1:Y:S04]  /*4d270*/  LDSM.16.M88.4 R8, [R12+0x22000] ;  /* 0x022000000c08783b */ /* 0x000e680000000200 */
[----:B--2---:R-:W-:Y:S02]  /*4d280*/  STL.64 [R1+0x2f0], R4 ;  /* 0x0002f00401007387 */ /* 0x004fe40000100a00 */
[----:B------:R-:W-:Y:S02]  /*4d290*/  STL.64 [R1+0x2f8], R6 ;  /* 0x0002f80601007387 */ /* 0x000fe40000100a00 */
[----:B------:R-:W2:Y:S01]  /*4d2a0*/  LDSM.16.M88.4 R4, [R12+0x22080] ;  /* 0x022080000c04783b */ /* 0x000ea20000000200 */
[----:B------:R-:W-:-:S03]  /*4d2b0*/  MOV R27, R16 ;  /* 0x00000010001b7202 */ /* 0x000fc60000000f00 */
[----:B0-----:R-:W-:Y:S01]  /*4d2c0*/  STL.64 [R1+0x2e0], R20 ;  /* 0x0002e01401007387 */ /* 0x001fe20000100a00 */
[----:B------:R-:W-:Y:S02]  /*4d2d0*/  STL.64 [R1+0x2e8], R22 ;  /* 0x0002e81601007387 */ /* 0x000fe40000100a00 */
[----:B-1----:R-:W-:Y:S02]  /*4d2e0*/  STL.64 [R1+0x2d0], R8 ;  /* 0x0002d00801007387 */ /* 0x002fe40000100a00 */
[----:B------:R-:W-:Y:S02]  /*4d2f0*/  STL.64 [R1+0x2d8], R10 ;  /* 0x0002d80a01007387 */ /* 0x000fe40000100a00 */
[----:B------:R-:W0:Y:S04]  /*4d300*/  LDSM.16.M88.4 R8, [R12+0x23000] ;  /* 0x023000000c08783b */ /* 0x000e280000000200 */
[----:B--2---:R-:W-:Y:S01]  /*4d310*/  STL.64 [R1+0x2c0], R4 ;  /* 0x0002c00401007387 */ /* 0x004fe20000100a00 */
[----:B------:R-:W-:Y:S02]  /*4d320*/  STL.64 [R1+0x2c8], R6 ;  /* 0x0002c80601007387 */ /* 0x000fe40000100a00 */
[----:B------:R-:W2:Y:S02]  /*4d330*/  LDL R16, [R1+0x14d0] ;  /* 0x0014d00001107983 */ /* 0x000ea40000100800 */
[----:B------:R-:W1:Y:S01]  /*4d340*/  LDSM.16.M88.4 R4, [R12+0x23080] ;  /* 0x023080000c04783b */ /* 0x000e620000000200 */
[----:B------:R-:W3:Y:S04]  /*4d350*/  LDSM.16.M88.4 R20, [R12+0x24000] ;  /* 0x024000000c14783b */ /* 0x000ee80000000200 */
[----:B0-----:R-:W-:Y:S01]  /*4d360*/  STL.64 [R1+0x2b0], R8 ;  /* 0x0002b00801007387 */ /* 0x001fe20000100a00 */
[----:B------:R-:W-:Y:S02]  /*4d370*/  STL.64 [R1+0x2b8], R10 ;  /* 0x0002b80a01007387 */ /* 0x000fe40000100a00 */
[----:B------:R-:W0:Y:S01]  /*4d380*/  LDSM.16.M88.4 R8, [R12+0x24080] ;  /* 0x024080000c08783b */ /* 0x000e220000000200 */
[----:B------:R-:W-:Y:S01]  /*4d390*/  MOV R26, R17 ;  /* 0x00000011001a7202 */ /* 0x000fe20000000f00 */
[----:B--2---:R2:W-:Y:S02]  /*4d3a0*/  STL [R1+0x1d18], R16 ;  /* 0x001d181001007387 */ /* 0x0045e40000100800 */
[----:B-1----:R-:W-:Y:S02]  /*4d3b0*/  STL.64 [R1+0x2a0], R4 ;  /* 0x0002a00401007387 */ /* 0x002fe40000100a00 */
[----:B------:R-:W-:Y:S02]  /*4d3c0*/  STL.64 [R1+0x2a8], R6 ;  /* 0x0002a80601007387 */ /* 0x000fe40000100a00 */
[----:B------:R-:W1:Y:S04]  /*4d3d0*/  LDSM.16.M88.4 R4, [R12+0x25000] ;  /* 0x025000000c04783b */ /* 0x000e680000000200 */
[----:B--2---:R-:W2:Y:S01]  /*4d3e0*/  LDL.LU R16, [R1+0x70] ;  /* 0x0000700001107983 */ /* 0x004ea20000300800 */
[----:B------:R-:W2:Y:S02]  /*4d3f0*/  LDL.LU R17, [R1+0x74] ;  /* 0x0000740001117983 */ /* 0x000ea40000300800 */
[----:B------:R-:W2:Y:S02]  /*4d400*/  LDL.LU R18, [R1+0x78] ;  /* 0x0000780001127983 */ /* 0x000ea40000300800 */
[----:B------:R-:W2:Y:S01]  /*4d410*/  LDL.LU R19, [R1+0x7c] ;  /* 0x00007c0001137983 */ /* 0x000ea20000300800 */
[----:B---3--:R-:W-:Y:S01]  /*4d420*/  STL.64 [R1+0x290], R20 ;  /* 0x0002901401007387 */ /* 0x008fe20000100a00 */
[----:B------:R-:W-:Y:S02]  /*4d430*/  STL.64 [R1+0x298], R22 ;  /* 0x0002981601007387 */ /* 0x000fe40000100a00 */
[----:B------:R-:W3:Y:S04]  /*4d440*/  LDSM.16.M88.4 R20, [R12+0x25080] ;  /* 0x025080000c14783b */ /* 0x000ee80000000200 */
[----:B0-----:R-:W-:Y:S01]  /*4d450*/  STL.64 [R1+0x280], R8 ;  /* 0x0002800801007387 */ /* 0x001fe20000100a00 */
[----:B------:R-:W-:Y:S02]  /*4d460*/  STL.64 [R1+0x288], R10 ;  /* 0x0002880a01007387 */ /* 0x000fe40000100a00 */
[----:B------:R-:W0:Y:S02]  /*4d470*/  LDSM.16.M88.4 R8, [R12+0x26000] ;  /* 0x026000000c08783b */ /* 0x000e240000000200 */
[----:B-1----:R-:W-:Y:S02]  /*4d480*/  STL.64 [R1+0x270], R4 ;  /* 0x0002700401007387 */ /* 0x002fe40000100a00 */
[----:B------:R-:W-:Y:S02]  /*4d490*/  STL.64 [R1+0x278], R6 ;  /* 0x0002780601007387 */ /* 0x000fe40000100a00 */
[----:B------:R-:W1:Y:S01]  /*4d4a0*/  LDSM.16.M88.4 R4, [R12+0x26080] ;  /* 0x026080000c04783b */ /* 0x000e620000000200 */
[----:B---3--:R-:W-:Y:S03]  /*4d4b0*/  STL.64 [R1+0x260], R20 ;  /* 0x0002601401007387 */ /* 0x008fe60000100a00 */
[----:B------:R3:W-:Y:S02]  /*4d4c0*/  STL.64 [R1+0x268], R22 ;  /* 0x0002681601007387 */ /* 0x0007e40000100a00 */
[----:B0-----:R-:W-:Y:S02]  /*4d4d0*/  STL.64 [R1+0x250], R8 ;  /* 0x0002500801007387 */ /* 0x001fe40000100a00 */
[----:B------:R-:W-:Y:S02]  /*4d4e0*/  STL.64 [R1+0x258], R10 ;  /* 0x0002580a01007387 */ /* 0x000fe40000100a00 */
[----:B------:R-:W0:Y:S01]  /*4d4f0*/  LDSM.16.M88.4 R8, [R12+0x27000] ;  /* 0x027000000c08783b */ /* 0x000e220000000200 */
[----:B---3--:R-:W-:-:S02]  /*4d500*/  MOV R22, R24 ;  /* 0x0000001800167202 */ /* 0x008fc40000000f00 */
[----:B------:R-:W-:Y:S01]  /*4d510*/  MOV R23, R15 ;  /* 0x0000000f00177202 */ /* 0x000fe20000000f00 */
[----:B-1----:R-:W-:Y:S01]  /*4d520*/  STL.64 [R1+0x240], R4 ;  /* 0x0002400401007387 */ /* 0x002fe20000100a00 */
[----:B------:R-:W-:Y:S03]  /*4d530*/  STL.64 [R1+0x248], R6 ;  /* 0x0002480601007387 */ /* 0x000fe60000100a00 */
[----:B------:R1:W-:Y:S02]  /*4d540*/  STL.64 [R1+0x1ce8], R22 ;  /* 0x001ce81601007387 */ /* 0x0003e40000100a00 */
[----:B-1----:R-:W-:Y:S02]  /*4d550*/  MOV R22, R14 ;  /* 0x0000000e00167202 */ /* 0x002fe40000000f00 */
[----:B----4-:R-:W-:Y:S02]  /*4d560*/  MOV R23, R13 ;  /* 0x0000000d00177202 */ /* 0x010fe40000000f00 */
[----:B------:R-:W1:Y:S04]  /*4d570*/  LDSM.16.M88.4 R12, [R12+0x27080] ;  /* 0x027080000c0c783b */ /* 0x000e680000000200 */
[----:B------:R3:W-:Y:S01]  /*4d580*/  STL.64 [R1+0x1d00], R22 ;  /* 0x001d001601007387 */ /* 0x0007e20000100a00 */
[----:B------:R-:W4:Y:S02]  /*4d590*/  LDL.LU R20, [R1+0x60] ;  /* 0x0000600001147983 */ /* 0x000f240000300800 */
[----:B------:R-:W4:Y:S01]  /*4d5a0*/  LDL.LU R21, [R1+0x64] ;  /* 0x0000640001157983 */ /* 0x000f220000300800 */
[----:B---3--:R-:W4:Y:S01]  /*4d5b0*/  LDL.LU R22, [R1+0x68] ;  /* 0x0000680001167983 */ /* 0x008f220000300800 */
[----:B------:R-:W4:Y:S02]  /*4d5c0*/  LDL.LU R23, [R1+0x6c] ;  /* 0x00006c0001177983 */ /* 0x000f240000300800 */
[----:B------:R-:W3:Y:S02]  /*4d5d0*/  LDL.LU R4, [R1+0x40] ;  /* 0x0000400001047983 */ /* 0x000ee40000300800 */
[----:B------:R-:W3:Y:S01]  /*4d5e0*/  LDL.LU R5, [R1+0x44] ;  /* 0x0000440001057983 */ /* 0x000ee20000300800 */
[----:B------:R-:W2:Y:S01]  /*4d5f0*/  LDL.LU R6, [R1+0x48] ;  /* 0x0000480001067983 */ /* 0x000ea20000300800 */
[----:B------:R-:W2:Y:S03]  /*4d600*/  LDL.LU R7, [R1+0x4c] ;  /* 0x00004c0001077983 */ /* 0x000ea60000300800 */
[----:B--2---:R-:W-:Y:S01]  /*4d610*/  STL.64 [R1+0x1cf8], R6 ;  /* 0x001cf80601007387 */ /* 0x004fe20000100a00 */
[----:B---3--:R2:W-:Y:S03]  /*4d620*/  STL.64 [R1+0x1cf0], R4 ;  /* 0x001cf00401007387 */ /* 0x0085e60000100a00 */
[----:B--2---:R-:W2:Y:S01]  /*4d630*/  LDL.LU R4, [R1+0x50] ;  /* 0x0000500001047983 */ /* 0x004ea20000300800 */
[----:B------:R-:W2:Y:S02]  /*4d640*/  LDL.LU R5, [R1+0x54] ;  /* 0x0000540001057983 */ /* 0x000ea40000300800 */
[----:B------:R-:W2:Y:S02]  /*4d650*/  LDL.LU R6, [R1+0x58] ;  /* 0x0000580001067983 */ /* 0x000ea40000300800 */
[----:B------:R-:W2:Y:S01]  /*4d660*/  LDL.LU R7, [R1+0x5c] ;  /* 0x00005c0001077983 */ /* 0x000ea20000300800 */
[----:B0-----:R-:W-:Y:S01]  /*4d670*/  STL.64 [R1+0x230], R8 ;  /* 0x0002300801007387 */ /* 0x001fe20000100a00 */
[----:B------:R0:W-:Y:S03]  /*4d680*/  STL.64 [R1+0x238], R10 ;  /* 0x0002380a01007387 */ /* 0x0001e60000100a00 */
[----:B0-----:R-:W3:Y:S01]  /*4d690*/  LDL.LU.64 R10, [R1+0x1d28] ;  /* 0x001d2800010a7983 */ /* 0x001ee20000300a00 */
[----:B------:R-:W3:Y:S02]  /*4d6a0*/  LDL.LU.64 R8, [R1+0x1d20] ;  /* 0x001d200001087983 */ /* 0x000ee40000300a00 */
[C---:B---3--:R-:W-:Y:S01]  /*4d6b0*/  HMMA.16816.F32.BF16 R24, R8.reuse, R26, R16 ;  /* 0x0000001a0818723c */ /* 0x048fe20000041810 */
[----:B------:R-:W3:Y:S11]  /*4d6c0*/  LDL.LU R16, [R1+0x1d18] ;  /* 0x001d180001107983 */ /* 0x000ef60000300800 */
[----:B------:R-:W-:Y:S11]  /*4d6d0*/  @!UPT UIADD3 URZ, URZ, URZ, URZ ;  /* 0x0000003f3f3ff290 */ /* 0x000ff6000fffe03f */
[----:B------:R-:W-:Y:S01]  /*4d6e0*/  STL.64 [R1+0x520], R24 ;  /* 0x0005201801007387 */ /* 0x000fe20000100a00 */
[----:B------:R-:W-:Y:S02]  /*4d6f0*/  STL.64 [R1+0x528], R26 ;  /* 0x0005281a01007387 */ /* 0x000fe40000100a00 */
[----:B-1----:R0:W-:Y:S02]  /*4d700*/  STL.64 [R1+0x220], R12 ;  /* 0x0002200c01007387 */ /* 0x0021e40000100a00 */
[----:B------:R1:W-:Y:S01]  /*4d710*/  STL.64 [R1+0x228], R14 ;  /* 0x0002280e01007387 */ /* 0x0003e20000100a00 */
[----:B0-----:R-:W2:Y:S01]  /*4d720*/  LDL.LU R12, [R1+0x670] ;  /* 0x00067000010c7983 */ /* 0x001ea20000300800 */
[----:B-1----:R-:W-:Y:S01]  /*4d730*/  IMAD.MOV.U32 R14, RZ, RZ, R2 ;  /* 0x000000ffff0e7224 */ /* 0x002fe200078e0002 */
[----:B------:R-:W-:Y:S02]  /*4d740*/  MOV R15, R0 ;  /* 0x00000000000f7202 */ /* 0x000fe40000000f00 */
[----:B---3--:R-:W0:Y:S04]  /*4d750*/  LDSM.16.M88.4 R24, [R16+0x20000] ;  /* 0x020000001018783b */ /* 0x008e280000000200 */
[----:B0-----:R-:W-:Y:S01]  /*4d760*/  STL.64 [R1+0x210], R24 ;  /* 0x0002101801007387 */ /* 0x001fe20000100a00 */
[----:B------:R-:W-:Y:S02]  /*4d770*/  STL.64 [R1+0x218], R26 ;  /* 0x0002181a01007387 */ /* 0x000fe40000100a00 */
[----:B------:R-:W0:Y:S04]  /*4d780*/  LDSM.16.M88.4 R24, [R16+0x20080] ;  /* 0x020080001018783b */ /* 0x000e280000000200 */
[----:B------:R-:W3:Y:S01]  /*4d790*/  LDL.LU R13, [R1+0x674] ;  /* 0x00067400010d7983 */ /* 0x000ee20000300800 */
[----:B------:R-:W2:Y:S01]  /*4d7a0*/  LDL.LU R2, [R1+0x1d14] ;  /* 0x001d140001027983 */ /* 0x000ea20000300800 */
[----:B------:R1:W5:Y:S03]  /*4d7b0*/  LDL.LU R0, [R1+0x1d10] ;  /* 0x001d100001007983 */ /* 0x0003660000300800 */
[----:B0-----:R-:W-:Y:S01]  /*4d7c0*/  STL.64 [R1+0x200], R24 ;  /* 0x0002001801007387 */ /* 0x001fe20000100a00 */
[----:B------:R-:W-:Y:S02]  /*4d7d0*/  STL.64 [R1+0x208], R26 ;  /* 0x0002081a01007387 */ /* 0x000fe40000100a00 */
[----:B------:R-:W0:Y:S02]  /*4d7e0*/  LDSM.16.M88.4 R24, [R16+0x21000] ;  /* 0x021000001018783b */ /* 0x000e240000000200 */
[----:B0-----:R-:W-:Y:S02]  /*4d7f0*/  STL.64 [R1+0x1f0], R24 ;  /* 0x0001f01801007387 */ /* 0x001fe40000100a00 */
        /* <DEDUP_REMOVED lines=9> */
[----:B------:R0:W-:Y:S02]  /*4d890*/  STL.64 [R1+0x1c8], R26 ;  /* 0x0001c81a01007387 */ /* 0x0001e40000100a00 */
[----:B0-----:R-:W4:Y:S02]  /*4d8a0*/  LDL.LU.64 R26, [R1+0x1d08] ;  /* 0x001d0800011a7983 */ /* 0x001f240000300a00 */
[C---:B----4-:R-:W-:Y:S02]  /*4d8b0*/  HMMA.16816.F32.BF16 R24, R8.reuse, R26, R20 ;  /* 0x0000001a0818723c */ /* 0x050fe40000041814 */
[----:B------:R-:W0:Y:S11]  /*4d8c0*/  LDSM.16.M88.4 R20, [R16+0x23000] ;  /* 0x023000001014783b */ /* 0x000e360000000200 */
[----:B------:R-:W-:Y:S10]  /*4d8d0*/  @!UPT UIADD3 URZ, URZ, URZ, URZ ;  /* 0x0000003f3f3ff290 */ /* 0x000ff4000fffe03f */
[----:B------:R-:W-:Y:S01]  /*4d8e0*/  STL.64 [R1+0x5a0], R24 ;  /* 0x0005a01801007387 */ /* 0x000fe20000100a00 */
[----:B------:R-:W-:Y:S02]  /*4d8f0*/  STL.64 [R1+0x5a8], R26 ;  /* 0x0005a81a01007387 */ /* 0x000fe40000100a00 */
[----:B------:R-:W4:Y:S01]  /*4d900*/  LDSM.16.M88.4 R24, [R16+0x23080] ;  /* 0x023080001018783b */ /* 0x000f220000000200 */
[----:B0-----:R-:W-:Y:S03]  /*4d910*/  STL.64 [R1+0x1b0], R20 ;  /* 0x0001b01401007387 */ /* 0x001fe60000100a00 */
[----:B------:R-:W-:Y:S02]  /*4d920*/  STL.64 [R1+0x1b8], R22 ;  /* 0x0001b81601007387 */ /* 0x000fe40000100a00 */
[----:B------:R-:W0:Y:S01]  /*4d930*/  LDSM.16.M88.4 R20, [R16+0x24000] ;  /* 0x024000001014783b */ /* 0x000e220000000200 */
[----:B----4-:R-:W-:Y:S03]  /*4d940*/  STL.64 [R1+0x1a0], R24 ;  /* 0x0001a01801007387 */ /* 0x010fe60000100a00 */
[----:B------:R-:W-:Y:S02]  /*4d950*/  STL.64 [R1+0x1a8], R26 ;  /* 0x0001a81a01007387 */ /* 0x000fe40000100a00 */
[----:B------:R-:W4:Y:S01]  /*4d960*/  LDSM.16.M88.4 R24, [R16+0x24080] ;  /* 0x024080001018783b */ /* 0x000f220000000200 */
[----:B0-----:R-:W-:Y:S03]  /*4d970*/  STL.64 [R1+0x190], R20 ;  /* 0x0001901401007387 */ /* 0x001fe60000100a00 */
[----:B------:R-:W-:Y:S02]  /*4d980*/  STL.64 [R1+0x198], R22 ;  /* 0x0001981601007387 */ /* 0x000fe40000100a00 */
[----:B------:R-:W0:Y:S01]  /*4d990*/  LDSM.16.M88.4 R20, [R16+0x25000] ;  /* 0x025000001014783b */ /* 0x000e220000000200 */
[----:B----4-:R4:W-:Y:S03]  /*4d9a0*/  STL.64 [R1+0x180], R24 ;  /* 0x0001801801007387 */ /* 0x0109e60000100a00 */
[----:B------:R-:W-:Y:S01]  /*4d9b0*/  STL.64 [R1+0x188], R26 ;  /* 0x0001881a01007387 */ /* 0x000fe20000100a00 */
[----:B----4-:R-:W4:Y:S04]  /*4d9c0*/  LDL R24, [R1+0x14cc] ;  /* 0x0014cc0001187983 */ /* 0x010f280000100800 */
[----:B0-----:R-:W-:Y:S01]  /*4d9d0*/  STL.64 [R1+0x170], R20 ;  /* 0x0001701401007387 */ /* 0x001fe20000100a00 */
[----:B------:R-:W-:Y:S02]  /*4d9e0*/  STL.64 [R1+0x178], R22 ;  /* 0x0001781601007387 */ /* 0x000fe40000100a00 */
[----:B------:R-:W0:Y:S02]  /*4d9f0*/  LDSM.16.M88.4 R20, [R16+0x25080] ;  /* 0x025080001014783b */ /* 0x000e240000000200 */
[----:B0-----:R-:W-:Y:S02]  /*4da00*/  STL.64 [R1+0x160], R20 ;  /* 0x0001601401007387 */ /* 0x001fe40000100a00 */
[----:B------:R-:W-:Y:S02]  /*4da10*/  STL.64 [R1+0x168], R22 ;  /* 0x0001681601007387 */ /* 0x000fe40000100a00 */
[----:B------:R-:W0:Y:S02]  /*4da20*/  LDSM.16.M88.4 R20, [R16+0x26000] ;  /* 0x026000001014783b */ /* 0x000e240000000200 */
[----:B0-----:R-:W-:Y:S02]  /*4da30*/  STL.64 [R1+0x150], R20 ;  /* 0x0001501401007387 */ /* 0x001fe40000100a00 */
[----:B------:R0:W-:Y:S02]  /*4da40*/  STL.64 [R1+0x158], R22 ;  /* 0x0001581601007387 */ /* 0x0001e40000100a00 */
[----:B0-----:R-:W2:Y:S02]  /*4da50*/  LDL.LU.64 R22, [R1+0x1d00] ;  /* 0x001d000001167983 */ /* 0x001ea40000300a00 */
[C---:B--2---:R-:W-:Y:S02]  /*4da60*/  HMMA.16816.F32.BF16 R20, R8.reuse, R22, R4 ;  /* 0x000000160814723c */ /* 0x044fe40000041804 */
[----:B------:R-:W2:Y:S01]  /*4da70*/  LDL.LU.64 R6, [R1+0x1cf8] ;  /* 0x001cf80001067983 */ /* 0x000ea20000300a00 */
[----:B------:R-:W2:Y:S11]  /*4da80*/  LDL.LU.64 R4, [R1+0x1cf0] ;  /* 0x001cf00001047983 */ /* 0x000eb60000300a00 */
        /* <DEDUP_REMOVED lines=9> */
[----:B------:R0:W-:Y:S03]  /*4db20*/  STL.64 [R1+0x138], R22 ;  /* 0x0001381601007387 */ /* 0x0001e60000100a00 */
[----:B0-----:R-:W2:Y:S01]  /*4db30*/  LDL.LU.64 R22, [R1+0x1ce8] ;  /* 0x001ce80001167983 */ /* 0x001ea20000300a00 */
[----:B-1----:R-:W-:Y:S02]  /*4db40*/  STL.64 [R1+0x120], R16 ;  /* 0x0001201001007387 */ /* 0x002fe40000100a00 */
[----:B------:R-:W-:Y:S02]  /*4db50*/  STL.64 [R1+0x128], R18 ;  /* 0x0001281201007387 */ /* 0x000fe40000100a00 */
[----:B------:R-:W0:Y:S04]  /*4db60*/  LDSM.16.M88.4 R16, [R2+0x10080] ;  /* 0x010080000210783b */ /* 0x000e280000000200 */
        /* <DEDUP_REMOVED lines=11> */
[----:B0-----:R-:W3:Y:S01]  /*4dc20*/  LDL.LU.64 R18, [R1+0x1ce0] ;  /* 0x001ce00001127983 */ /* 0x001ee20000300a00 */
[C---:B--2---:R-:W-:Y:S03]  /*4dc30*/  HMMA.16816.F32.BF16 R20, R8.reuse, R22, R4 ;  /* 0x000000160814723c */ /* 0x044fe60000041804 */
[----:B------:R-:W0:Y:S11]  /*4dc40*/  LDSM.16.M88.4 R4, [R2+0x18080] ;  /* 0x018080000204783b */ /* 0x000e360000000200 */
[----:B------:R-:W-:Y:S09]  /*4dc50*/  @!UPT UIADD3 URZ, URZ, URZ, URZ ;  /* 0x0000003f3f3ff290 */ /* 0x000ff2000fffe03f */
[----:B------:R-:W-:Y:S01]  /*4dc60*/  STL.64 [R1+0x650], R20 ;  /* 0x0006501401007387 */ /* 0x000fe20000100a00 */
[----:B------:R-:W-:Y:S02]  /*4dc70*/  STL.64 [R1+0x658], R22 ;  /* 0x0006581601007387 */ /* 0x000fe40000100a00 */
[----:B------:R-:W1:Y:S01]  /*4dc80*/  LDSM.16.M88.4 R20, [R2+0x1a080] ;  /* 0x01a080000214783b */ /* 0x000e620000000200 */
[----:B0-----:R-:W-:Y:S03]  /*4dc90*/  STL.64 [R1+0xd0], R4 ;  /* 0x0000d00401007387 */ /* 0x001fe60000100a00 */
[----:B------:R-:W-:Y:S02]  /*4dca0*/  STL.64 [R1+0xd8], R6 ;  /* 0x0000d80601007387 */ /* 0x000fe40000100a00 */
[----:B------:R-:W0:Y:S01]  /*4dcb0*/  LDSM.16.M88.4 R4, [R2+0x1c080] ;  /* 0x01c080000204783b */ /* 0x000e220000000200 */
[----:B-1----:R-:W-:Y:S03]  /*4dcc0*/  STL.64 [R1+0xc0], R20 ;  /* 0x0000c01401007387 */ /* 0x002fe60000100a00 */
[----:B------:R-:W-:Y:S02]  /*4dcd0*/  STL.64 [R1+0xc8], R22 ;  /* 0x0000c81601007387 */ /* 0x000fe40000100a00 */
[----:B------:R1:W2:Y:S02]  /*4dce0*/  LDSM.16.M88.4 R20, [R2+0x1e080] ;  /* 0x01e080000214783b */ /* 0x0002a40000000200 */
[----:B-1----:R1:W5:Y:S04]  /*4dcf0*/  LDL.LU R2, [R1+0x1cd8] ;  /* 0x001cd80001027983 */ /* 0x0023680000300800 */
[----:B0-----:R-:W-:Y:S01]  /*4dd00*/  STL.64 [R1+0xb0], R4 ;  /* 0x0000b00401007387 */ /* 0x001fe20000100a00 */
[----:B------:R-:W-:Y:S02]  /*4dd10*/  STL.64 [R1+0xb8], R6 ;  /* 0x0000b80601007387 */ /* 0x000fe40000100a00 */
[----:B----4-:R-:W0:Y:S01]  /*4dd20*/  LDSM.16.M88.4 R4, [R24+0x10000] ;  /* 0x010000001804783b */ /* 0x010e220000000200 */
[----:B--2---:R-:W-:Y:S03]  /*4dd30*/  STL.64 [R1+0xa0], R20 ;  /* 0x0000a01401007387 */ /* 0x004fe60000100a00 */
[----:B------:R-:W-:Y:S02]  /*4dd40*/  STL.64 [R1+0xa8], R22 ;  /* 0x0000a81601007387 */ /* 0x000fe40000100a00 */
[----:B------:R-:W2:Y:S01]  /*4dd50*/  LDSM.16.M88.4 R20, [R24+0x10080] ;  /* 0x010080001814783b */ /* 0x000ea20000000200 */
[----:B0-----:R-:W-:Y:S03]  /*4dd60*/  STL.64 [R1+0x90], R4 ;  /* 0x0000900401007387 */ /* 0x001fe60000100a00 */
[----:B------:R-:W-:Y:S02]  /*4dd70*/  STL.64 [R1+0x98], R6 ;  /* 0x0000980601007387 */ /* 0x000fe40000100a00 */
[----:B------:R-:W0:Y:S01]  /*4dd80*/  LDSM.16.M88.4 R4, [R24+0x12000] ;  /* 0x012000001804783b */ /* 0x000e220000000200 */
[----:B---3--:R-:W-:Y:S01]  /*4dd90*/  HMMA.16816.F32.BF16 R8, R8, R18, R12 ;  /* 0x000000120808723c */ /* 0x008fe2000004180c */
[----:B------:R-:W3:Y:S04]  /*4dda0*/  LDSM.16.M88.4 R12, [R24+0x12080] ;  /* 0x01208000180c783b */ /* 0x000ee80000000200 */
[----:B--2---:R-:W-:Y:S01]  /*4ddb0*/  STL.64 [R1+0x80], R20 ;  /* 0x0000801401007387 */ /* 0x004fe20000100a00 */
[----:B------:R-:W-:Y:S02]  /*4ddc0*/  STL.64 [R1+0x88], R22 ;  /* 0x0000881601007387 */ /* 0x000fe40000100a00 */
[----:B0-----:R-:W-:Y:S02]  /*4ddd0*/  STL.64 [R1+0x70], R4 ;  /* 0x0000700401007387 */ /* 0x001fe40000100a00 */
[----:B------:R-:W-:Y:S02]  /*4dde0*/  STL.64 [R1+0x78], R6 ;  /* 0x0000780601007387 */ /* 0x000fe40000100a00 */
[----:B------:R-:W0:Y:S04]  /*4ddf0*/  LDSM.16.M88.4 R4, [R24+0x14000] ;  /* 0x014000001804783b */ /* 0x000e280000000200 */
[----:B------:R-:W-:Y:S04]  /*4de00*/  LDSM.16.M88.4 R16, [R24+0x1c080] ;  /* 0x01c080001810783b */ /* 0x000fe80000000200 */
[----:B------:R-:W-:Y:S04]  /*4de10*/  LDSM.16.M88.4 R20, [R24+0x1e000] ;  /* 0x01e000001814783b */ /* 0x000fe80000000200 */
[----:B------:R-:W-:Y:S01]  /*4de20*/  STL.64 [R1+0x670], R8 ;  /* 0x0006700801007387 */ /* 0x000fe20000100a00 */
[----:B------:R-:W-:Y:S02]  /*4de30*/  STL.64 [R1+0x678], R10 ;  /* 0x0006780a01007387 */ /* 0x000fe40000100a00 */
[----:B------:R-:W2:Y:S01]  /*4de40*/  LDSM.16.M88.4 R8, [R24+0x14080] ;  /* 0x014080001808783b */ /* 0x000ea20000000200 */
[----:B---3--:R-:W-:Y:S03]  /*4de50*/  STL.64 [R1+0x60], R12 ;  /* 0x0000600c01007387 */ /* 0x008fe60000100a00 */
[----:B------:R-:W-:Y:S02]  /*4de60*/  STL.64 [R1+0x68], R14 ;  /* 0x0000680e01007387 */ /* 0x000fe40000100a00 */
[----:B------:R-:W3:Y:S01]  /*4de70*/  LDSM.16.M88.4 R12, [R24+0x16000] ;  /* 0x01600000180c783b */ /* 0x000ee20000000200 */
[----:B0-----:R-:W-:Y:S03]  /*4de80*/  STL.64 [R1+0x50], R4 ;  /* 0x0000500401007387 */ /* 0x001fe60000100a00 */
[----:B------:R-:W-:Y:S02]  /*4de90*/  STL.64 [R1+0x58], R6 ;  /* 0x0000580601007387 */ /* 0x000fe40000100a00 */
[----:B------:R-:W0:Y:S01]  /*4dea0*/  LDSM.16.M88.4 R4, [R24+0x16080] ;  /* 0x016080001804783b */ /* 0x000e220000000200 */
[----:B--2---:R-:W-:Y:S03]  /*4deb0*/  STL.64 [R1+0x40], R8 ;  /* 0x0000400801007387 */ /* 0x004fe60000100a00 */
[----:B------:R-:W-:Y:S02]  /*4dec0*/  STL.64 [R1+0x48], R10 ;  /* 0x0000480a01007387 */ /* 0x000fe40000100a00 */
[----:B------:R-:W2:Y:S01]  /*4ded0*/  LDSM.16.M88.4 R8, [R24+0x18000] ;  /* 0x018000001808783b */ /* 0x000ea20000000200 */
[----:B---3--:R-:W-:Y:S03]  /*4dee0*/  STL.64 [R1+0x30], R12 ;  /* 0x0000300c01007387 */ /* 0x008fe60000100a00 */
[----:B------:R-:W-:Y:S02]  /*4def0*/  STL.64 [R1+0x38], R14 ;  /* 0x0000380e01007387 */ /* 0x000fe40000100a00 */
[----:B------:R-:W3:Y:S01]  /*4df00*/  LDSM.16.M88.4 R12, [R24+0x18080] ;  /* 0x01808000180c783b */ /* 0x000ee20000000200 */
[----:B0-----:R1:W-:Y:S03]  /*4df10*/  STL.64 [R1+0x20], R4 ;  /* 0x0000200401007387 */ /* 0x0013e60000100a00 */
[----:B------:R1:W-:Y:S02]  /*4df20*/  STL.64 [R1+0x28], R6 ;  /* 0x0000280601007387 */ /* 0x0003e40000100a00 */
[----:B------:R1:W0:Y:S01]  /*4df30*/  LDSM.16.M88.4 R4, [R24+0x1a000] ;  /* 0x01a000001804783b */ /* 0x0002220000000200 */
[----:B--2---:R1:W-:Y:S03]  /*4df40*/  STL.64 [R1+0x10], R8 ;  /* 0x0000100801007387 */ /* 0x0043e60000100a00 */
[----:B------:R1:W-:Y:S02]  /*4df50*/  STL.64 [R1+0x18], R10 ;  /* 0x0000180a01007387 */ /* 0x0003e40000100a00 */
[----:B------:R1:W2:Y:S01]  /*4df60*/  LDSM.16.M88.4 R8, [R24+0x1a080] ;  /* 0x01a080001808783b */ /* 0x0002a20000000200 */
[----:B---3--:R1:W-:Y:S03]  /*4df70*/  STL.64 [R1], R12 ;  /* 0x0000000c01007387 */ /* 0x0083e60000100a00 */
[----:B------:R1:W-:Y:S02]  /*4df80*/  STL.64 [R1+0x8], R14 ;  /* 0x0000080e01007387 */ /* 0x0003e40000100a00 */
[----:B------:R1:W3:Y:S02]  /*4df90*/  LDSM.16.M88.4 R12, [R24+0x1c000] ;  /* 0x01c00000180c783b */ /* 0x0002e40000000200 */
[----:B------:R-:W4:Y:S02]  /*4dfa0*/  LDSM.16.M88.4 R24, [R24+0x1e080] ;  /* 0x01e080001818783b */ /* 0x000f240000000200 */
[----:B0-----:R0:W-:Y:S04]  /*4dfb0*/  STL [R1+0x3244], R6 ;  /* 0x0032440601007387 */ /* 0x0011e80000100800 */
[----:B------:R1:W-:Y:S04]  /*4dfc0*/  STL [R1+0x30e0], R7 ;  /* 0x0030e00701007387 */ /* 0x0003e80000100800 */
[----:B------:R-:W-:Y:S04]  /*4dfd0*/  STL.64 [R1+0x3660], R4 ;  /* 0x0036600401007387 */ /* 0x000fe80000100a00 */
[----:B01--4-:R-:W4:Y:S04]  /*4dfe0*/  LDL R6, [R1+0x4a8] ;  /* 0x0004a80001067983 */ /* 0x013f280000100800 */
[----:B------:R-:W4:Y:S04]  /*4dff0*/  LDL R7, [R1+0x4ac] ;  /* 0x0004ac0001077983 */ /* 0x000f280000100800 */
[----:B---3--:R0:W-:Y:S04]  /*4e000*/  STL [R1+0x30d4], R14 ;  /* 0x0030d40e01007387 */ /* 0x0081e80000100800 */
[----:B------:R1:W-:Y:S04]  /*4e010*/  STL [R1+0x30d0], R15 ;  /* 0x0030d00f01007387 */ /* 0x0003e80000100800 */
[----:B------:R3:W-:Y:S04]  /*4e020*/  STL.64 [R1+0x3558], R12 ;  /* 0x0035580c01007387 */ /* 0x0007e80000100a00 */
[----:B0-2---:R-:W2:Y:S04]  /*4e030*/  LDL.LU R14, [R1+0x4b8] ;  /* 0x0004b800010e7983 */ /* 0x005ea80000300800 */
[----:B-1----:R-:W2:Y:S04]  /*4e040*/  LDL.LU R15, [R1+0x4bc] ;  /* 0x0004bc00010f7983 */ /* 0x002ea80000300800 */
[----:B---3--:R-:W3:Y:S04]  /*4e050*/  LDL.LU R13, [R1+0x3d4] ;  /* 0x0003d400010d7983 */ /* 0x008ee80000300800 */
[----:B------:R-:W3:Y:S04]  /*4e060*/  LDL.LU R4, [R1+0x3d8] ;  /* 0x0003d80001047983 */ /* 0x000ee80000300800 */
[----:B------:R-:W3:Y:S04]  /*4e070*/  LDL.LU R5, [R1+0x3dc] ;  /* 0x0003dc0001057983 */ /* 0x000ee80000300800 */
[----:B------:R-:W3:Y:S04]  /*4e080*/  LDL.LU R12, [R1+0x3d0] ;  /* 0x0003d000010c7983 */ /* 0x000ee80000300800 */
[----:B--2---:R-:W-:Y:S04]  /*4e090*/  STL.64 [R1+0x37b0], R14 ;  /* 0x0037b00e01007387 */ /* 0x004fe80000100a00 */
[----:B------:R-:W-:Y:S04]  /*4e0a0*/  STL [R1+0x30bc], R22 ;  /* 0x0030bc1601007387 */ /* 0x000fe80000100800 */
[----:B------:R-:W-:Y:S04]  /*4e0b0*/  STL [R1+0x30b8], R23 ;  /* 0x0030b81701007387 */ /* 0x000fe80000100800 */
[----:B------:R-:W-:Y:S04]  /*4e0c0*/  STL.64 [R1+0x37a0], R20 ;  /* 0x0037a01401007387 */ /* 0x000fe80000100a00 */
[----:B------:R-:W-:Y:S04]  /*4e0d0*/  STL [R1+0x24bc], R8 ;  /* 0x0024bc0801007387 */ /* 0x000fe80000100800 */
[----:B------:R-:W-:Y:S04]  /*4e0e0*/  STL [R1+0x24b8], R9 ;  /* 0x0024b80901007387 */ /* 0x000fe80000100800 */
[----:B------:R-:W-:Y:S04]  /*4e0f0*/  STL [R1+0x24b4], R24 ;  /* 0x0024b41801007387 */ /* 0x000fe80000100800 */
[----:B------:R-:W-:Y:S04]  /*4e100*/  STL [R1+0x24b0], R25 ;  /* 0x0024b01901007387 */ /* 0x000fe80000100800 */
[----:B------:R-:W-:Y:S04]  /*4e110*/  STL [R1+0x223c], R18 ;  /* 0x00223c1201007387 */ /* 0x000fe80000100800 */
[----:B------:R0:W-:Y:S04]  /*4e120*/  STL [R1+0x2238], R19 ;  /* 0x0022381301007387 */ /* 0x0001e80000100800 */
[----:B------:R1:W-:Y:S04]  /*4e130*/  STL.64 [R1+0x2610], R16 ;  /* 0x0026101001007387 */ /* 0x0003e80000100a00 */
[----:B0-----:R-:W2:Y:S04]  /*4e140*/  LDL.64 R18, [R1+0x4e8] ;  /* 0x0004e80001127983 */ /* 0x001ea80000100a00 */
[----:B--2---:R0:W-:Y:S04]  /*4e150*/  STL.64 [R1+0x37b8], R18 ;  /* 0x0037b81201007387 */ /* 0x0041e80000100a00 */
[----:B-1----:R-:W2:Y:S04]  /*4e160*/  LDL.LU R16, [R1+0x6e0] ;  /* 0x0006e00001107983 */ /* 0x002ea80000300800 */
[----:B------:R-:W2:Y:S04]  /*4e170*/  LDL.LU R17, [R1+0x6e4] ;  /* 0x0006e40001117983 */ /* 0x000ea80000300800 */
[----:B0-----:R-:W2:Y:S04]  /*4e180*/  LDL.LU R18, [R1+0x6e8] ;  /* 0x0006e80001127983 */ /* 0x001ea80000300800 */
[----:B------:R-:W2:Y:S04]  /*4e190*/  LDL.LU R19, [R1+0x6ec] ;  /* 0x0006ec0001137983 */ /* 0x000ea80000300800 */
[----:B--2---:R0:W-:Y:S04]  /*4e1a0*/  STL.64 [R1+0x37c8], R18 ;  /* 0x0037c81201007387 */ /* 0x0041e80000100a00 */
[----:B------:R-:W-:Y:S04]  /*4e1b0*/  STL.64 [R1+0x37c0], R16 ;  /* 0x0037c01001007387 */ /* 0x000fe80000100a00 */
[----:B0-----:R-:W2:Y:S04]  /*4e1c0*/  LDL.64 R18, [R1+0x488] ;  /* 0x0004880001127983 */ /* 0x001ea80000100a00 */
[----:B--2---:R-:W-:Y:S04]  /*4e1d0*/  STL.64 [R1+0x37f0], R18 ;  /* 0x0037f01201007387 */ /* 0x004fe80000100a00 */
[----:B------:R-:W-:Y:S04]  /*4e1e0*/  STL [R1+0x20bc], R26 ;  /* 0x0020bc1a01007387 */ /* 0x000fe80000100800 */
[----:B------:R0:W-:Y:S04]  /*4e1f0*/  STL [R1+0x20b8], R27 ;  /* 0x0020b81b01007387 */ /* 0x0001e80000100800 */
[----:B------:R-:W2:Y:S04]  /*4e200*/  LDL.LU.64 R24, [R1+0x390] ;  /* 0x0003900001187983 */ /* 0x000ea80000300a00 */
[----:B0-----:R-:W2:Y:S04]  /*4e210*/  LDL.LU.64 R26, [R1+0x398] ;  /* 0x00039800011a7983 */ /* 0x001ea80000300a00 */
        /* <DEDUP_REMOVED lines=12> */
[----:B0-----:R-:W4:Y:S04]  /*4e2e0*/  LDL.LU R16, [R1+0x6a0] ;  /* 0x0006a00001107983 */ /* 0x001f280000300800 */
[----:B------:R-:W4:Y:S04]  /*4e2f0*/  LDL.LU R17, [R1+0x6a4] ;  /* 0x0006a40001117983 */ /* 0x000f280000300800 */
[----:B------:R-:W4:Y:S04]  /*4e300*/  LDL.LU R18, [R1+0x6a8] ;  /* 0x0006a80001127983 */ /* 0x000f280000300800 */
[----:B------:R-:W4:Y:S04]  /*4e310*/  LDL.LU R19, [R1+0x6ac] ;  /* 0x0006ac0001137983 */ /* 0x000f280000300800 */
[----:B------:R3:W-:Y:S04]  /*4e320*/  STL.64 [R1+0x37d8], R26 ;  /* 0x0037d81a01007387 */ /* 0x0007e80000100a00 */
[----:B------:R0:W-:Y:S04]  /*4e330*/  STL.64 [R1+0x37d0], R24 ;  /* 0x0037d01801007387 */ /* 0x0001e80000100a00 */
[----:B------:R1:W-:Y:S04]  /*4e340*/  STL [R1+0x206c], R10 ;  /* 0x00206c0a01007387 */ /* 0x0003e80000100800 */
[----:B------:R2:W-:Y:S01]  /*4e350*/  STL [R1+0x2068], R11 ;  /* 0x0020680b01007387 */ /* 0x0005e20000100800 */
[----:B---3--:R-:W-:-:S02]  /*4e360*/  MOV R26, R4 ;  /* 0x00000004001a7202 */ /* 0x008fc40000000f00 */
[----:B------:R-:W-:Y:S02]  /*4e370*/  MOV R27, R5 ;  /* 0x00000005001b7202 */ /* 0x000fe40000000f00 */
[----:B0-----:R-:W-:Y:S01]  /*4e380*/  MOV R24, R12 ;  /* 0x0000000c00187202 */ /* 0x001fe20000000f00 */
[----:B-1----:R-:W3:Y:S01]  /*4e390*/  LDL.LU R10, [R1+0x498] ;  /* 0x00049800010a7983 */ /* 0x002ee20000300800 */
[----:B------:R-:W-:-:S03]  /*4e3a0*/  MOV R25, R13 ;  /* 0x0000000d00197202 */ /* 0x000fc60000000f00 */
[----:B--2---:R-:W3:Y:S04]  /*4e3b0*/  LDL.LU R11, [R1+0x49c] ;  /* 0x00049c00010b7983 */ /* 0x004ee80000300800 */
        /* <DEDUP_REMOVED lines=10> */
[----:B------:R-:W2:Y:S01]  /*4e460*/  LDL.64 R22, [R1+0x4c8] ;  /* 0x0004c80001167983 */ /* 0x000ea20000100a00 */
[C---:B----4-:R-:W-:Y:S03]  /*4e470*/  HMMA.16816.F32.BF16 R16, R24.reuse, R6, R16 ;  /* 0x000000061810723c */ /* 0x050fe60000041810 */
[----:B--2---:R0:W-:Y:S04]  /*4e480*/  STL.64 [R1+0x37a8], R22 ;  /* 0x0037a81601007387 */ /* 0x0041e80000100a00 */
[----:B0-----:R-:W2:Y:S04]  /*4e490*/  LDL.64 R22, [R1+0x4d8] ;  /* 0x0004d80001167983 */ /* 0x001ea80000100a00 */
[----:B-----5:R-:W-:Y:S04]  /*4e4a0*/  STL [R1+0x1db0], R2 ;  /* 0x001db00201007387 */ /* 0x020fe80000100800 */
[----:B------:R-:W-:Y:S04]  /*4e4b0*/  STL [R1+0x1dac], R0 ;  /* 0x001dac0001007387 */ /* 0x000fe80000100800 */
[----:B------:R-:W-:Y:S04]  /*4e4c0*/  STL [R1+0x1da8], R29 ;  /* 0x001da81d01007387 */ /* 0x000fe80000100800 */
[----:B------:R-:W-:Y:S04]  /*4e4d0*/  STL [R1+0x1da4], R28 ;  /* 0x001da41c01007387 */ /* 0x000fe80000100800 */
[----:B------:R-:W-:Y:S04]  /*4e4e0*/  STL [R1+0x1da0], R3 ;  /* 0x001da00301007387 */ /* 0x000fe80000100800 */
[----:B------:R-:W-:Y:S04]  /*4e4f0*/  STL.64 [R1+0x6a0], R16 ;  /* 0x0006a01001007387 */ /* 0x000fe80000100a00 */
[----:B------:R0:W-:Y:S04]  /*4e500*/  STL.64 [R1+0x6a8], R18 ;  /* 0x0006a81201007387 */ /* 0x0001e80000100a00 */
[----:B0-----:R-:W3:Y:S04]  /*4e510*/  LDL.LU.64 R18, [R1+0x3800] ;  /* 0x0038000001127983 */ /* 0x001ee80000300a00 */
[----:B------:R-:W3:Y:S04]  /*4e520*/  LDL.LU.64 R16, [R1+0x37f8] ;  /* 0x0037f80001107983 */ /* 0x000ee80000300a00 */
[----:B------:R0:W-:Y:S04]  /*4e530*/  STL.64 [R1+0x3788], R6 ;  /* 0x0037880601007387 */ /* 0x0001e80000100a00 */
[----:B------:R-:W4:Y:S04]  /*4e540*/  LDL.LU R4, [R1+0x700] ;  /* 0x0007000001047983 */ /* 0x000f280000300800 */
[----:B------:R-:W4:Y:S04]  /*4e550*/  LDL.LU R5, [R1+0x704] ;  /* 0x0007040001057983 */ /* 0x000f280000300800 */
[----:B0-----:R-:W4:Y:S04]  /*4e560*/  LDL.LU R6, [R1+0x708] ;  /* 0x0007080001067983 */ /* 0x001f280000300800 */
[----:B------:R-:W4:Y:S01]  /*4e570*/  LDL.LU R7, [R1+0x70c] ;  /* 0x00070c0001077983 */ /* 0x000f220000300800 */
[C---:B---3--:R-:W-:Y:S11]  /*4e580*/  HMMA.16816.F32.BF16 R16, R24.reuse, R10, R16 ;  /* 0x0000000a1810723c */ /* 0x048ff60000041810 */
[----:B------:R-:W-:Y:S11]  /*4e590*/  @!UPT UIADD3 URZ, URZ, URZ, URZ ;  /* 0x0000003f3f3ff290 */ /* 0x000ff6000fffe03f */
[----:B------:R-:W-:Y:S01]  /*4e5a0*/  @!UPT UIADD3 URZ, URZ, URZ, URZ ;  /* 0x0000003f3f3ff290 */ /* 0x000fe2000fffe03f */
[----:B------:R-:W-:Y:S04]  /*4e5b0*/  STL.64 [R1+0x6c0], R16 ;  /* 0x0006c01001007387 */ /* 0x000fe80000100a00 */
[----:B------:R0:W-:Y:S04]  /*4e5c0*/  STL.64 [R1+0x6c8], R18 ;  /* 0x0006c81201007387 */ /* 0x0001e80000100a00 */
[----:B0-----:R-:W3:Y:S04]  /*4e5d0*/  LDL.LU.64 R18, [R1+0x37f0] ;  /* 0x0037f00001127983 */ /* 0x001ee80000300a00 */
[----:B------:R0:W-:Y:S04]  /*4e5e0*/  STL.64 [R1+0x3780], R10 ;  /* 0x0037800a01007387 */ /* 0x0001e80000100a00 */
[----:B0-----:R-:W2:Y:S04]  /*4e5f0*/  LDL R10, [R1+0x4f8] ;  /* 0x0004f800010a7983 */ /* 0x001ea80000100800 */
[----:B------:R-:W2:Y:S01]  /*4e600*/  LDL R11, [R1+0x4fc] ;  /* 0x0004fc00010b7983 */ /* 0x000ea20000100800 */
[----:B---3--:R-:W-:Y:S03]  /*4e610*/  HMMA.16816.F32.BF16 R24, R24, R18, R12 ;  /* 0x000000121818723c */ /* 0x008fe6000004180c */
[----:B------:R-:W3:Y:S04]  /*4e620*/  LDL.LU.64 R14, [R1+0x37e8] ;  /* 0x0037e800010e7983 */ /* 0x000ee80000300a00 */
[----:B------:R-:W3:Y:S01]  /*4e630*/  LDL.LU.64 R12, [R1+0x37e0] ;  /* 0x0037e000010c7983 */ /* 0x000ee20000300a00 */
[----:B------:R-:W-:-:S02]  /*4e640*/  MOV R2, R18 ;  /* 0x0000001200027202 */ /* 0x000fc40000000f00 */
[----:B------:R-:W-:Y:S11]  /*4e650*/  MOV R0, R19 ;  /* 0x0000001300007202 */ /* 0x000ff60000000f00 */
[----:B------:R-:W-:Y:S02]  /*4e660*/  @!UPT UIADD3 URZ, URZ, URZ, URZ ;  /* 0x0000003f3f3ff290 */ /* 0x000fe4000fffe03f */
[----:B------:R-:W-:Y:S04]  /*4e670*/  STL.64 [R1+0x6b0], R24 ;  /* 0x0006b01801007387 */ /* 0x000fe80000100a00 */
[----:B------:R0:W-:Y:S04]  /*4e680*/  STL.64 [R1+0x6b8], R26 ;  /* 0x0006b81a01007387 */ /* 0x0001e80000100a00 */
[----:B0-----:R-:W2:Y:S04]  /*4e690*/  LDL.LU.64 R26, [R1+0x37d8] ;  /* 0x0037d800011a7983 */ /* 0x001ea80000300a00 */
[----:B------:R-:W2:Y:S04]  /*4e6a0*/  LDL.LU.64 R24, [R1+0x37d0] ;  /* 0x0037d00001187983 */ /* 0x000ea80000300a00 */
[----:B------:R-:W2:Y:S04]  /*4e6b0*/  LDL.LU.64 R18, [R1+0x37c8] ;  /* 0x0037c80001127983 */ /* 0x000ea80000300a00 */
[----:B------:R-:W2:Y:S02]  /*4e6c0*/  LDL.LU.64 R16, [R1+0x37c0] ;  /* 0x0037c00001107983 */ /* 0x000ea40000300a00 */
[C---:B--2---:R-:W-:Y:S02]  /*4e6d0*/  HMMA.16816.F32.BF16 R8, R24.reuse, R10, R16 ;  /* 0x0000000a1808723c */ /* 0x044fe40000041810 */
[----:B------:R-:W4:Y:S11]  /*4e6e0*/  LDL.LU.64 R18, [R1+0x37b8] ;  /* 0x0037b80001127983 */ /* 0x000f360000300a00 */
[----:B------:R-:W-:Y:S10]  /*4e6f0*/  @!UPT UIADD3 URZ, URZ, URZ, URZ ;  /* 0x0000003f3f3ff290 */ /* 0x000ff4000fffe03f */
[----:B------:R-:W-:Y:S04]  /*4e700*/  STL.64 [R1+0x6e0], R8 ;  /* 0x0006e00801007387 */ /* 0x000fe80000100a00 */
[----:B------:R4:W-:Y:S02]  /*4e710*/  STL.64 [R1+0x6e8], R10 ;  /* 0x0006e80a01007387 */ /* 0x0009e40000100a00 */
[C---:B----4-:R-:W-:Y:S02]  /*4e720*/  HMMA.16816.F32.BF16 R8, R24.reuse, R18, R4 ;  /* 0x000000121808723c */ /* 0x050fe40000041804 */
[----:B------:R-:W2:Y:S11]  /*4e730*/  LDL.LU R4, [R1+0x750] ;  /* 0x0007500001047983 */ /* 0x000eb60000300800 */
[----:B------:R-:W-:Y:S10]  /*4e740*/  @!UPT UIADD3 URZ, URZ, URZ, URZ ;  /* 0x0000003f3f3ff290 */ /* 0x000ff4000fffe03f */
[----:B------:R-:W-:Y:S04]  /*4e750*/  STL.64 [R1+0x700], R8 ;  /* 0x0007000801007387 */ /* 0x000fe80000100a00 */
[----:B------:R-:W-:Y:S04]  /*4e760*/  STL.64 [R1+0x708], R10 ;  /* 0x0007080a01007387 */ /* 0x000fe80000100a00 */
        /* <DEDUP_REMOVED lines=14> */
[----:B------:R0:W-:Y:S02]  /*4e850*/  STL.64 [R1+0x3760], R18 ;  /* 0x0037601201007387 */ /* 0x0001e40000100a00 */
[----:B0-----:R-:W-:Y:S01]  /*4e860*/  IMAD.MOV.U32 R18, RZ, RZ, R2 ;  /* 0x000000ffff127224 */ /* 0x001fe200078e0002 */
[----:B------:R-:W-:-:S05]  /*4e870*/  MOV R19, R0 ;  /* 0x0000000000137202 */ /* 0x000fca0000000f00 */
[----:B------:R0:W-:Y:S04]  /*4e880*/  STL.64 [R1+0x3778], R18 ;  /* 0x0037781201007387 */ /* 0x0001e80000100a00 */
[----:B------:R-:W4:Y:S04]  /*4e890*/  LDL.LU R16, [R1+0x8e0] ;  /* 0x0008e00001107983 */ /* 0x000f280000300800 */
[----:B------:R-:W4:Y:S04]  /*4e8a0*/  LDL.LU R17, [R1+0x8e4] ;  /* 0x0008e40001117983 */ /* 0x000f280000300800 */
[----:B0-----:R-:W4:Y:S04]  /*4e8b0*/  LDL.LU R18, [R1+0x8e8] ;  /* 0x0008e80001127983 */ /* 0x001f280000300800 */
[----:B------:R-:W4:Y:S04]  /*4e8c0*/  LDL.LU R19, [R1+0x8ec] ;  /* 0x0008ec0001137983 */ /* 0x000f280000300800 */
[----:B------:R0:W-:Y:S04]  /*4e8d0*/  STL.64 [R1+0x720], R12 ;  /* 0x0007200c01007387 */ /* 0x0001e80000100a00 */
[----:B------:R1:W-:Y:S01]  /*4e8e0*/  STL.64 [R1+0x728], R14 ;  /* 0x0007280e01007387 */ /* 0x0003e20000100a00 */
[----:B0-----:R-:W-:-:S02]  /*4e8f0*/  MOV R13, R22 ;  /* 0x00000016000d7202 */ /* 0x001fc40000000f00 */
[----:B------:R-:W-:Y:S01]  /*4e900*/  MOV R12, R23 ;  /* 0x00000017000c7202 */ /* 0x000fe20000000f00 */
[----:B-1----:R-:W2:Y:S04]  /*4e910*/  LDL.LU.64 R14, [R1+0x37b0] ;  /* 0x0037b000010e7983 */ /* 0x002ea80000300a00 */
[----:B------:R-:W2:Y:S04]  /*4e920*/  LDL.LU.64 R22, [R1+0x37a8] ;  /* 0x0037a80001167983 */ /* 0x000ea80000300a00 */
[----:B------:R-:W3:Y:S01]  /*4e930*/  LDL.LU.64 R20, [R1+0x37a0] ;  /* 0x0037a00001147983 */ /* 0x000ee20000300a00 */
[----:B--2---:R-:W-:Y:S01]  /*4e940*/  HMMA.16816.F32.BF16 R4, R24, R22, R4 ;  /* 0x000000161804723c */ /* 0x004fe20000041804 */
[----:B------:R-:W-:-:S02]  /*4e950*/  MOV R29, R22 ;  /* 0x00000016001d7202 */ /* 0x000fc40000000f00 */
[----:B------:R-:W-:Y:S11]  /*4e960*/  MOV R28, R23 ;  /* 0x00000017001c7202 */ /* 0x000ff60000000f00 */
[----:B------:R-:W-:Y:S09]  /*4e970*/  @!UPT UIADD3 URZ, URZ, URZ, URZ ;  /* 0x0000003f3f3ff290 */ /* 0x000ff2000fffe03f */
[----:B------:R0:W-:Y:S01]  /*4e980*/  STL.64 [R1+0x740], R4 ;  /* 0x0007400401007387 */ /* 0x0001e20000100a00 */
[----:B------:R-:W-:Y:S02]  /*4e990*/  MOV R23, R6 ;  /* 0x0000000600177202 */ /* 0x000fe40000000f00 */
[----:B------:R-:W-:Y:S02]  /*4e9a0*/  MOV R22, R7 ;  /* 0x0000000700167202 */ /* 0x000fe40000000f00 */
[----:B------:R-:W2:Y:S04]  /*4e9b0*/  LDL.LU.64 R6, [R1+0x3798] ;  /* 0x0037980001067983 */ /* 0x000ea80000300a00 */
[----:B0-----:R-:W2:Y:S04]  /*4e9c0*/  LDL.LU.64 R4, [R1+0x3790] ;  /* 0x0037900001047983 */ /* 0x001ea80000300a00 */
[----:B------:R-:W-:Y:S04]  /*4e9d0*/  STL.64 [R1+0x3550], R22 ;  /* 0x0035501601007387 */ /* 0x000fe80000100a00 */
[----:B---3--:R0:W-:Y:S04]  /*4e9e0*/  STL.64 [R1+0x3548], R20 ;  /* 0x0035481401007387 */ /* 0x0081e80000100a00 */
[----:B0-----:R-:W3:Y:S04]  /*4e9f0*/  LDL.LU R20, [R1+0x8b0] ;  /* 0x0008b00001147983 */ /* 0x001ee80000300800 */
[----:B------:R-:W3:Y:S04]  /*4ea00*/  LDL.LU R21, [R1+0x8b4] ;  /* 0x0008b40001157983 */ /* 0x000ee80000300800 */
[----:B------:R-:W3:Y:S04]  /*4ea10*/  LDL.LU R22, [R1+0x8b8] ;  /* 0x0008b80001167983 */ /* 0x000ee80000300800 */
[----:B------:R-:W3:Y:S01]  /*4ea20*/  LDL.LU R23, [R1+0x8bc] ;  /* 0x0008bc0001177983 */ /* 0x000ee20000300800 */
[C---:B--2---:R-:W-:Y:S03]  /*4ea30*/  HMMA.16816.F32.BF16 R4, R24.reuse, R14, R4 ;  /* 0x0000000e1804723c */ /* 0x044fe60000041804 */
[----:B---3--:R-:W-:Y:S04]  /*4ea40*/  STL.64 [R1+0x3770], R22 ;  /* 0x0037701601007387 */ /* 0x008fe80000100a00 */
[----:B------:R0:W-:Y:S04]  /*4ea50*/  STL.64 [R1+0x3768], R20 ;  /* 0x0037681401007387 */ /* 0x0001e80000100a00 */
[----:B0-----:R-:W2:Y:S04]  /*4ea60*/  LDL.LU R20, [R1+0x8d0] ;  /* 0x0008d00001147983 */ /* 0x001ea80000300800 */
[----:B------:R-:W2:Y:S04]  /*4ea70*/  LDL.LU R21, [R1+0x8d4] ;  /* 0x0008d40001157983 */ /* 0x000ea80000300800 */
[----:B------:R-:W2:Y:S04]  /*4ea80*/  LDL.LU R22, [R1+0x8d8] ;  /* 0x0008d80001167983 */ /* 0x000ea80000300800 */
[----:B------:R-:W2:Y:S04]  /*4ea90*/  LDL.LU R23, [R1+0x8dc] ;  /* 0x0008dc0001177983 */ /* 0x000ea80000300800 */
[----:B------:R-:W-:Y:S04]  /*4eaa0*/  STL.64 [R1+0x750], R4 ;  /* 0x0007500401007387 */ /* 0x000fe80000100a00 */
[----:B------:R0:W-:Y:S04]  /*4eab0*/  STL.64 [R1+0x758], R6 ;  /* 0x0007580601007387 */ /* 0x0001e80000100a00 */
[----:B0-----:R-:W3:Y:S04]  /*4eac0*/  LDL.LU.64 R6, [R1+0x3788] ;  /* 0x0037880001067983 */ /* 0x001ee80000300a00 */
[----:B------:R-:W-:Y:S01]  /*4ead0*/  STL.64 [R1+0x3748], R14 ;  /* 0x0037480e01007387 */ /* 0x000fe20000100a00 */
[C---:B---3--:R-:W-:Y:S11]  /*4eae0*/  HMMA.16816.F32.BF16 R8, R24.reuse, R6, R8 ;  /* 0x000000061808723c */ /* 0x048ff60000041808 */
[----:B------:R-:W-:Y:S11]  /*4eaf0*/  @!UPT UIADD3 URZ, URZ, URZ, URZ ;  /* 0x0000003f3f3ff290 */ /* 0x000ff6000fffe03f */
[----:B------:R-:W-:Y:S01]  /*4eb00*/  @!UPT UIADD3 URZ, URZ, URZ, URZ ;  /* 0x0000003f3f3ff290 */ /* 0x000fe2000fffe03f */
[----:B------:R-:W-:Y:S04]  /*4eb10*/  STL.64 [R1+0x940], R8 ;  /* 0x0009400801007387 */ /* 0x000fe80000100a00 */
[----:B------:R0:W-:Y:S04]  /*4eb20*/  STL.64 [R1+0x948], R10 ;  /* 0x0009480a01007387 */ /* 0x0001e80000100a00 */
[----:B0-----:R-:W4:Y:S04]  /*4eb30*/  LDL.LU.64 R10, [R1+0x3780] ;  /* 0x00378000010a7983 */ /* 0x001f280000300a00 */
[----:B------:R0:W-:Y:S04]  /*4eb40*/  STL.64 [R1+0x3740], R6 ;  /* 0x0037400601007387 */ /* 0x0001e80000100a00 */
[----:B0-----:R-:W3:Y:S01]  /*4eb50*/  LDL.64 R6, [R1+0x4f8] ;  /* 0x0004f80001067983 */ /* 0x001ee20000100a00 */
[C---:B----4-:R-:W-:Y:S11]  /*4eb60*/  HMMA.16816.F32.BF16 R16, R24.reuse, R10, R16 ;  /* 0x0000000a1810723c */ /* 0x050ff60000041810 */
[----:B------:R-:W-:Y:S11]  /*4eb70*/  @!UPT UIADD3 URZ, URZ, URZ, URZ ;  /* 0x0000003f3f3ff290 */ /* 0x000ff6000fffe03f */
[----:B------:R-:W-:Y:S01]  /*4eb80*/  @!UPT UIADD3 URZ, URZ, URZ, URZ ;  /* 0x0000003f3f3ff290 */ /* 0x000fe2000fffe03f */
[----:B------:R-:W-:Y:S04]  /*4eb90*/  STL.64 [R1+0x930], R16 ;  /* 0x0009301001007387 */ /* 0x000fe80000100a00 */
[----:B------:R0:W-:Y:S04]  /*4eba0*/  STL.64 [R1+0x938], R18 ;  /* 0x0009381201007387 */ /* 0x0001e80000100a00 */
[----:B0-----:R-:W2:Y:S04]  /*4ebb0*/  LDL.LU.64 R18, [R1+0x3778] ;  /* 0x0037780001127983 */ /* 0x001ea80000300a00 */
[----:B------:R0:W-:Y:S04]  /*4ebc0*/  STL.64 [R1+0x3738], R10 ;  /* 0x0037380a01007387 */ /* 0x0001e80000100a00 */
[----:B------:R-:W4:Y:S04]  /*4ebd0*/  LDL.LU R8, [R1+0x8c0] ;  /* 0x0008c00001087983 */ /* 0x000f280000300800 */
[----:B------:R-:W4:Y:S04]  /*4ebe0*/  LDL.LU R9, [R1+0x8c4] ;  /* 0x0008c40001097983 */ /* 0x000f280000300800 */
[----:B0-----:R-:W4:Y:S04]  /*4ebf0*/  LDL.LU R10, [R1+0x8c8] ;  /* 0x0008c800010a7983 */ /* 0x001f280000300800 */
[----:B------:R-:W4:Y:S01]  /*4ec00*/  LDL.LU R11, [R1+0x8cc] ;  /* 0x0008cc00010b7983 */ /* 0x000f220000300800 */
[----:B--2---:R-:W-:Y:S03]  /*4ec10*/  HMMA.16816.F32.BF16 R24, R24, R18, R20 ;  /* 0x000000121818723c */ /* 0x004fe60000041814 */
[----:B------:R-:W2:Y:S04]  /*4ec20*/  LDL.LU.64 R22, [R1+0x3770] ;  /* 0x0037700001167983 */ /* 0x000ea80000300a00 */
[----:B------:R-:W2:Y:S04]  /*4ec30*/  LDL.LU.64 R20, [R1+0x3768] ;  /* 0x0037680001147983 */ /* 0x000ea80000300a00 */
[----:B------:R-:W2:Y:S11]  /*4ec40*/  LDL.LU.64 R18, [R1+0x3760] ;  /* 0x0037600001127983 */ /* 0x000eb60000300a00 */
[----:B------:R-:W-:Y:S01]  /*4ec50*/  @!UPT UIADD3 URZ, URZ, URZ, URZ ;  /* 0x0000003f3f3ff290 */ /* 0x000fe2000fffe03f */
[----:B------:R-:W-:Y:S04]  /*4ec60*/  STL.64 [R1+0x920], R24 ;  /* 0x0009201801007387 */ /* 0x000fe80000100a00 */
[----:B------:R0:W-:Y:S04]  /*4ec70*/  STL.64 [R1+0x928], R26 ;  /* 0x0009281a01007387 */ /* 0x0001e80000100a00 */
[----:B0-----:R-:W4:Y:S04]  /*4ec80*/  LDL.LU.64 R26, [R1+0x3758] ;  /* 0x00375800011a7983 */ /* 0x001f280000300a00 */
[----:B------:R-:W4:Y:S01]  /*4ec90*/  LDL.LU.64 R24, [R1+0x3750] ;  /* 0x0037500001187983 */ /* 0x000f220000300a00 */
[----:B---3--:R-:W-:Y:S01]  /*4eca0*/  IMAD.MOV.U32 R2, RZ, RZ, R6 ;  /* 0x000000ffff027224 */ /* 0x008fe200078e0006 */
[----:B------:R-:W-:Y:S01]  /*4ecb0*/  MOV R0, R7 ;  /* 0x0000000700007202 */ /* 0x000fe20000000f00 */
[C---:B----4-:R-:W-:Y:S08]  /*4ecc0*/  HMMA.16816.F32.BF16 R8, R24.reuse, R6, R8 ;  /* 0x000000061808723c */ /* 0x050ff00000041808 */
[----:B--2---:R-:W-:Y:S11]  /*4ecd0*/  HMMA.16816.F32.BF16 R4, R24, R18, R20 ;  /* 0x000000121804723c */ /* 0x004ff60000041814 */
[----:B------:R-:W-:Y:S04]  /*4ece0*/  @!UPT UIADD3 URZ, URZ, URZ, URZ ;  /* 0x0000003f3f3ff290 */ /* 0x000fe8000fffe03f */
[----:B------:R0:W-:Y:S04]  /*4ecf0*/  STL.64 [R1+0x910], R8 ;  /* 0x0009100801007387 */ /* 0x0001e80000100a00 */
[----:B------:R1:W-:Y:S04]  /*4ed00*/  STL.64 [R1+0x918], R10 ;  /* 0x0009180a01007387 */ /* 0x0003e80000100a00 */
[----:B------:R-:W-:Y:S04]  /*4ed10*/  STL.64 [R1+0x900], R4 ;  /* 0x0009000401007387 */ /* 0x000fe80000100a00 */
[----:B------:R2:W-:Y:S01]  /*4ed20*/  STL.64 [R1+0x908], R6 ;  /* 0x0009080601007387 */ /* 0x0005e20000100a00 */
[----:B0-----:R-:W-:-:S02]  /*4ed30*/  MOV R9, R25 ;  /* 0x0000001900097202 */ /* 0x001fc40000000f00 */
[----:B-1----:R-:W-:Y:S02]  /*4ed40*/  MOV R10, R24 ;  /* 0x00000018000a7202 */ /* 0x002fe40000000f00 */
[----:B--2---:R-:W-:Y:S01]  /*4ed50*/  MOV R7, R12 ;  /* 0x0000000c00077202 */ /* 0x004fe20000000f00 */
[----:B------:R-:W-:Y:S01]  /*4ed60*/  IMAD.MOV.U32 R6, RZ, RZ, R13 ;  /* 0x000000ffff067224 */ /* 0x000fe200078e000d */
[----:B------:R-:W2:Y:S04]  /*4ed70*/  LDL.LU R12, [R1+0x8a0] ;  /* 0x0008a000010c7983 */ /* 0x000ea80000300800 */
[----:B------:R-:W2:Y:S04]  /*4ed80*/  LDL.LU R13, [R1+0x8a4] ;  /* 0x0008a400010d7983 */ /* 0x000ea80000300800 */
[----:B------:R-:W2:Y:S04]  /*4ed90*/  LDL.LU R14, [R1+0x8a8] ;  /* 0x0008a800010e7983 */ /* 0x000ea80000300800 */
[----:B------:R-:W2:Y:S04]  /*4eda0*/  LDL.LU R15, [R1+0x8ac] ;  /* 0x0008ac00010f7983 */ /* 0x000ea80000300800 */
[----:B------:R-:W3:Y:S04]  /*4edb0*/  LDL.LU R20, [R1+0x890] ;  /* 0x0008900001147983 */ /* 0x000ee80000300800 */
[----:B------:R-:W3:Y:S01]  /*4edc0*/  LDL.LU R21, [R1+0x894] ;  /* 0x0008940001157983 */ /* 0x000ee20000300800 */
[----:B------:R-:W-:-:S03]  /*4edd0*/  MOV R5, R26 ;  /* 0x0000001a00057202 */ /* 0x000fc60000000f00 */
[----:B------:R-:W3:Y:S04]  /*4ede0*/  LDL.LU R22, [R1+0x898] ;  /* 0x0008980001167983 */ /* 0x000ee80000300800 */
[----:B------:R-:W3:Y:S04]  /*4edf0*/  LDL.LU R23, [R1+0x89c] ;  /* 0x00089c0001177983 */ /* 0x000ee80000300800 */
[----:B------:R-:W4:Y:S04]  /*4ee00*/  LDL.LU R24, [R1+0x90] ;  /* 0x0000900001187983 */ /* 0x000f280000300800 */
[----:B------:R-:W4:Y:S04]  /*4ee10*/  LDL.LU R25, [R1+0x94] ;  /* 0x0000940001197983 */ /* 0x000f280000300800 */
[----:B------:R-:W2:Y:S01]  /*4ee20*/  LDL.LU R26, [R1+0x98] ;  /* 0x00009800011a7983 */ /* 0x000ea20000300800 */
[----:B------:R-:W-:-:S02]  /*4ee30*/  MOV R4, R27 ;  /* 0x0000001b00047202 */ /* 0x000fc40000000f00 */
[----:B------:R-:W-:Y:S02]  /*4ee40*/  MOV R8, R18 ;  /* 0x0000001200087202 */ /* 0x000fe40000000f00 */
[----:B------:R-:W-:Y:S01]  /*4ee50*/  MOV R3, R19 ;  /* 0x0000001300037202 */ /* 0x000fe20000000f00 */
[----:B--2---:R-:W-:Y:S04]  /*4ee60*/  STL [R1+0x3218], R26 ;  /* 0x0032181a01007387 */ /* 0x004fe80000100800 */
        /* <DEDUP_REMOVED lines=12> */
[----:B------:R-:W-:Y:S04]  /*4ef30*/  STL.64 [R1+0x36b8], R16 ;  /* 0x0036b81001007387 */ /* 0x000fe80000100a00 */
[----:B------:R-:W-:Y:S04]  /*4ef40*/  STL [R1+0x321c], R27 ;  /* 0x00321c1b01007387 */ /* 0x000fe80000100800 */
[----:B----4-:R0:W-:Y:S04]  /*4ef50*/  STL.64 [R1+0x35e0], R24 ;  /* 0x0035e01801007387 */ /* 0x0101e80000100a00 */
[----:B0-----:R-:W2:Y:S04]  /*4ef60*/  LDL.LU.64 R24, [R1+0x370] ;  /* 0x0003700001187983 */ /* 0x001ea80000300a00 */
[----:B------:R-:W4:Y:S01]  /*4ef70*/  LDL.LU.64 R26, [R1+0x378] ;  /* 0x00037800011a7983 */ /* 0x000f220000300a00 */
[----:B------:R-:W-:-:S02]  /*4ef80*/  MOV R18, R29 ;  /* 0x0000001d00127202 */ /* 0x000fc40000000f00 */
[----:B------:R-:W-:Y:S01]  /*4ef90*/  MOV R19, R28 ;  /* 0x0000001c00137202 */ /* 0x000fe20000000f00 */
[----:B----4-:R0:W-:Y:S04]  /*4efa0*/  STL.64 [R1+0x3718], R26 ;  /* 0x0037181a01007387 */ /* 0x0101e80000100a00 */
[----:B--2---:R1:W-:Y:S01]  /*4efb0*/  STL.64 [R1+0x3710], R24 ;  /* 0x0037101801007387 */ /* 0x0043e20000100a00 */
[----:B0-----:R-:W-:Y:S02]  /*4efc0*/  MOV R26, R5 ;  /* 0x00000005001a7202 */ /* 0x001fe40000000f00 */
[----:B------:R-:W-:Y:S02]  /*4efd0*/  MOV R27, R4 ;  /* 0x00000004001b7202 */ /* 0x000fe40000000f00 */
[----:B-1----:R-:W-:-:S02]  /*4efe0*/  MOV R24, R10 ;  /* 0x0000000a00187202 */ /* 0x002fc40000000f00 */
[----:B------:R-:W-:-:S07]  /*4eff0*/  MOV R25, R9 ;  /* 0x0000000900197202 */ /* 0x000fce0000000f00 */
[C---:B------:R-:W-:Y:S01]  /*4f000*/  HMMA.16816.F32.BF16 R4, R24.reuse, R6, R12 ;  /* 0x000000061804723c */ /* 0x040fe2000004180c */
[----:B------:R-:W2:Y:S07]  /*4f010*/  LDL.LU.64 R14, [R1+0x3748] ;  /* 0x00374800010e7983 */ /* 0x000eae0000300a00 */
[----:B---3--:R-:W-:Y:S11]  /*4f020*/  HMMA.16816.F32.BF16 R20, R24, R18, R20 ;  /* 0x000000121814723c */ /* 0x008ff60000041814 */
[----:B------:R-:W-:Y:S04]  /*4f030*/  @!UPT UIADD3 URZ, URZ, URZ, URZ ;  /* 0x0000003f3f3ff290 */ /* 0x000fe8000fffe03f */
[----:B------:R0:W-:Y:S04]  /*4f040*/  STL.64 [R1+0x8f0], R4 ;  /* 0x0008f00401007387 */ /* 0x0001e80000100a00 */
[----:B------:R1:W-:Y:S04]  /*4f050*/  STL.64 [R1+0x8f8], R6 ;  /* 0x0008f80601007387 */ /* 0x0003e80000100a00 */
[----:B0-----:R-:W2:Y:S04]  /*4f060*/  LDL.LU R4, [R1+0x880] ;  /* 0x0008800001047983 */ /* 0x001ea80000300800 */
[----:B------:R-:W-:Y:S04]  /*4f070*/  STL.64 [R1+0x8e0], R20 ;  /* 0x0008e01401007387 */ /* 0x000fe80000100a00 */
[----:B------:R-:W-:Y:S04]  /*4f080*/  STL.64 [R1+0x8e8], R22 ;  /* 0x0008e81601007387 */ /* 0x000fe80000100a00 */
[----:B------:R-:W2:Y:S04]  /*4f090*/  LDL.LU R5, [R1+0x884] ;  /* 0x0008840001057983 */ /* 0x000ea80000300800 */
[----:B-1----:R-:W2:Y:S04]  /*4f0a0*/  LDL.LU R6, [R1+0x888] ;  /* 0x0008880001067983 */ /* 0x002ea80000300800 */
[----:B------:R-:W2:Y:S04]  /*4f0b0*/  LDL.LU R7, [R1+0x88c] ;  /* 0x00088c0001077983 */ /* 0x000ea80000300800 */
[----:B------:R0:W-:Y:S04]  /*4f0c0*/  STL.64 [R1+0x36d0], R18 ;  /* 0x0036d01201007387 */ /* 0x0001e80000100a00 */
[----:B------:R-:W3:Y:S04]  /*4f0d0*/  LDL.LU R16, [R1+0x820] ;  /* 0x0008200001107983 */ /* 0x000ee80000300800 */
[----:B------:R-:W3:Y:S04]  /*4f0e0*/  LDL.LU R17, [R1+0x824] ;  /* 0x0008240001117983 */ /* 0x000ee80000300800 */
[----:B0-----:R-:W4:Y:S04]  /*4f0f0*/  LDL.LU R18, [R1+0x828] ;  /* 0x0008280001127983 */ /* 0x001f280000300800 */
[----:B------:R-:W4:Y:S04]  /*4f100*/  LDL.LU R19, [R1+0x82c] ;  /* 0x00082c0001137983 */ /* 0x000f280000300800 */
[----:B----4-:R0:W-:Y:S04]  /*4f110*/  STL.64 [R1+0x36e0], R18 ;  /* 0x0036e01201007387 */ /* 0x0101e80000100a00 */
[----:B---3--:R-:W-:Y:S01]  /*4f120*/  STL.64 [R1+0x36d8], R16 ;  /* 0x0036d81001007387 */ /* 0x008fe20000100a00 */
[----:B0-----:R-:W-:Y:S01]  /*4f130*/  IMAD.MOV.U32 R18, RZ, RZ, R8 ;  /* 0x000000ffff127224 */ /* 0x001fe200078e0008 */
[----:B------:R-:W-:-:S05]  /*4f140*/  MOV R19, R3 ;  /* 0x0000000300137202 */ /* 0x000fca0000000f00 */
[----:B------:R0:W-:Y:S04]  /*4f150*/  STL.64 [R1+0x36f8], R18 ;  /* 0x0036f81201007387 */ /* 0x0001e80000100a00 */
[----:B------:R-:W3:Y:S04]  /*4f160*/  LDL.LU R8, [R1+0x870] ;  /* 0x0008700001087983 */ /* 0x000ee80000300800 */
[----:B------:R-:W3:Y:S01]  /*4f170*/  LDL.LU R9, [R1+0x874] ;  /* 0x0008740001097983 */ /* 0x000ee20000300800 */
[----:B0-----:R-:W-:-:S03]  /*4f180*/  MOV R18, R2 ;  /* 0x0000000200127202 */ /* 0x001fc60000000f00 */
[----:B------:R-:W3:Y:S01]  /*4f190*/  LDL.LU R10, [R1+0x878] ;  /* 0x00087800010a7983 */ /* 0x000ee20000300800 */
[----:B------:R-:W-:-:S03]  /*4f1a0*/  MOV R19, R0 ;  /* 0x0000000000137202 */ /* 0x000fc60000000f00 */
[----:B------:R-:W3:Y:S04]  /*4f1b0*/  LDL.LU R11, [R1+0x87c] ;  /* 0x00087c00010b7983 */ /* 0x000ee80000300800 */
[----:B------:R0:W-:Y:S04]  /*4f1c0*/  STL.64 [R1+0x3720], R18 ;  /* 0x0037201201007387 */ /* 0x0001e80000100a00 */
[----:B------:R-:W4:Y:S04]  /*4f1d0*/  LDL.LU R16, [R1+0x850] ;  /* 0x0008500001107983 */ /* 0x000f280000300800 */
[----:B------:R-:W4:Y:S04]  /*4f1e0*/  LDL.LU R17, [R1+0x854] ;  /* 0x0008540001117983 */ /* 0x000f280000300800 */
[----:B0-----:R-:W3:Y:S04]  /*4f1f0*/  LDL.LU R18, [R1+0x858] ;  /* 0x0008580001127983 */ /* 0x001ee80000300800 */
[----:B------:R-:W3:Y:S01]  /*4f200*/  LDL.LU R19, [R1+0x85c] ;  /* 0x00085c0001137983 */ /* 0x000ee20000300800 */
[C---:B--2---:R-:W-:Y:S03]  /*4f210*/  HMMA.16816.F32.BF16 R4, R24.reuse, R14, R4 ;  /* 0x0000000e1804723c */ /* 0x044fe60000041804 */
[----:B---3--:R-:W-:Y:S04]  /*4f220*/  STL.64 [R1+0x3730], R18 ;  /* 0x0037301201007387 */ /* 0x008fe80000100a00 */
[----:B----4-:R0:W-:Y:S04]  /*4f230*/  STL.64 [R1+0x3728], R16 ;  /* 0x0037281001007387 */ /* 0x0101e80000100a00 */
[----:B0-----:R-:W2:Y:S04]  /*4f240*/  LDL.LU R16, [R1+0x860] ;  /* 0x0008600001107983 */ /* 0x001ea80000300800 */
[----:B------:R-:W2:Y:S04]  /*4f250*/  LDL.LU R17, [R1+0x864] ;  /* 0x0008640001117983 */ /* 0x000ea80000300800 */
[----:B------:R-:W2:Y:S04]  /*4f260*/  LDL.LU R18, [R1+0x868] ;  /* 0x0008680001127983 */ /* 0x000ea80000300800 */
[----:B------:R-:W2:Y:S04]  /*4f270*/  LDL.LU R19, [R1+0x86c] ;  /* 0x00086c0001137983 */ /* 0x000ea80000300800 */
[----:B------:R-:W3:Y:S04]  /*4f280*/  LDL.LU.64 R20, [R1+0x330] ;  /* 0x0003300001147983 */ /* 0x000ee80000300a00 */
[----:B------:R-:W4:Y:S04]  /*4f290*/  LDL.LU.64 R22, [R1+0x338] ;  /* 0x0003380001167983 */ /* 0x000f280000300a00 */
[----:B----4-:R0:W-:Y:S04]  /*4f2a0*/  STL.64 [R1+0x3630], R22 ;  /* 0x0036301601007387 */ /* 0x0101e80000100a00 */
[----:B---3--:R-:W-:Y:S04]  /*4f2b0*/  STL.64 [R1+0x3628], R20 ;  /* 0x0036281401007387 */ /* 0x008fe80000100a00 */
[----:B0-----:R-:W3:Y:S04]  /*4f2c0*/  LDL.LU.64 R22, [R1+0x488] ;  /* 0x0004880001167983 */ /* 0x001ee80000300a00 */
[----:B------:R-:W-:Y:S04]  /*4f2d0*/  STL.64 [R1+0x8d0], R4 ;  /* 0x0008d00401007387 */ /* 0x000fe80000100a00 */
[----:B------:R0:W-:Y:S04]  /*4f2e0*/  STL.64 [R1+0x8d8], R6 ;  /* 0x0008d80601007387 */ /* 0x0001e80000100a00 */
[----:B0-----:R-:W4:Y:S04]  /*4f2f0*/  LDL.LU.64 R6, [R1+0x3740] ;  /* 0x0037400001067983 */ /* 0x001f280000300a00 */
[----:B------:R0:W-:Y:S04]  /*4f300*/  STL.64 [R1+0x36c8], R14 ;  /* 0x0036c80e01007387 */ /* 0x0001e80000100a00 */
[----:B------:R-:W2:Y:S04]  /*4f310*/  LDL.LU R12, [R1+0x810] ;  /* 0x00081000010c7983 */ /* 0x000ea80000300800 */
[----:B------:R-:W2:Y:S04]  /*4f320*/  LDL.LU R13, [R1+0x814] ;  /* 0x00081400010d7983 */ /* 0x000ea80000300800 */
[----:B0-----:R-:W2:Y:S04]  /*4f330*/  LDL.LU R14, [R1+0x818] ;  /* 0x00081800010e7983 */ /* 0x001ea80000300800 */
[----:B------:R-:W2:Y:S04]  /*4f340*/  LDL.LU R15, [R1+0x81c] ;  /* 0x00081c00010f7983 */ /* 0x000ea80000300800 */
[----:B--2---:R-:W-:Y:S04]  /*4f350*/  STL.64 [R1+0x36f0], R14 ;  /* 0x0036f00e01007387 */ /* 0x004fe80000100a00 */
[----:B------:R0:W-:Y:S04]  /*4f360*/  STL.64 [R1+0x36e8], R12 ;  /* 0x0036e80c01007387 */ /* 0x0001e80000100a00 */
[----:B0-----:R-:W2:Y:S04]  /*4f370*/  LDL.LU R12, [R1+0x830] ;  /* 0x00083000010c7983 */ /* 0x001ea80000300800 */
[----:B------:R-:W2:Y:S04]  /*4f380*/  LDL.LU R13, [R1+0x834] ;  /* 0x00083400010d7983 */ /* 0x000ea80000300800 */
[----:B------:R-:W2:Y:S04]  /*4f390*/  LDL.LU R14, [R1+0x838] ;  /* 0x00083800010e7983 */ /* 0x000ea80000300800 */
[----:B------:R-:W2:Y:S01]  /*4f3a0*/  LDL.LU R15, [R1+0x83c] ;  /* 0x00083c00010f7983 */ /* 0x000ea20000300800 */
[C---:B----4-:R-:W-:Y:S03]  /*4f3b0*/  HMMA.16816.F32.BF16 R8, R24.reuse, R6, R8 ;  /* 0x000000061808723c */ /* 0x050fe60000041808 */
[----:B--2---:R-:W-:Y:S04]  /*4f3c0*/  STL.64 [R1+0x3708], R14 ;  /* 0x0037080e01007387 */ /* 0x004fe80000100a00 */
[----:B------:R0:W-:Y:S04]  /*4f3d0*/  STL.64 [R1+0x3700], R12 ;  /* 0x0037000c01007387 */ /* 0x0001e80000100a00 */
[----:B0-----:R-:W2:Y:S04]  /*4f3e0*/  LDL.LU R12, [R1+0x840] ;  /* 0x00084000010c7983 */ /* 0x001ea80000300800 */
[----:B------:R-:W2:Y:S04]  /*4f3f0*/  LDL.LU R13, [R1+0x844] ;  /* 0x00084400010d7983 */ /* 0x000ea80000300800 */
[----:B------:R-:W2:Y:S04]  /*4f400*/  LDL.LU R14, [R1+0x848] ;  /* 0x00084800010e7983 */ /* 0x000ea80000300800 */
[----:B------:R-:W2:Y:S04]  /*4f410*/  LDL.LU R15, [R1+0x84c] ;  /* 0x00084c00010f7983 */ /* 0x000ea80000300800 */
[----:B------:R-:W-:Y:S04]  /*4f420*/  STL.64 [R1+0x8c0], R8 ;  /* 0x0008c00801007387 */ /* 0x000fe80000100a00 */
[----:B------:R0:W-:Y:S04]  /*4f430*/  STL.64 [R1+0x8c8], R10 ;  /* 0x0008c80a01007387 */ /* 0x0001e80000100a00 */
[----:B0-----:R-:W4:Y:S02]  /*4f440*/  LDL.LU.64 R10, [R1+0x3738] ;  /* 0x00373800010a7983 */ /* 0x001f240000300a00 */
        /* <DEDUP_REMOVED lines=8> */
[----:B------:R-:W2:Y:S11]  /*4f4d0*/  LDL.LU.64 R18, [R1+0x3720] ;  /* 0x0037200001127983 */ /* 0x000eb60000300a00 */
[----:B------:R-:W-:Y:S10]  /*4f4e0*/  @!UPT UIADD3 URZ, URZ, URZ, URZ ;  /* 0x0000003f3f3ff290 */ /* 0x000ff4000fffe03f */
[----:B------:R-:W-:Y:S04]  /*4f4f0*/  STL.64 [R1+0x8a0], R24 ;  /* 0x0008a01801007387 */ /* 0x000fe80000100a00 */
[----:B------:R0:W-:Y:S04]  /*4f500*/  STL.64 [R1+0x8a8], R26 ;  /* 0x0008a81a01007387 */ /* 0x0001e80000100a00 */
[----:B0-----:R-:W2:Y:S04]  /*4f510*/  LDL.LU.64 R26, [R1+0x3718] ;  /* 0x00371800011a7983 */ /* 0x001ea80000300a00 */
[----:B------:R-:W2:Y:S04]  /*4f520*/  LDL.LU.64 R24, [R1+0x3710] ;  /* 0x0037100001187983 */ /* 0x000ea80000300a00 */
[----:B------:R0:W-:Y:S04]  /*4f530*/  STL.64 [R1+0x36a0], R22 ;  /* 0x0036a01601007387 */ /* 0x0001e80000100a00 */
[----:B0-----:R-:W3:Y:S01]  /*4f540*/  LDL.LU.64 R22, [R1+0x4d8] ;  /* 0x0004d80001167983 */ /* 0x001ee20000300a00 */
[C---:B--2---:R-:W-:Y:S03]  /*4f550*/  HMMA.16816.F32.BF16 R16, R24.reuse, R18, R12 ;  /* 0x000000121810723c */ /* 0x044fe6000004180c */
[----:B------:R-:W2:Y:S04]  /*4f560*/  LDL.LU.64 R14, [R1+0x3708] ;  /* 0x00370800010e7983 */ /* 0x000ea80000300a00 */
[----:B------:R-:W2:Y:S11]  /*4f570*/  LDL.LU.64 R12, [R1+0x3700] ;  /* 0x00370000010c7983 */ /* 0x000eb60000300a00 */
[----:B------:R-:W-:Y:S05]  /*4f580*/  @!UPT UIADD3 URZ, URZ, URZ, URZ ;  /* 0x0000003f3f3ff290 */ /* 0x000fea000fffe03f */
[----:B------:R-:W-:Y:S04]  /*4f590*/  STL.64 [R1+0x890], R16 ;  /* 0x0008901001007387 */ /* 0x000fe80000100a00 */
[----:B------:R0:W-:Y:S04]  /*4f5a0*/  STL.64 [R1+0x898], R18 ;  /* 0x0008981201007387 */ /* 0x0001e80000100a00 */
[----:B0-----:R-:W2:Y:S02]  /*4f5b0*/  LDL.LU.64 R18, [R1+0x36f8] ;  /* 0x0036f80001127983 */ /* 0x001ea40000300a00 */
        /* <DEDUP_REMOVED lines=8> */
[----:B---3--:R-:W-:Y:S11]  /*4f640*/  HMMA.16816.F32.BF16 R16, R24, R22, R16 ;  /* 0x000000161810723c */ /* 0x008ff60000041810 */
[----:B------:R-:W-:Y:S11]  /*4f650*/  @!UPT UIADD3 URZ, URZ, URZ, URZ ;  /* 0x0000003f3f3ff290 */ /* 0x000ff6000fffe03f */
[----:B------:R-:W-:Y:S01]  /*4f660*/  @!UPT UIADD3 URZ, URZ, URZ, URZ ;  /* 0x0000003f3f3ff290 */ /* 0x000fe2000fffe03f */
[----:B------:R-:W-:Y:S04]  /*4f670*/  STL.64 [R1+0x870], R16 ;  /* 0x0008701001007387 */ /* 0x000fe80000100a00 */
[----:B------:R0:W-:Y:S04]  /*4f680*/  STL.64 [R1+0x878], R18 ;  /* 0x0008781201007387 */ /* 0x0001e80000100a00 */
[----:B0-----:R-:W2:Y:S01]  /*4f690*/  LDL.LU.64 R18, [R1+0x36d0] ;  /* 0x0036d00001127983 */ /* 0x001ea20000300a00 */
[----:B------:R-:W-:-:S03]  /*4f6a0*/  MOV R2, R22 ;  /* 0x0000001600027202 */ /* 0x000fc60000000f00 */
[----:B------:R-:W3:Y:S01]  /*4f6b0*/  LDL.LU R20, [R1+0x7e0] ;  /* 0x0007e00001147983 */ /* 0x000ee20000300800 */
[----:B------:R-:W-:-:S03]  /*4f6c0*/  MOV R0, R23 ;  /* 0x0000001700007202 */ /* 0x000fc60000000f00 */
[----:B------:R-:W3:Y:S04]  /*4f6d0*/  LDL.LU R21, [R1+0x7e4] ;  /* 0x0007e40001157983 */ /* 0x000ee80000300800 */
[----:B------:R-:W3:Y:S04]  /*4f6e0*/  LDL.LU R22, [R1+0x7e8] ;  /* 0x0007e80001167983 */ /* 0x000ee80000300800 */
[----:B------:R-:W3:Y:S01]  /*4f6f0*/  LDL.LU R23, [R1+0x7ec] ;  /* 0x0007ec0001177983 */ /* 0x000ee20000300800 */
[----:B--2---:R-:W-:Y:S03]  /*4f700*/  HMMA.16816.F32.BF16 R16, R24, R18, R12 ;  /* 0x000000121810723c */ /* 0x004fe6000004180c */
[----:B------:R-:W2:Y:S11]  /*4f710*/  LDL.LU.64 R14, [R1+0x36c8] ;  /* 0x0036c800010e7983 */ /* 0x000eb60000300a00 */
[----:B------:R-:W-:Y:S09]  /*4f720*/  @!UPT UIADD3 URZ, URZ, URZ, URZ ;  /* 0x0000003f3f3ff290 */ /* 0x000ff2000fffe03f */
        /* <DEDUP_REMOVED lines=18> */
[----:B------:R-:W3:Y:S04]  /*4f850*/  LDL.LU R26, [R1+0x698] ;  /* 0x00069800011a7983 */ /* 0x000ee80000300800 */
[----:B------:R-:W3:Y:S01]  /*4f860*/  LDL.LU R27, [R1+0x69c] ;  /* 0x00069c00011b7983 */ /* 0x000ee20000300800 */
[----:B------:R-:W-:-:S02]  /*4f870*/  MOV R12, R8 ;  /* 0x00000008000c7202 */ /* 0x000fc40000000f00 */
[----:B------:R-:W-:Y:S02]  /*4f880*/  MOV R13, R5 ;  /* 0x00000005000d7202 */ /* 0x000fe40000000f00 */
[----:B0-----:R-:W-:Y:S02]  /*4f890*/  MOV R14, R4 ;  /* 0x00000004000e7202 */ /* 0x001fe40000000f00 */
[----:B------:R-:W-:Y:S01]  /*4f8a0*/  MOV R15, R3 ;  /* 0x00000003000f7202 */ /* 0x000fe20000000f00 */
[----:B------:R-:W4:Y:S04]  /*4f8b0*/  LDL.LU R4, [R1+0x7c0] ;  /* 0x0007c00001047983 */ /* 0x000f280000300800 */
[----:B------:R-:W4:Y:S02]  /*4f8c0*/  LDL.LU R5, [R1+0x7c4] ;  /* 0x0007c40001057983 */ /* 0x000f240000300800 */
[----:B--2---:R-:W-:Y:S02]  /*4f8d0*/  HMMA.16816.F32.BF16 R16, R12, R6, R16 ;  /* 0x000000060c10723c */ /* 0x004fe40000041810 */
[----:B------:R-:W2:Y:S04]  /*4f8e0*/  LDL.LU R6, [R1+0x7c8] ;  /* 0x0007c80001067983 */ /* 0x000ea80000300800 */
[----:B------:R-:W2:Y:S04]  /*4f8f0*/  LDL.LU R7, [R1+0x7cc] ;  /* 0x0007cc0001077983 */ /* 0x000ea80000300800 */
[----:B---3--:R0:W-:Y:S04]  /*4f900*/  STL.64 [R1+0x35f0], R26 ;  /* 0x0035f01a01007387 */ /* 0x0081e80000100a00 */
[----:B----4-:R-:W-:Y:S01]  /*4f910*/  STL.64 [R1+0x35e8], R24 ;  /* 0x0035e81801007387 */ /* 0x010fe20000100a00 */
[----:B0-----:R-:W-:-:S02]  /*4f920*/  MOV R26, R2 ;  /* 0x00000002001a7202 */ /* 0x001fc40000000f00 */
[----:B------:R-:W-:-:S05]  /*4f930*/  MOV R27, R0 ;  /* 0x00000000001b7202 */ /* 0x000fca0000000f00 */
[----:B------:R0:W-:Y:S04]  /*4f940*/  STL.64 [R1+0x3680], R26 ;  /* 0x0036801a01007387 */ /* 0x0001e80000100a00 */
[----:B0-----:R-:W3:Y:S01]  /*4f950*/  LDL.LU.64 R26, [R1+0x4e8] ;  /* 0x0004e800011a7983 */ /* 0x001ee20000300a00 */
[C---:B------:R-:W-:Y:S03]  /*4f960*/  HMMA.16816.F32.BF16 R20, R12.reuse, R10, R20 ;  /* 0x0000000a0c14723c */ /* 0x040fe60000041814 */
[----:B---3--:R0:W-:Y:S04]  /*4f970*/  STL.64 [R1+0x3698], R26 ;  /* 0x0036981a01007387 */ /* 0x0081e80000100a00 */
[----:B0-----:R-:W2:Y:S04]  /*4f980*/  LDL.LU.64 R26, [R1+0x4f8] ;  /* 0x0004f800011a7983 */ /* 0x001ea80000300a00 */
[----:B------:R-:W-:Y:S04]  /*4f990*/  STL.64 [R1+0x32d8], R18 ;  /* 0x0032d81201007387 */ /* 0x000fe80000100a00 */
        /* <DEDUP_REMOVED lines=8> */
[----:B------:R0:W-:Y:S04]  /*4fa20*/  STL.64 [R1+0x3658], R10 ;  /* 0x0036580a01007387 */ /* 0x0001e80000100a00 */
[----:B------:R-:W4:Y:S04]  /*4fa30*/  LDL.LU R8, [R1+0x7a0] ;  /* 0x0007a00001087983 */ /* 0x000f280000300800 */
[----:B------:R-:W4:Y:S04]  /*4fa40*/  LDL.LU R9, [R1+0x7a4] ;  /* 0x0007a40001097983 */ /* 0x000f280000300800 */
[----:B0-----:R-:W2:Y:S04]  /*4fa50*/  LDL.LU R10, [R1+0x7a8] ;  /* 0x0007a800010a7983 */ /* 0x001ea80000300800 */
[----:B------:R-:W2:Y:S01]  /*4fa60*/  LDL.LU R11, [R1+0x7ac] ;  /* 0x0007ac00010b7983 */ /* 0x000ea20000300800 */
[----:B---3--:R-:W-:Y:S03]  /*4fa70*/  HMMA.16816.F32.BF16 R12, R12, R22, R16 ;  /* 0x000000160c0c723c */ /* 0x008fe60000041810 */
[----:B--2---:R-:W-:Y:S04]  /*4fa80*/  STL.64 [R1+0x3690], R10 ;  /* 0x0036900a01007387 */ /* 0x004fe80000100a00 */
[----:B----4-:R0:W-:Y:S04]  /*4fa90*/  STL.64 [R1+0x3688], R8 ;  /* 0x0036880801007387 */ /* 0x0101e80000100a00 */
[----:B0-----:R-:W2:Y:S04]  /*4faa0*/  LDL.LU R8, [R1+0x7b0] ;  /* 0x0007b00001087983 */ /* 0x001ea80000300800 */
[----:B------:R-:W2:Y:S04]  /*4fab0*/  LDL.LU R9, [R1+0x7b4] ;  /* 0x0007b40001097983 */ /* 0x000ea80000300800 */
[----:B------:R-:W2:Y:S04]  /*4fac0*/  LDL.LU R10, [R1+0x7b8] ;  /* 0x0007b800010a7983 */ /* 0x000ea80000300800 */
[----:B------:R-:W2:Y:S04]  /*4fad0*/  LDL.LU R11, [R1+0x7bc] ;  /* 0x0007bc00010b7983 */ /* 0x000ea80000300800 */
[----:B------:R-:W3:Y:S04]  /*4fae0*/  LDL.LU R16, [R1+0x790] ;  /* 0x0007900001107983 */ /* 0x000ee80000300800 */
[----:B------:R-:W-:Y:S04]  /*4faf0*/  STL.64 [R1+0x820], R12 ;  /* 0x0008200c01007387 */ /* 0x000fe80000100a00 */
[----:B------:R0:W-:Y:S04]  /*4fb00*/  STL.64 [R1+0x828], R14 ;  /* 0x0008280e01007387 */ /* 0x0001e80000100a00 */
[----:B------:R-:W3:Y:S04]  /*4fb10*/  LDL.LU R17, [R1+0x794] ;  /* 0x0007940001117983 */ /* 0x000ee80000300800 */
[----:B------:R-:W3:Y:S04]  /*4fb20*/  LDL.LU R18, [R1+0x798] ;  /* 0x0007980001127983 */ /* 0x000ee80000300800 */
[----:B------:R-:W3:Y:S04]  /*4fb30*/  LDL.LU R19, [R1+0x79c] ;  /* 0x00079c0001137983 */ /* 0x000ee80000300800 */
[----:B0-----:R-:W3:Y:S04]  /*4fb40*/  LDL.LU.64 R14, [R1+0x4c8] ;  /* 0x0004c800010e7983 */ /* 0x001ee80000300a00 */
[----:B------:R0:W-:Y:S04]  /*4fb50*/  STL.64 [R1+0x3650], R22 ;  /* 0x0036501601007387 */ /* 0x0001e80000100a00 */
[----:B------:R-:W4:Y:S04]  /*4fb60*/  LDL.LU.64 R20, [R1+0x350] ;  /* 0x0003500001147983 */ /* 0x000f280000300a00 */
[----:B0-----:R-:W4:Y:S02]  /*4fb70*/  LDL.LU.64 R22, [R1+0x358] ;  /* 0x0003580001167983 */ /* 0x001f240000300a00 */
[C---:B----4-:R-:W-:Y:S11]  /*4fb80*/  HMMA.16816.F32.BF16 R4, R20.reuse, R26, R4 ;  /* 0x0000001a1404723c */ /* 0x050ff60000041804 */
[----:B------:R-:W-:Y:S11]  /*4fb90*/  @!UPT UIADD3 URZ, URZ, URZ, URZ ;  /* 0x0000003f3f3ff290 */ /* 0x000ff6000fffe03f */
[----:B------:R-:W-:Y:S01]  /*4fba0*/  @!UPT UIADD3 URZ, URZ, URZ, URZ ;  /* 0x0000003f3f3ff290 */ /* 0x000fe2000fffe03f */
[----:B------:R0:W-:Y:S04]  /*4fbb0*/  STL.64 [R1+0x810], R4 ;  /* 0x0008100401007387 */ /* 0x0001e80000100a00 */
[----:B------:R1:W-:Y:S01]  /*4fbc0*/  STL.64 [R1+0x818], R6 ;  /* 0x0008180601007387 */ /* 0x0003e20000100a00 */
[----:B0-----:R-:W-:Y:S01]  /*4fbd0*/  IMAD.MOV.U32 R5, RZ, RZ, R26 ;  /* 0x000000ffff057224 */ /* 0x001fe200078e001a */
[----:B------:R-:W-:Y:S02]  /*4fbe0*/  MOV R4, R27 ;  /* 0x0000001b00047202 */ /* 0x000fe40000000f00 */
[----:B------:R-:W2:Y:S02]  /*4fbf0*/  LDL.LU.64 R26, [R1+0x3698] ;  /* 0x00369800011a7983 */ /* 0x000ea40000300a00 */
[----:B--2---:R-:W-:Y:S01]  /*4fc00*/  HMMA.16816.F32.BF16 R8, R20, R26, R8 ;  /* 0x0000001a1408723c */ /* 0x004fe20000041808 */
[----:B-1----:R-:W-:-:S02]  /*4fc10*/  MOV R7, R26 ;  /* 0x0000001a00077202 */ /* 0x002fc40000000f00 */
[----:B------:R-:W-:Y:S11]  /*4fc20*/  MOV R6, R27 ;  /* 0x0000001b00067202 */ /* 0x000ff60000000f00 */
[----:B------:R-:W-:Y:S09]  /*4fc30*/  @!UPT UIADD3 URZ, URZ, URZ, URZ ;  /* 0x0000003f3f3ff290 */ /* 0x000ff2000fffe03f */
[----:B------:R-:W-:Y:S04]  /*4fc40*/  STL.64 [R1+0x800], R8 ;  /* 0x0008000801007387 */ /* 0x000fe80000100a00 */
[----:B------:R0:W-:Y:S04]  /*4fc50*/  STL.64 [R1+0x808], R10 ;  /* 0x0008080a01007387 */ /* 0x0001e80000100a00 */
[----:B0-----:R-:W2:Y:S04]  /*4fc60*/  LDL.LU.64 R10, [R1+0x3690] ;  /* 0x00369000010a7983 */ /* 0x001ea80000300a00 */
[----:B------:R-:W2:Y:S04]  /*4fc70*/  LDL.LU.64 R8, [R1+0x3688] ;  /* 0x0036880001087983 */ /* 0x000ea80000300a00 */
[----:B------:R-:W2:Y:S01]  /*4fc80*/  LDL.LU.64 R26, [R1+0x3680] ;  /* 0x00368000011a7983 */ /* 0x000ea20000300a00 */
[----:B------:R-:W-:-:S02]  /*4fc90*/  MOV R3, R21 ;  /* 0x0000001500037202 */ /* 0x000fc40000000f00 */
[----:B------:R-:W-:Y:S02]  /*4fca0*/  MOV R2, R22 ;  /* 0x0000001600027202 */ /* 0x000fe40000000f00 */
[----:B------:R-:W-:Y:S01]  /*4fcb0*/  MOV R0, R23 ;  /* 0x0000001700007202 */ /* 0x000fe20000000f00 */
[----:B--2---:R-:W-:Y:S11]  /*4fcc0*/  HMMA.16816.F32.BF16 R8, R20, R26, R8 ;  /* 0x0000001a1408723c */ /* 0x004ff60000041808 */
[----:B------:R-:W-:Y:S11]  /*4fcd0*/  @!UPT UIADD3 URZ, URZ, URZ, URZ ;  /* 0x0000003f3f3ff290 */ /* 0x000ff6000fffe03f */
[----:B------:R-:W-:Y:S01]  /*4fce0*/  @!UPT UIADD3 URZ, URZ, URZ, URZ ;  /* 0x0000003f3f3ff290 */ /* 0x000fe2000fffe03f */
[----:B------:R0:W-:Y:S04]  /*4fcf0*/  STL.64 [R1+0x7f0], R8 ;  /* 0x0007f00801007387 */ /* 0x0001e80000100a00 */
[----:B------:R-:W-:Y:S04]  /*4fd00*/  STL.64 [R1+0x7f8], R10 ;  /* 0x0007f80a01007387 */ /* 0x000fe80000100a00 */
[----:B------:R1:W-:Y:S01]  /*4fd10*/  STL.64 [R1+0x3600], R26 ;  /* 0x0036001a01007387 */ /* 0x0003e20000100a00 */
[----:B0-----:R-:W-:Y:S01]  /*4fd20*/  MOV R8, R20 ;  /* 0x0000001400087202 */ /* 0x001fe20000000f00 */
[----:B-1----:R-:W-:Y:S01]  /*4fd30*/  IMAD.MOV.U32 R26, RZ, RZ, R7 ;  /* 0x000000ffff1a7224 */ /* 0x002fe200078e0007 */
[----:B------:R-:W-:-:S05]  /*4fd40*/  MOV R27, R6 ;  /* 0x00000006001b7202 */ /* 0x000fca0000000f00 */
[----:B------:R0:W-:Y:S04]  /*4fd50*/  STL.64 [R1+0x3610], R26 ;  /* 0x0036101a01007387 */ /* 0x0001e80000100a00 */
[----:B------:R-:W2:Y:S04]  /*4fd60*/  LDL.LU R20, [R1+0x760] ;  /* 0x0007600001147983 */ /* 0x000ea80000300800 */
[----:B------:R-:W2:Y:S04]  /*4fd70*/  LDL.LU R21, [R1+0x764] ;  /* 0x0007640001157983 */ /* 0x000ea80000300800 */
[----:B------:R-:W4:Y:S04]  /*4fd80*/  LDL.LU R22, [R1+0x768] ;  /* 0x0007680001167983 */ /* 0x000f280000300800 */
[----:B------:R-:W4:Y:S01]  /*4fd90*/  LDL.LU R23, [R1+0x76c] ;  /* 0x00076c0001177983 */ /* 0x000f220000300800 */
[----:B0-----:R-:W-:-:S02]  /*4fda0*/  MOV R27, R4 ;  /* 0x00000004001b7202 */ /* 0x001fc40000000f00 */
[----:B------:R-:W-:Y:S02]  /*4fdb0*/  MOV R26, R5 ;  /* 0x00000005001a7202 */ /* 0x000fe40000000f00 */
[----:B------:R-:W-:Y:S02]  /*4fdc0*/  MOV R24, R8 ;  /* 0x0000000800187202 */ /* 0x000fe40000000f00 */
[----:B------:R-:W-:Y:S01]  /*4fdd0*/  MOV R25, R3 ;  /* 0x0000000300197202 */ /* 0x000fe20000000f00 */
[----:B----4-:R-:W-:Y:S04]  /*4fde0*/  STL.64 [R1+0x3670], R22 ;  /* 0x0036701601007387 */ /* 0x010fe80000100a00 */
[----:B--2---:R0:W-:Y:S04]  /*4fdf0*/  STL.64 [R1+0x3668], R20 ;  /* 0x0036681401007387 */ /* 0x0041e80000100a00 */
        /* <DEDUP_REMOVED lines=8> */
[----:B------:R-:W4:Y:S04]  /*4fe80*/  LDL.LU.64 R10, [R1+0x4a8] ;  /* 0x0004a800010a7983 */ /* 0x000f280000300a00 */
[----:B------:R0:W-:Y:S02]  /*4fe90*/  STL.64 [R1+0x3638], R26 ;  /* 0x0036381a01007387 */ /* 0x0001e40000100a00 */
[----:B0-----:R-:W-:-:S02]  /*4fea0*/  MOV R26, R2 ;  /* 0x00000002001a7202 */ /* 0x001fc40000000f00 */
[----:B------:R-:W-:-:S07]  /*4feb0*/  MOV R27, R0 ;  /* 0x00000000001b7202 */ /* 0x000fce0000000f00 */
[C---:B---3--:R-:W-:Y:S11]  /*4fec0*/  HMMA.16816.F32.BF16 R16, R24.reuse, R14, R16 ;  /* 0x0000000e1810723c */ /* 0x048ff60000041810 */
[----:B------:R-:W-:Y:S11]  /*4fed0*/  @!UPT UIADD3 URZ, URZ, URZ, URZ ;  /* 0x0000003f3f3ff290 */ /* 0x000ff6000fffe03f */
[----:B------:R-:W-:Y:S01]  /*4fee0*/  @!UPT UIADD3 URZ, URZ, URZ, URZ ;  /* 0x0000003f3f3ff290 */ /* 0x000fe2000fffe03f */
[----:B------:R-:W-:Y:S04]  /*4fef0*/  STL.64 [R1+0x7e0], R16 ;  /* 0x0007e01001007387 */ /* 0x000fe80000100a00 */
[----:B------:R0:W-:Y:S02]  /*4ff00*/  STL.64 [R1+0x7e8], R18 ;  /* 0x0007e81201007387 */ /* 0x0001e40000100a00 */
[----:B0-----:R-:W-:Y:S01]  /*4ff10*/  IMAD.MOV.U32 R18, RZ, RZ, R14 ;  /* 0x000000ffff127224 */ /* 0x001fe200078e000e */
[----:B------:R-:W-:Y:S02]  /*4ff20*/  MOV R19, R15 ;  /* 0x0000000f00137202 */ /* 0x000fe40000000f00 */
[----:B------:R-:W2:Y:S04]  /*4ff30*/  LDL.LU.64 R14, [R1+0x3678] ;  /* 0x00367800010e7983 */ /* 0x000ea80000300a00 */
[----:B------:R0:W-:Y:S04]  /*4ff40*/  STL.64 [R1+0x3608], R18 ;  /* 0x0036081201007387 */ /* 0x0001e80000100a00 */
[----:B------:R-:W3:Y:S04]  /*4ff50*/  LDL.LU R16, [R1+0x6f0] ;  /* 0x0006f00001107983 */ /* 0x000ee80000300800 */
[----:B------:R-:W3:Y:S04]  /*4ff60*/  LDL.LU R17, [R1+0x6f4] ;  /* 0x0006f40001117983 */ /* 0x000ee80000300800 */
[----:B0-----:R-:W2:Y:S04]  /*4ff70*/  LDL.LU R18, [R1+0x6f8] ;  /* 0x0006f80001127983 */ /* 0x001ea80000300800 */
[----:B------:R-:W2:Y:S04]  /*4ff80*/  LDL.LU R19, [R1+0x6fc] ;  /* 0x0006fc0001137983 */ /* 0x000ea80000300800 */
[----:B--2---:R-:W-:Y:S04]  /*4ff90*/  STL.64 [R1+0x3620], R18 ;  /* 0x0036201201007387 */ /* 0x004fe80000100a00 */
[----:B---3--:R0:W-:Y:S04]  /*4ffa0*/  STL.64 [R1+0x3618], R16 ;  /* 0x0036181001007387 */ /* 0x0081e80000100a00 */
[----:B0-----:R-:W2:Y:S04]  /*4ffb0*/  LDL.LU R16, [R1+0x710] ;  /* 0x0007100001107983 */ /* 0x001ea80000300800 */
[----:B------:R-:W2:Y:S04]  /*4ffc0*/  LDL.LU R17, [R1+0x714] ;  /* 0x0007140001117983 */ /* 0x000ea80000300800 */
[----:B------:R-:W3:Y:S04]  /*4ffd0*/  LDL.LU R18, [R1+0x718] ;  /* 0x0007180001127983 */ /* 0x000ee80000300800 */
[----:B------:R-:W3:Y:S01]  /*4ffe0*/  LDL.LU R19, [R1+0x71c] ;  /* 0x00071c0001137983 */ /* 0x000ee20000300800 */
[C---:B------:R-:W-:Y:S08]  /*4fff0*/  HMMA.16816.F32.BF16 R20, R24.reuse, R14, R20 ;  /* 0x0000000e1814723c */ /* 0x040ff00000041814 */
[----:B----4-:R-:W-:Y:S01]  /*50000*/  HMMA.16816.F32.BF16 R4, R24, R10, R4 ;  /* 0x0000000a1804723c */ /* 0x010fe20000041804 */
[----:B------:R-:W-:Y:S01]  /*50010*/  MOV R3, R11 ;  /* 0x0000000b00037202 */ /* 0x000fe20000000f00 */
[----:B---3--:R-:W-:Y:S04]  /*50020*/  STL.64 [R1+0x3648], R18 ;  /* 0x0036481201007387 */ /* 0x008fe80000100a00 */
[----:B--2---:R0:W-:Y:S04]  /*50030*/  STL.64 [R1+0x3640], R16 ;  /* 0x0036401001007387 */ /* 0x0041e80000100a00 */
[----:B0-----:R-:W2:Y:S04]  /*50040*/  LDL.LU R16, [R1+0x730] ;  /* 0x0007300001107983 */ /* 0x001ea80000300800 */
[----:B------:R-:W2:Y:S04]  /*50050*/  LDL.LU R17, [R1+0x734] ;  /* 0x0007340001117983 */ /* 0x000ea80000300800 */
[----:B------:R-:W2:Y:S04]  /*50060*/  LDL.LU R18, [R1+0x738] ;  /* 0x0007380001127983 */ /* 0x000ea80000300800 */
[----:B------:R-:W2:Y:S04]  /*50070*/  LDL.LU R19, [R1+0x73c] ;  /* 0x00073c0001137983 */ /* 0x000ea80000300800 */
        /* <DEDUP_REMOVED lines=8> */
[----:B------:R-:W4:Y:S04]  /*50100*/  LDL.LU R15, [R1+0x6dc] ;  /* 0x0006dc00010f7983 */ /* 0x000f280000300800 */
[----:B------:R0:W-:Y:S04]  /*50110*/  STL.64 [R1+0x7c0], R4 ;  /* 0x0007c00401007387 */ /* 0x0001e80000100a00 */
[----:B------:R1:W-:Y:S04]  /*50120*/  STL.64 [R1+0x7c8], R6 ;  /* 0x0007c80601007387 */ /* 0x0003e80000100a00 */
[----:B0-----:R-:W2:Y:S01]  /*50130*/  LDL.LU.64 R4, [R1+0x3660] ;  /* 0x0036600001047983 */ /* 0x001ea20000300a00 */
[----:B-1----:R-:W-:-:S03]  /*50140*/  MOV R7, R10 ;  /* 0x0000000a00077202 */ /* 0x002fc60000000f00 */
[----:B------:R-:W3:Y:S02]  /*50150*/  LDL.LU.64 R10, [R1+0x3658] ;  /* 0x00365800010a7983 */ /* 0x000ee40000300a00 */
[----:B---3--:R-:W-:Y:S11]  /*50160*/  HMMA.16816.F32.BF16 R20, R24, R10, R20 ;  /* 0x0000000a1814723c */ /* 0x008ff60000041814 */
[----:B------:R-:W-:Y:S11]  /*50170*/  @!UPT UIADD3 URZ, URZ, URZ, URZ ;  /* 0x0000003f3f3ff290 */ /* 0x000ff6000fffe03f */
[----:B------:R-:W-:Y:S01]  /*50180*/  @!UPT UIADD3 URZ, URZ, URZ, URZ ;  /* 0x0000003f3f3ff290 */ /* 0x000fe2000fffe03f */
[----:B------:R-:W-:Y:S04]  /*50190*/  STL [R1+0x7b0], R20 ;  /* 0x0007b01401007387 */ /* 0x000fe80000100800 */
[----:B------:R0:W-:Y:S04]  /*501a0*/  STL.64 [R1+0x7b8], R22 ;  /* 0x0007b81601007387 */ /* 0x0001e80000100a00 */
[----:B0-----:R-:W3:Y:S01]  /*501b0*/  LDL.LU.64 R22, [R1+0x3650] ;  /* 0x0036500001167983 */ /* 0x001ee20000300a00 */
[----:B------:R-:W-:-:S03]  /*501c0*/  MOV R6, R21 ;  /* 0x0000001500067202 */ /* 0x000fc60000000f00 */
[----:B------:R0:W-:Y:S04]  /*501d0*/  STL.64 [R1+0x35c8], R10 ;  /* 0x0035c80a01007387 */ /* 0x0001e80000100a00 */
[----:B------:R-:W4:Y:S04]  /*501e0*/  LDL.LU R8, [R1+0x680] ;  /* 0x0006800001087983 */ /* 0x000f280000300800 */
[----:B------:R-:W4:Y:S04]  /*501f0*/  LDL.LU R9, [R1+0x684] ;  /* 0x0006840001097983 */ /* 0x000f280000300800 */
[----:B0-----:R-:W4:Y:S04]  /*50200*/  LDL.LU R10, [R1+0x688] ;  /* 0x00068800010a7983 */ /* 0x001f280000300800 */
[----:B------:R-:W4:Y:S04]  /*50210*/  LDL.LU R11, [R1+0x68c] ;  /* 0x00068c00010b7983 */ /* 0x000f280000300800 */
[----:B------:R-:W-:Y:S04]  /*50220*/  STL [R1+0x3568], R6 ;  /* 0x0035680601007387 */ /* 0x000fe80000100800 */
[----:B--2---:R-:W-:Y:S01]  /*50230*/  STL.64 [R1+0x3560], R4 ;  /* 0x0035600401007387 */ /* 0x004fe20000100a00 */
[----:B---3--:R-:W-:Y:S03]  /*50240*/  HMMA.16816.F32.BF16 R24, R24, R22, R16 ;  /* 0x000000161818723c */ /* 0x008fe60000041810 */
[----:B------:R-:W2:Y:S01]  /*50250*/  LDL.LU.64 R18, [R1+0x3648] ;  /* 0x0036480001127983 */ /* 0x000ea20000300a00 */
[----:B------:R-:W-:-:S03]  /*50260*/  MOV R2, R22 ;  /* 0x0000001600027202 */ /* 0x000fc60000000f00 */
[----:B------:R-:W2:Y:S01]  /*50270*/  LDL.LU.64 R16, [R1+0x3640] ;  /* 0x0036400001107983 */ /* 0x000ea20000300a00 */
[----:B------:R-:W-:Y:S11]  /*50280*/  MOV R0, R23 ;  /* 0x0000001700007202 */ /* 0x000ff60000000f00 */
[----:B------:R-:W-:Y:S04]  /*50290*/  @!UPT UIADD3 URZ, URZ, URZ, URZ ;  /* 0x0000003f3f3ff290 */ /* 0x000fe8000fffe03f */
[----:B------:R-:W-:Y:S04]  /*502a0*/  STL.64 [R1+0x7a0], R24 ;  /* 0x0007a01801007387 */ /* 0x000fe80000100a00 */
[----:B------:R0:W-:Y:S04]  /*502b0*/  STL.64 [R1+0x7a8], R26 ;  /* 0x0007a81a01007387 */ /* 0x0001e80000100a00 */
[----:B0-----:R-:W2:Y:S04]  /*502c0*/  LDL.LU.64 R26, [R1+0x3638] ;  /* 0x00363800011a7983 */ /* 0x001ea80000300a00 */
[----:B------:R-:W2:Y:S04]  /*502d0*/  LDL.LU.64 R22, [R1+0x3630] ;  /* 0x0036300001167983 */ /* 0x000ea80000300a00 */
[----:B------:R-:W2:Y:S02]  /*502e0*/  LDL.LU.64 R20, [R1+0x3628] ;  /* 0x0036280001147983 */ /* 0x000ea40000300a00 */
[C---:B--2---:R-:W-:Y:S02]  /*502f0*/  HMMA.16816.F32.BF16 R24, R20.reuse, R26, R16 ;  /* 0x0000001a1418723c */ /* 0x044fe40000041810 */
[----:B------:R-:W2:Y:S04]  /*50300*/  LDL.LU.64 R18, [R1+0x3620] ;  /* 0x0036200001127983 */ /* 0x000ea80000300a00 */
[----:B------:R-:W2:Y:S11]  /*50310*/  LDL.LU.64 R16, [R1+0x3618] ;  /* 0x0036180001107983 */ /* 0x000eb60000300a00 */
[----:B------:R-:W-:Y:S06]  /*50320*/  @!UPT UIADD3 URZ, URZ, URZ, URZ ;  /* 0x0000003f3f3ff290 */ /* 0x000fec000fffe03f */
[----:B------:R-:W-:Y:S04]  /*50330*/  STL.64 [R1+0x790], R24 ;  /* 0x0007901801007387 */ /* 0x000fe80000100a00 */
[----:B------:R0:W-:Y:S04]  /*50340*/  STL.64 [R1+0x798], R26 ;  /* 0x0007981a01007387 */ /* 0x0001e80000100a00 */
[----:B0-----:R-:W2:Y:S02]  /*50350*/  LDL.LU.64 R26, [R1+0x3610] ;  /* 0x00361000011a7983 */ /* 0x001ea40000300a00 */
[C---:B--2---:R-:W-:Y:S02]  /*50360*/  HMMA.16816.F32.BF16 R24, R20.reuse, R26, R16 ;  /* 0x0000001a1418723c */ /* 0x044fe40000041810 */
[----:B------:R-:W2:Y:S11]  /*50370*/  LDL.LU.64 R18, [R1+0x3608] ;  /* 0x0036080001127983 */ /* 0x000eb60000300a00 */
[----:B------:R-:W-:Y:S10]  /*50380*/  @!UPT UIADD3 URZ, URZ, URZ, URZ ;  /* 0x0000003f3f3ff290 */ /* 0x000ff4000fffe03f */
[----:B------:R-:W-:Y:S04]  /*50390*/  STL.64 [R1+0x780], R24 ;  /* 0x0007801801007387 */ /* 0x000fe80000100a00 */
[----:B------:R0:W-:Y:S04]  /*503a0*/  STL.64 [R1+0x788], R26 ;  /* 0x0007881a01007387 */ /* 0x0001e80000100a00 */
[----:B0-----:R-:W4:Y:S04]  /*503b0*/  LDL.LU.64 R26, [R1+0x3600] ;  /* 0x00360000011a7983 */ /* 0x001f280000300a00 */
[----:B------:R-:W3:Y:S04]  /*503c0*/  LDL R16, [R1+0x30] ;  /* 0x0000300001107983 */ /* 0x000ee80000100800 */
[----:B------:R-:W3:Y:S01]  /*503d0*/  LDL R17, [R1+0x34] ;  /* 0x0000340001117983 */ /* 0x000ee20000100800 */
[C---:B----4-:R-:W-:Y:S03]  /*503e0*/  HMMA.16816.F32.BF16 R24, R20.reuse, R26, R12 ;  /* 0x0000001a1418723c */ /* 0x050fe6000004180c */
[----:B---3--:R-:W-:Y:S04]  /*503f0*/  STL.64 [R1+0x3580], R16 ;  /* 0x0035801001007387 */ /* 0x008fe80000100a00 */
[----:B------:R-:W3:Y:S11]  /*50400*/  LDL.LU.64 R14, [R1+0x35f8] ;  /* 0x0035f800010e7983 */ /* 0x000ef60000300a00 */
[----:B------:R-:W-:Y:S05]  /*50410*/  @!UPT UIADD3 URZ, URZ, URZ, URZ ;  /* 0x0000003f3f3ff290 */ /* 0x000fea000fffe03f */
[----:B------:R-:W-:Y:S04]  /*50420*/  STL.64 [R1+0x770], R24 ;  /* 0x0007701801007387 */ /* 0x000fe80000100a00 */
[----:B------:R0:W-:Y:S04]  /*50430*/  STL.64 [R1+0x778], R26 ;  /* 0x0007781a01007387 */ /* 0x0001e80000100a00 */
[----:B0-----:R-:W2:Y:S04]  /*50440*/  LDL.LU.64 R26, [R1+0x35f0] ;  /* 0x0035f000011a7983 */ /* 0x001ea80000300a00 */
[----:B------:R-:W2:Y:S02]  /*50450*/  LDL.LU.64 R24, [R1+0x35e8] ;  /* 0x0035e80001187983 */ /* 0x000ea40000300a00 */
[C---:B--2---:R-:W-:Y:S02]  /*50460*/  HMMA.16816.F32.BF16 R16, R20.reuse, R18, R24 ;  /* 0x000000121410723c */ /* 0x044fe40000041818 */
[----:B------:R-:W2:Y:S06]  /*50470*/  LDL.LU.64 R24, [R1+0x35e0] ;  /* 0x0035e00001187983 */ /* 0x000eac0000300a00 */
[----:B---3--:R-:W-:Y:S11]  /*50480*/  HMMA.16816.F32.BF16 R12, R20, R14, R8 ;  /* 0x0000000e140c723c */ /* 0x008ff60000041808 */
[----:B------:R-:W-:Y:S04]  /*50490*/  @!UPT UIADD3 URZ, URZ, URZ, URZ ;  /* 0x0000003f3f3ff290 */ /* 0x000fe8000fffe03f */
[----:B------:R-:W-:Y:S04]  /*504a0*/  STL.64 [R1+0x710], R16 ;  /* 0x0007101001007387 */ /* 0x000fe80000100a00 */
[----:B------:R-:W-:Y:S05]  /*504b0*/  STL.64 [R1+0x718], R18 ;  /* 0x0007181201007387 */ /* 0x000fea0000100a00 */
[----:B------:R-:W-:Y:S02]  /*504c0*/  MOV R27, R14 ;  /* 0x0000000e001b7202 */ /* 0x000fe40000000f00 */
[----:B------:R-:W-:Y:S01]  /*504d0*/  MOV R26, R15 ;  /* 0x0000000f001a7202 */ /* 0x000fe20000000f00 */
[----:B------:R0:W-:Y:S04]  /*504e0*/  STL.64 [R1+0x690], R12 ;  /* 0x0006900c01007387 */ /* 0x0001e80000100a00 */
[----:B------:R-:W-:Y:S04]  /*504f0*/  STL.64 [R1+0x35a0], R26 ;  /* 0x0035a01a01007387 */ /* 0x000fe80000100a00 */
[----:B--2---:R-:W-:Y:S04]  /*50500*/  STL.64 [R1+0x3598], R24 ;  /* 0x0035981801007387 */ /* 0x004fe80000100a00 */
        /* <DEDUP_REMOVED lines=12> */
[----:B0-----:R-:W-:-:S02]  /*505d0*/  MOV R14, R2 ;  /* 0x00000002000e7202 */ /* 0x001fc40000000f00 */
[----:B------:R-:W-:-:S05]  /*505e0*/  MOV R15, R0 ;  /* 0x00000000000f7202 */ /* 0x000fca0000000f00 */
[----:B------:R0:W-:Y:S04]  /*505f0*/  STL.64 [R1+0x35c0], R14 ;  /* 0x0035c00e01007387 */ /* 0x0001e80000100a00 */
[----:B-1----:R-:W2:Y:S04]  /*50600*/  LDL.LU R12, [R1+0x640] ;  /* 0x00064000010c7983 */ /* 0x002ea80000300800 */
[----:B------:R-:W2:Y:S04]  /*50610*/  LDL.LU R13, [R1+0x644] ;  /* 0x00064400010d7983 */ /* 0x000ea80000300800 */
[----:B0-----:R-:W3:Y:S04]  /*50620*/  LDL.LU R14, [R1+0x648] ;  /* 0x00064800010e7983 */ /* 0x001ee80000300800 */
[----:B------:R-:W3:Y:S01]  /*50630*/  LDL.LU R15, [R1+0x64c] ;  /* 0x00064c00010f7983 */ /* 0x000ee20000300800 */
[----:B------:R-:W-:Y:S01]  /*50640*/  MOV R8, R20 ;  /* 0x0000001400087202 */ /* 0x000fe20000000f00 */
[----:B------:R-:W-:Y:S01]  /*50650*/  IMAD.MOV.U32 R6, RZ, RZ, R21 ;  /* 0x000000ffff067224 */ /* 0x000fe200078e0015 */
[----:B------:R-:W-:-:S02]  /*50660*/  MOV R4, R23 ;  /* 0x0000001700047202 */ /* 0x000fc40000000f00 */
[----:B------:R-:W-:Y:S01]  /*50670*/  MOV R5, R22 ;  /* 0x0000001600057202 */ /* 0x000fe20000000f00 */
[----:B---3--:R-:W-:Y:S04]  /*50680*/  STL.64 [R1+0x35d8], R14 ;  /* 0x0035d80e01007387 */ /* 0x008fe80000100a00 */
[----:B--2---:R0:W-:Y:S04]  /*50690*/  STL.64 [R1+0x35d0], R12 ;  /* 0x0035d00c01007387 */ /* 0x0041e80000100a00 */
[----:B0-----:R-:W2:Y:S04]  /*506a0*/  LDL.LU R12, [R1+0x660] ;  /* 0x00066000010c7983 */ /* 0x001ea80000300800 */
[----:B------:R-:W2:Y:S04]  /*506b0*/  LDL.LU R13, [R1+0x664] ;  /* 0x00066400010d7983 */ /* 0x000ea80000300800 */
[----:B------:R-:W2:Y:S04]  /*506c0*/  LDL.LU R14, [R1+0x668] ;  /* 0x00066800010e7983 */ /* 0x000ea80000300800 */
[----:B------:R-:W2:Y:S04]  /*506d0*/  LDL.LU R15, [R1+0x66c] ;  /* 0x00066c00010f7983 */ /* 0x000ea80000300800 */
[----:B------:R-:W3:Y:S04]  /*506e0*/  LDL R20, [R1+0x50] ;  /* 0x0000500001147983 */ /* 0x000ee80000100800 */
[----:B------:R-:W3:Y:S01]  /*506f0*/  LDL R21, [R1+0x54] ;  /* 0x0000540001157983 */ /* 0x000ee20000100800 */
[----:B------:R-:W-:Y:S01]  /*50700*/  MOV R24, R8 ;  /* 0x0000000800187202 */ /* 0x000fe20000000f00 */
[----:B------:R-:W-:Y:S01]  /*50710*/  IMAD.MOV.U32 R27, RZ, RZ, R4 ;  /* 0x000000ffff1b7224 */ /* 0x000fe200078e0004 */
[----:B------:R-:W-:-:S02]  /*50720*/  MOV R25, R6 ;  /* 0x0000000600197202 */ /* 0x000fc40000000f00 */
[----:B------:R-:W-:Y:S02]  /*50730*/  MOV R26, R5 ;  /* 0x00000005001a7202 */ /* 0x000fe40000000f00 */
[----:B------:R-:W-:Y:S02]  /*50740*/  MOV R10, R7 ;  /* 0x00000007000a7202 */ /* 0x000fe40000000f00 */
[----:B------:R-:W-:-:S07]  /*50750*/  MOV R11, R3 ;  /* 0x00000003000b7202 */ /* 0x000fce0000000f00 */
[----:B--2---:R-:W-:Y:S01]  /*50760*/  HMMA.16816.F32.BF16 R8, R24, R10, R12 ;  /* 0x0000000a1808723c */ /* 0x004fe2000004180c */
[----:B---3--:R0:W-:Y:S04]  /*50770*/  STL.64 [R1+0x35b8], R20 ;  /* 0x0035b81401007387 */ /* 0x0081e80000100a00 */
[----:B0-----:R-:W2:Y:S04]  /*50780*/  LDL.LU R20, [R1+0x620] ;  /* 0x0006200001147983 */ /* 0x001ea80000300800 */
[----:B------:R-:W2:Y:S04]  /*50790*/  LDL.LU R21, [R1+0x624] ;  /* 0x0006240001157983 */ /* 0x000ea80000300800 */
[----:B------:R-:W2:Y:S04]  /*507a0*/  LDL.LU R22, [R1+0x628] ;  /* 0x0006280001167983 */ /* 0x000ea80000300800 */
[----:B------:R-:W2:Y:S04]  /*507b0*/  LDL.LU R23, [R1+0x62c] ;  /* 0x00062c0001177983 */ /* 0x000ea80000300800 */
[----:B------:R-:W3:Y:S04]  /*507c0*/  LDL.LU R4, [R1+0x600] ;  /* 0x0006000001047983 */ /* 0x000ee80000300800 */
[----:B------:R-:W3:Y:S04]  /*507d0*/  LDL.LU R5, [R1+0x604] ;  /* 0x0006040001057983 */ /* 0x000ee80000300800 */
[----:B------:R-:W3:Y:S01]  /*507e0*/  LDL.LU R6, [R1+0x608] ;  /* 0x0006080001067983 */ /* 0x000ee20000300800 */
[----:B------:R-:W-:-:S03]  /*507f0*/  MOV R2, R10 ;  /* 0x0000000a00027202 */ /* 0x000fc60000000f00 */
[----:B------:R-:W3:Y:S01]  /*50800*/  LDL.LU R7, [R1+0x60c] ;  /* 0x00060c0001077983 */ /* 0x000ee20000300800 */
[----:B------:R-:W-:-:S03]  /*50810*/  IMAD.MOV.U32 R0, RZ, RZ, R11 ;  /* 0x000000ffff007224 */ /* 0x000fc600078e000b */
[----:B------:R-:W3:Y:S04]  /*50820*/  LDL.64 R16, [R1+0x70] ;  /* 0x0000700001107983 */ /* 0x000ee80000100a00 */
[----:B------:R-:W4:Y:S04]  /*50830*/  LDL.LU.64 R14, [R1+0x35d8] ;  /* 0x0035d800010e7983 */ /* 0x000f280000300a00 */
[----:B------:R-:W4:Y:S04]  /*50840*/  LDL.LU.64 R12, [R1+0x35d0] ;  /* 0x0035d000010c7983 */ /* 0x000f280000300a00 */
[----:B------:R-:W4:Y:S01]  /*50850*/  LDL.LU.64 R10, [R1+0x35c8] ;  /* 0x0035c800010a7983 */ /* 0x000f220000300a00 */
[----:B------:R-:W-:-:S02]  /*50860*/  MOV R28, R8 ;  /* 0x00000008001c7202 */ /* 0x000fc40000000f00 */
[----:B------:R-:W-:-:S03]  /*50870*/  MOV R3, R9 ;  /* 0x0000000900037202 */ /* 0x000fc60000000f00 */
[----:B------:R-:W-:Y:S01]  /*50880*/  STL [R1+0x3240], R28 ;  /* 0x0032401c01007387 */ /* 0x000fe20000100800 */
[C---:B----4-:R-:W-:Y:S03]  /*50890*/  HMMA.16816.F32.BF16 R8, R24.reuse, R10, R12 ;  /* 0x0000000a1808723c */ /* 0x050fe6000004180c */
[----:B------:R-:W2:Y:S11]  /*508a0*/  LDL.LU.64 R14, [R1+0x35c0] ;  /* 0x0035c000010e7983 */ /* 0x000eb60000300a00 */
[----:B------:R-:W-:Y:S09]  /*508b0*/  @!UPT UIADD3 URZ, URZ, URZ, URZ ;  /* 0x0000003f3f3ff290 */ /* 0x000ff2000fffe03f */
[----:B------:R-:W-:Y:S04]  /*508c0*/  STL [R1+0x3184], R8 ;  /* 0x0031840801007387 */ /* 0x000fe80000100800 */
[----:B------:R0:W-:Y:S04]  /*508d0*/  STL [R1+0x3180], R9 ;  /* 0x0031800901007387 */ /* 0x0001e80000100800 */
[----:B------:R-:W-:Y:S04]  /*508e0*/  STL [R1+0x317c], R10 ;  /* 0x00317c0a01007387 */ /* 0x000fe80000100800 */
[----:B------:R1:W-:Y:S04]  /*508f0*/  STL [R1+0x3178], R11 ;  /* 0x0031780b01007387 */ /* 0x0003e80000100800 */
[----:B0-----:R-:W4:Y:S04]  /*50900*/  LDL.LU.64 R8, [R1+0x310] ;  /* 0x0003100001087983 */ /* 0x001f280000300a00 */
[----:B-1----:R-:W3:Y:S01]  /*50910*/  LDL.LU.64 R10, [R1+0x318] ;  /* 0x00031800010a7983 */ /* 0x002ee20000300a00 */
[----:B--2---:R-:W-:Y:S03]  /*50920*/  HMMA.16816.F32.BF16 R24, R24, R14, R20 ;  /* 0x0000000e1818723c */ /* 0x004fe60000041814 */
[----:B------:R-:W2:Y:S04]  /*50930*/  LDL.LU.64 R20, [R1+0x35b8] ;  /* 0x0035b80001147983 */ /* 0x000ea80000300a00 */
[----:B------:R-:W2:Y:S04]  /*50940*/  LDL.LU.64 R14, [R1+0x35b0] ;  /* 0x0035b000010e7983 */ /* 0x000ea80000300a00 */
[----:B------:R-:W2:Y:S11]  /*50950*/  LDL.LU.64 R12, [R1+0x35a8] ;  /* 0x0035a800010c7983 */ /* 0x000eb60000300a00 */
[----:B------:R-:W-:Y:S01]  /*50960*/  @!UPT UIADD3 URZ, URZ, URZ, URZ ;  /* 0x0000003f3f3ff290 */ /* 0x000fe2000fffe03f */
[----:B------:R-:W-:Y:S04]  /*50970*/  STL.64 [R1+0x4c0], R24 ;  /* 0x0004c01801007387 */ /* 0x000fe80000100a00 */
[----:B------:R0:W-:Y:S04]  /*50980*/  STL.64 [R1+0x4c8], R26 ;  /* 0x0004c81a01007387 */ /* 0x0001e80000100a00 */
[----:B0-----:R-:W2:Y:S04]  /*50990*/  LDL.LU.64 R26, [R1+0x35a0] ;  /* 0x0035a000011a7983 */ /* 0x001ea80000300a00 */
[----:B------:R-:W2:Y:S01]  /*509a0*/  LDL.LU.64 R24, [R1+0x3598] ;  /* 0x0035980001187983 */ /* 0x000ea20000300a00 */
[----:B---3--:R-:W-:-:S02]  /*509b0*/  MOV R19, R10 ;  /* 0x0000000a00137202 */ /* 0x008fc40000000f00 */
[----:B------:R-:W-:Y:S02]  /*509c0*/  MOV R18, R11 ;  /* 0x0000000b00127202 */ /* 0x000fe40000000f00 */
[----:B----4-:R-:W-:Y:S02]  /*509d0*/  MOV R23, R8 ;  /* 0x0000000800177202 */ /* 0x010fe40000000f00 */
[----:B------:R-:W-:Y:S01]  /*509e0*/  MOV R22, R9 ;  /* 0x0000000900167202 */ /* 0x000fe20000000f00 */
[----:B--2---:R-:W-:Y:S11]  /*509f0*/  HMMA.16816.F32.BF16 R12, R8, R24, R12 ;  /* 0x00000018080c723c */ /* 0x004ff6000004180c */
[----:B------:R-:W-:Y:S11]  /*50a00*/  @!UPT UIADD3 URZ, URZ, URZ, URZ ;  /* 0x0000003f3f3ff290 */ /* 0x000ff6000fffe03f */
[----:B------:R-:W-:Y:S02]  /*50a10*/  @!UPT UIADD3 URZ, URZ, URZ, URZ ;  /* 0x0000003f3f3ff290 */ /* 0x000fe4000fffe03f */
[----:B------:R-:W-:Y:S01]  /*50a20*/  MOV R10, R14 ;  /* 0x0000000e000a7202 */ /* 0x000fe20000000f00 */
[----:B------:R-:W-:Y:S01]  /*50a30*/  IMAD.MOV.U32 R11, RZ, RZ, R15 ;  /* 0x000000ffff0b7224 */ /* 0x000fe200078e000f */
[----:B------:R-:W-:Y:S01]  /*50a40*/  MOV R8, R12 ;  /* 0x0000000c00087202 */ /* 0x000fe20000000f00 */
[----:B------:R-:W2:Y:S01]  /*50a50*/  LDL.LU.64 R14, [R1+0x3590] ;  /* 0x00359000010e7983 */ /* 0x000ea20000300a00 */
[----:B------:R-:W-:-:S03]  /*50a60*/  MOV R9, R13 ;  /* 0x0000000d00097202 */ /* 0x000fc60000000f00 */
[----:B------:R-:W2:Y:S04]  /*50a70*/  LDL.LU.64 R12, [R1+0x3588] ;  /* 0x00358800010c7983 */ /* 0x000ea80000300a00 */
[----:B------:R0:W-:Y:S04]  /*50a80*/  STL.64 [R1+0x3530], R26 ;  /* 0x0035301a01007387 */ /* 0x0001e80000100a00 */
[----:B------:R1:W-:Y:S01]  /*50a90*/  STL.64 [R1+0x3528], R24 ;  /* 0x0035281801007387 */ /* 0x0003e20000100a00 */
[----:B0-----:R-:W-:Y:S02]  /*50aa0*/  MOV R26, R19 ;  /* 0x00000013001a7202 */ /* 0x001fe40000000f00 */
[----:B------:R-:W-:-:S02]  /*50ab0*/  MOV R27, R18 ;  /* 0x00000012001b7202 */ /* 0x000fc40000000f00 */
[----:B-1----:R-:W-:Y:S02]  /*50ac0*/  MOV R24, R23 ;  /* 0x0000001700187202 */ /* 0x002fe40000000f00 */
[----:B------:R-:W-:Y:S01]  /*50ad0*/  MOV R25, R22 ;  /* 0x0000001600197202 */ /* 0x000fe20000000f00 */
[----:B------:R-:W-:Y:S04]  /*50ae0*/  STL [R1+0x3194], R11 ;  /* 0x0031940b01007387 */ /* 0x000fe80000100800 */
[----:B------:R-:W-:Y:S02]  /*50af0*/  STL [R1+0x3190], R10 ;  /* 0x0031900a01007387 */ /* 0x000fe40000100800 */
[----:B------:R-:W-:Y:S02]  /*50b00*/  HMMA.16816.F32.BF16 R4, R24, R16, R4 ;  /* 0x000000101804723c */ /* 0x000fe40000041804 */
[----:B------:R-:W-:Y:S04]  /*50b10*/  STL [R1+0x318c], R9 ;  /* 0x00318c0901007387 */ /* 0x000fe80000100800 */
[----:B------:R0:W-:Y:S04]  /*50b20*/  STL [R1+0x3188], R8 ;  /* 0x0031880801007387 */ /* 0x0001e80000100800 */
[----:B0-----:R-:W3:Y:S04]  /*50b30*/  LDL.LU R8, [R1+0x5f0] ;  /* 0x0005f00001087983 */ /* 0x001ee80000300800 */
[----:B------:R-:W3:Y:S04]  /*50b40*/  LDL.LU R9, [R1+0x5f4] ;  /* 0x0005f40001097983 */ /* 0x000ee80000300800 */
[----:B------:R-:W3:Y:S04]  /*50b50*/  LDL.LU R10, [R1+0x5f8] ;  /* 0x0005f800010a7983 */ /* 0x000ee80000300800 */
[----:B------:R-:W3:Y:S04]  /*50b60*/  LDL.LU R11, [R1+0x5fc] ;  /* 0x0005fc00010b7983 */ /* 0x000ee80000300800 */
[----:B------:R0:W-:Y:S04]  /*50b70*/  STL.64 [R1+0x4a0], R4 ;  /* 0x0004a00401007387 */ /* 0x0001e80000100a00 */
[----:B------:R-:W-:Y:S01]  /*50b80*/  STL.64 [R1+0x4a8], R6 ;  /* 0x0004a80601007387 */ /* 0x000fe20000100a00 */
[----:B0-----:R-:W-:-:S02]  /*50b90*/  MOV R5, R16 ;  /* 0x0000001000057202 */ /* 0x001fc40000000f00 */
[----:B------:R-:W-:Y:S02]  /*50ba0*/  MOV R4, R17 ;  /* 0x0000001100047202 */ /* 0x000fe40000000f00 */
[----:B------:R-:W2:Y:S01]  /*50bb0*/  LDL.LU.64 R16, [R1+0x3580] ;  /* 0x0035800001107983 */ /* 0x000ea20000300a00 */
[C---:B---3--:R-:W-:Y:S08]  /*50bc0*/  HMMA.16816.F32.BF16 R8, R24.reuse, R20, R8 ;  /* 0x000000141808723c */ /* 0x048ff00000041808 */
[----:B--2---:R-:W-:Y:S11]  /*50bd0*/  HMMA.16816.F32.BF16 R12, R24, R16, R12 ;  /* 0x00000010180c723c */ /* 0x004ff6000004180c */
[----:B------:R-:W-:Y:S05]  /*50be0*/  @!UPT UIADD3 URZ, URZ, URZ, URZ ;  /* 0x0000003f3f3ff290 */ /* 0x000fea000fffe03f */
[----:B------:R-:W-:Y:S01]  /*50bf0*/  MOV R29, R11 ;  /* 0x0000000b001d7202 */ /* 0x000fe20000000f00 */
[----:B------:R-:W-:Y:S04]  /*50c00*/  STL.64 [R1+0x490], R8 ;  /* 0x0004900801007387 */ /* 0x000fe80000100a00 */
[----:B------:R-:W-:Y:S04]  /*50c10*/  STL [R1+0x498], R10 ;  /* 0x0004980a01007387 */ /* 0x000fe80000100800 */
[----:B------:R-:W-:Y:S04]  /*50c20*/  STL [R1+0x3198], R29 ;  /* 0x0031981d01007387 */ /* 0x000fe80000100800 */
[----:B------:R0:W-:Y:S02]  /*50c30*/  STL.64 [R1+0x3500], R16 ;  /* 0x0035001001007387 */ /* 0x0001e40000100a00 */
[----:B0-----:R-:W-:-:S02]  /*50c40*/  MOV R16, R5 ;  /* 0x0000000500107202 */ /* 0x001fc40000000f00 */
[----:B------:R-:W-:-:S05]  /*50c50*/  MOV R17, R4 ;  /* 0x0000000400117202 */ /* 0x000fca0000000f00 */
[----:B------:R0:W-:Y:S01]  /*50c60*/  STL.64 [R1+0x3520], R16 ;  /* 0x0035201001007387 */ /* 0x0001e20000100a00 */
[----:B------:R-:W-:Y:S01]  /*50c70*/  IMAD.MOV.U32 R11, RZ, RZ, R12 ;  /* 0x000000ffff0b7224 */ /* 0x000fe200078e000c */
[----:B------:R-:W-:Y:S02]  /*50c80*/  MOV R10, R13 ;  /* 0x0000000d000a7202 */ /* 0x000fe40000000f00 */
[----:B------:R-:W-:Y:S01]  /*50c90*/  MOV R9, R14 ;  /* 0x0000000e00097202 */ /* 0x000fe20000000f00 */
[----:B0-----:R-:W2:Y:S04]  /*50ca0*/  LDL.LU R16, [R1+0x580] ;  /* 0x0005800001107983 */ /* 0x001ea80000300800 */
[----:B------:R-:W2:Y:S04]  /*50cb0*/  LDL.LU R17, [R1+0x584] ;  /* 0x0005840001117983 */ /* 0x000ea80000300800 */
[----:B------:R-:W3:Y:S04]  /*50cc0*/  LDL.LU R18, [R1+0x588] ;  /* 0x0005880001127983 */ /* 0x000ee80000300800 */
[----:B------:R-:W3:Y:S01]  /*50cd0*/  LDL.LU R19, [R1+0x58c] ;  /* 0x00058c0001137983 */ /* 0x000ee20000300800 */
[----:B------:R-:W-:-:S03]  /*50ce0*/  MOV R8, R15 ;  /* 0x0000000f00087202 */ /* 0x000fc60000000f00 */
[----:B------:R-:W4:Y:S04]  /*50cf0*/  LDL R4, [R1+0x10] ;  /* 0x0000100001047983 */ /* 0x000f280000100800 */
[----:B------:R-:W4:Y:S04]  /*50d00*/  LDL R5, [R1+0x14] ;  /* 0x0000140001057983 */ /* 0x000f280000100800 */
        /* <DEDUP_REMOVED lines=10> */
[----:B------:R-:W2:Y:S04]  /*50db0*/  LDL.LU R20, [R1+0x5b0] ;  /* 0x0005b00001147983 */ /* 0x000ea80000300800 */
[----:B------:R-:W2:Y:S04]  /*50dc0*/  LDL.LU R21, [R1+0x5b4] ;  /* 0x0005b40001157983 */ /* 0x000ea80000300800 */
[----:B------:R-:W2:Y:S04]  /*50dd0*/  LDL.LU R22, [R1+0x5b8] ;  /* 0x0005b80001167983 */ /* 0x000ea80000300800 */
[----:B------:R-:W2:Y:S04]  /*50de0*/  LDL.LU R23, [R1+0x5bc] ;  /* 0x0005bc0001177983 */ /* 0x000ea80000300800 */
[----:B---3--:R-:W-:Y:S04]  /*50df0*/  STL.64 [R1+0x3540], R18 ;  /* 0x0035401201007387 */ /* 0x008fe80000100a00 */
[----:B------:R0:W-:Y:S04]  /*50e00*/  STL.64 [R1+0x3538], R16 ;  /* 0x0035381001007387 */ /* 0x0001e80000100a00 */
[----:B0-----:R-:W3:Y:S04]  /*50e10*/  LDL.LU R16, [R1+0x590] ;  /* 0x0005900001107983 */ /* 0x001ee80000300800 */
[----:B------:R-:W3:Y:S04]  /*50e20*/  LDL.LU R17, [R1+0x594] ;  /* 0x0005940001117983 */ /* 0x000ee80000300800 */
[----:B------:R-:W3:Y:S04]  /*50e30*/  LDL.LU R18, [R1+0x598] ;  /* 0x0005980001127983 */ /* 0x000ee80000300800 */
[----:B------:R-:W3:Y:S04]  /*50e40*/  LDL.LU R19, [R1+0x59c] ;  /* 0x00059c0001137983 */ /* 0x000ee80000300800 */
        /* <DEDUP_REMOVED lines=8> */
[----:B0-----:R-:W2:Y:S01]  /*50ed0*/  LDL.64 R8, [R1+0x50] ;  /* 0x0000500001087983 */ /* 0x001ea20000100a00 */
[C---:B----4-:R-:W-:Y:S03]  /*50ee0*/  HMMA.16816.F32.BF16 R4, R24.reuse, R4, R12 ;  /* 0x000000041804723c */ /* 0x050fe6000004180c */
[----:B--2---:R0:W-:Y:S04]  /*50ef0*/  STL.64 [R1+0x3508], R8 ;  /* 0x0035080801007387 */ /* 0x0041e80000100a00 */
[----:B0-----:R-:W2:Y:S04]  /*50f00*/  LDL.LU R8, [R1+0x570] ;  /* 0x0005700001087983 */ /* 0x001ea80000300800 */
[----:B------:R-:W2:Y:S04]  /*50f10*/  LDL.LU R9, [R1+0x574] ;  /* 0x0005740001097983 */ /* 0x000ea80000300800 */
[----:B------:R-:W4:Y:S04]  /*50f20*/  LDL.LU R10, [R1+0x578] ;  /* 0x00057800010a7983 */ /* 0x000f280000300800 */
[----:B------:R-:W4:Y:S04]  /*50f30*/  LDL.LU R11, [R1+0x57c] ;  /* 0x00057c00010b7983 */ /* 0x000f280000300800 */
[----:B----4-:R-:W-:Y:S04]  /*50f40*/  STL.64 [R1+0x3518], R10 ;  /* 0x0035180a01007387 */ /* 0x010fe80000100a00 */
[----:B--2---:R0:W-:Y:S04]  /*50f50*/  STL.64 [R1+0x3510], R8 ;  /* 0x0035100801007387 */ /* 0x0041e80000100a00 */
[----:B0-----:R-:W2:Y:S04]  /*50f60*/  LDL.LU.64 R8, [R1+0x2f0] ;  /* 0x0002f00001087983 */ /* 0x001ea80000300a00 */
[----:B------:R-:W4:Y:S04]  /*50f70*/  LDL.LU.64 R10, [R1+0x2f8] ;  /* 0x0002f800010a7983 */ /* 0x000f280000300a00 */
[----:B------:R-:W2:Y:S04]  /*50f80*/  LDL.LU.64 R14, [R1+0x3578] ;  /* 0x00357800010e7983 */ /* 0x000ea80000300a00 */
[----:B------:R-:W2:Y:S04]  /*50f90*/  LDL.LU.64 R12, [R1+0x3570] ;  /* 0x00357000010c7983 */ /* 0x000ea80000300a00 */
[----:B------:R-:W-:Y:S04]  /*50fa0*/  STL.64 [R1+0x3d0], R4 ;  /* 0x0003d00401007387 */ /* 0x000fe80000100a00 */
[----:B------:R0:W-:Y:S04]  /*50fb0*/  STL [R1+0x3d8], R6 ;  /* 0x0003d80601007387 */ /* 0x0001e80000100800 */
[----:B0-----:R-:W2:Y:S04]  /*50fc0*/  LDL.LU R6, [R1+0x3568] ;  /* 0x0035680001067983 */ /* 0x001ea80000300800 */
[----:B------:R-:W2:Y:S01]  /*50fd0*/  LDL.LU.64 R4, [R1+0x3560] ;  /* 0x0035600001047983 */ /* 0x000ea20000300a00 */
[----:B------:R-:W-:Y:S01]  /*50fe0*/  MOV R29, R7 ;  /* 0x00000007001d7202 */ /* 0x000fe20000000f00 */
[----:B--2---:R-:W-:Y:S11]  /*50ff0*/  HMMA.16816.F32.BF16 R12, R24, R4, R12 ;  /* 0x00000004180c723c */ /* 0x004ff6000004180c */
[----:B------:R-:W-:Y:S11]  /*51000*/  @!UPT UIADD3 URZ, URZ, URZ, URZ ;  /* 0x0000003f3f3ff290 */ /* 0x000ff6000fffe03f */
[----:B------:R-:W-:Y:S01]  /*51010*/  @!UPT UIADD3 URZ, URZ, URZ, URZ ;  /* 0x0000003f3f3ff290 */ /* 0x000fe2000fffe03f */
[----:B------:R0:W-:Y:S01]  /*51020*/  STL [R1+0x3b4], R13 ;  /* 0x0003b40d01007387 */ /* 0x0001e20000100800 */
[----:B------:R-:W-:-:S03]  /*51030*/  MOV R7, R12 ;  /* 0x0000000c00077202 */ /* 0x000fc60000000f00 */
[----:B------:R-:W-:Y:S04]  /*51040*/  STL.64 [R1+0x3b8], R14 ;  /* 0x0003b80e01007387 */ /* 0x000fe80000100a00 */
[----:B0-----:R-:W2:Y:S04]  /*51050*/  LDL.LU.64 R12, [R1+0x3558] ;  /* 0x00355800010c7983 */ /* 0x001ea80000300a00 */
[----:B------:R-:W-:Y:S04]  /*51060*/  STL.64 [R1+0x34e0], R6 ;  /* 0x0034e00601007387 */ /* 0x000fe80000100a00 */
        /* <DEDUP_REMOVED lines=11> */
[----:B------:R-:W3:Y:S02]  /*51120*/  LDL.LU.64 R20, [R1+0x3548] ;  /* 0x0035480001147983 */ /* 0x000ee40000300a00 */
[----:B---3--:R-:W-:Y:S02]  /*51130*/  HMMA.16816.F32.BF16 R24, R24, R20, R16 ;  /* 0x000000141818723c */ /* 0x008fe40000041810 */
[----:B------:R-:W3:Y:S04]  /*51140*/  LDL.LU.64 R18, [R1+0x3540] ;  /* 0x0035400001127983 */ /* 0x000ee80000300a00 */
[----:B------:R-:W3:Y:S11]  /*51150*/  LDL.LU.64 R16, [R1+0x3538] ;  /* 0x0035380001107983 */ /* 0x000ef60000300a00 */
[----:B------:R-:W-:Y:S06]  /*51160*/  @!UPT UIADD3 URZ, URZ, URZ, URZ ;  /* 0x0000003f3f3ff290 */ /* 0x000fec000fffe03f */
[----:B------:R-:W-:Y:S04]  /*51170*/  STL.64 [R1+0x370], R24 ;  /* 0x0003701801007387 */ /* 0x000fe80000100a00 */
[----:B------:R0:W-:Y:S04]  /*51180*/  STL.64 [R1+0x378], R26 ;  /* 0x0003781a01007387 */ /* 0x0001e80000100a00 */
[----:B0-----:R-:W2:Y:S04]  /*51190*/  LDL.LU.64 R26, [R1+0x3530] ;  /* 0x00353000011a7983 */ /* 0x001ea80000300a00 */
[----:B------:R-:W3:Y:S01]  /*511a0*/  LDL.LU.64 R24, [R1+0x3528] ;  /* 0x0035280001187983 */ /* 0x000ee20000300a00 */
[----:B----4-:R-:W-:-:S03]  /*511b0*/  MOV R15, R10 ;  /* 0x0000000a000f7202 */ /* 0x010fc60000000f00 */
[----:B------:R-:W-:Y:S01]  /*511c0*/  STL.64 [R1+0x34e8], R20 ;  /* 0x0034e81401007387 */ /* 0x000fe20000100a00 */
[----:B------:R-:W-:Y:S01]  /*511d0*/  MOV R14, R11 ;  /* 0x0000000b000e7202 */ /* 0x000fe20000000f00 */
[----:B---3--:R-:W-:Y:S11]  /*511e0*/  HMMA.16816.F32.BF16 R16, R8, R24, R16 ;  /* 0x000000180810723c */ /* 0x008ff60000041810 */
[----:B------:R-:W-:Y:S11]  /*511f0*/  @!UPT UIADD3 URZ, URZ, URZ, URZ ;  /* 0x0000003f3f3ff290 */ /* 0x000ff6000fffe03f */
[----:B------:R-:W-:Y:S01]  /*51200*/  @!UPT UIADD3 URZ, URZ, URZ, URZ ;  /* 0x0000003f3f3ff290 */ /* 0x000fe2000fffe03f */
[----:B------:R0:W-:Y:S04]  /*51210*/  STL.64 [R1+0x350], R16 ;  /* 0x0003501001007387 */ /* 0x0001e80000100a00 */
[----:B------:R1:W-:Y:S04]  /*51220*/  STL.64 [R1+0x358], R18 ;  /* 0x0003581201007387 */ /* 0x0003e80000100a00 */
[----:B0-----:R-:W3:Y:S01]  /*51230*/  LDL.LU.64 R16, [R1+0x3520] ;  /* 0x0035200001107983 */ /* 0x001ee20000300a00 */
[----:B-1----:R-:W-:Y:S01]  /*51240*/  IMAD.MOV.U32 R19, RZ, RZ, R8 ;  /* 0x000000ffff137224 */ /* 0x002fe200078e0008 */
[----:B------:R-:W-:-:S02]  /*51250*/  MOV R18, R9 ;  /* 0x0000000900127202 */ /* 0x000fc40000000f00 */
[----:B------:R-:W3:Y:S04]  /*51260*/  LDL.LU.64 R10, [R1+0x3518] ;  /* 0x00351800010a7983 */ /* 0x000ee80000300a00 */
[----:B------:R-:W3:Y:S04]  /*51270*/  LDL.LU.64 R8, [R1+0x3510] ;  /* 0x0035100001087983 */ /* 0x000ee80000300a00 */
[----:B--2---:R0:W-:Y:S04]  /*51280*/  STL.64 [R1+0x34a0], R26 ;  /* 0x0034a01a01007387 */ /* 0x0041e80000100a00 */
[----:B------:R1:W-:Y:S01]  /*51290*/  STL.64 [R1+0x3498], R24 ;  /* 0x0034981801007387 */ /* 0x0003e20000100a00 */
[----:B0-----:R-:W-:-:S02]  /*512a0*/  MOV R26, R15 ;  /* 0x0000000f001a7202 */ /* 0x001fc40000000f00 */
[----:B------:R-:W-:Y:S02]  /*512b0*/  MOV R27, R14 ;  /* 0x0000000e001b7202 */ /* 0x000fe40000000f00 */
[----:B-1----:R-:W-:Y:S02]  /*512c0*/  MOV R24, R19 ;  /* 0x0000001300187202 */ /* 0x002fe40000000f00 */
[----:B------:R-:W-:-:S07]  /*512d0*/  MOV R25, R18 ;  /* 0x0000001200197202 */ /* 0x000fce0000000f00 */
[C---:B---3--:R-:W-:Y:S01]  /*512e0*/  HMMA.16816.F32.BF16 R16, R24.reuse, R16, R8 ;  /* 0x000000101810723c */ /* 0x048fe20000041808 */
[----:B------:R-:W2:Y:S11]  /*512f0*/  LDL.LU.64 R8, [R1+0x3508] ;  /* 0x0035080001087983 */ /* 0x000eb60000300a00 */
[----:B------:R-:W-:Y:S11]  /*51300*/  @!UPT UIADD3 URZ, URZ, URZ, URZ ;  /* 0x0000003f3f3ff290 */ /* 0x000ff6000fffe03f */
[----:B------:R0:W-:Y:S04]  /*51310*/  STL.64 [R1+0x330], R16 ;  /* 0x0003301001007387 */ /* 0x0001e80000100a00 */
[----:B------:R1:W-:Y:S04]  /*51320*/  STL.64 [R1+0x338], R18 ;  /* 0x0003381201007387 */ /* 0x0003e80000100a00 */
[----:B0-----:R-:W3:Y:S04]  /*51330*/  LDL.LU.64 R16, [R1+0x3500] ;  /* 0x0035000001107983 */ /* 0x001ee80000300a00 */
[----:B------:R-:W3:Y:S01]  /*51340*/  LDL.LU.64 R10, [R1+0x34f8] ;  /* 0x0034f800010a7983 */ /* 0x000ee20000300a00 */
[----:B--2---:R-:W-:Y:S01]  /*51350*/  HMMA.16816.F32.BF16 R4, R24, R8, R4 ;  /* 0x000000081804723c */ /* 0x004fe20000041804 */
[----:B-1----:R-:W-:Y:S01]  /*51360*/  IMAD.MOV.U32 R19, RZ, RZ, R8 ;  /* 0x000000ffff137224 */ /* 0x002fe200078e0008 */
[----:B------:R-:W-:-:S02]  /*51370*/  MOV R18, R9 ;  /* 0x0000000900127202 */ /* 0x000fc40000000f00 */
[----:B------:R-:W3:Y:S11]  /*51380*/  LDL.LU.64 R8, [R1+0x34f0] ;  /* 0x0034f00001087983 */ /* 0x000ef60000300a00 */
[----:B------:R-:W-:Y:S09]  /*51390*/  @!UPT UIADD3 URZ, URZ, URZ, URZ ;  /* 0x0000003f3f3ff290 */ /* 0x000ff2000fffe03f */
[----:B------:R-:W-:Y:S02]  /*513a0*/  MOV R15, R7 ;  /* 0x00000007000f7202 */ /* 0x000fe40000000f00 */
[----:B------:R-:W-:Y:S01]  /*513b0*/  MOV R14, R6 ;  /* 0x00000006000e7202 */ /* 0x000fe20000000f00 */
[----:B------:R0:W-:Y:S04]  /*513c0*/  STL.64 [R1+0x310], R4 ;  /* 0x0003100401007387 */ /* 0x0001e80000100a00 */
[----:B------:R-:W-:Y:S04]  /*513d0*/  STL [R1+0x30dc], R15 ;  /* 0x0030dc0f01007387 */ /* 0x000fe80000100800 */
[----:B------:R-:W-:Y:S04]  /*513e0*/  STL [R1+0x30d8], R14 ;  /* 0x0030d80e01007387 */ /* 0x000fe80000100800 */
[----:B0-----:R-:W2:Y:S01]  /*513f0*/  LDL.LU R4, [R1+0x540] ;  /* 0x0005400001047983 */ /* 0x001ea20000300800 */
[----:B---3--:R-:W-:Y:S11]  /*51400*/  HMMA.16816.F32.BF16 R8, R24, R16, R8 ;  /* 0x000000101808723c */ /* 0x008ff60000041808 */
[----:B------:R-:W-:Y:S11]  /*51410*/  @!UPT UIADD3 URZ, URZ, URZ, URZ ;  /* 0x0000003f3f3ff290 */ /* 0x000ff6000fffe03f */
[----:B------:R-:W-:Y:S01]  /*51420*/  @!UPT UIADD3 URZ, URZ, URZ, URZ ;  /* 0x0000003f3f3ff290 */ /* 0x000fe2000fffe03f */
[----:B------:R0:W-:Y:S04]  /*51430*/  STL.64 [R1+0x4d0], R8 ;  /* 0x0004d00801007387 */ /* 0x0001e80000100a00 */
[----:B------:R1:W-:Y:S04]  /*51440*/  STL.64 [R1+0x4d8], R10 ;  /* 0x0004d80a01007387 */ /* 0x0003e80000100a00 */
[----:B------:R-:W2:Y:S04]  /*51450*/  LDL.LU R5, [R1+0x544] ;  /* 0x0005440001057983 */ /* 0x000ea80000300800 */
[----:B------:R-:W2:Y:S04]  /*51460*/  LDL.LU R6, [R1+0x548] ;  /* 0x0005480001067983 */ /* 0x000ea80000300800 */
[----:B------:R-:W2:Y:S04]  /*51470*/  LDL.LU R7, [R1+0x54c] ;  /* 0x00054c0001077983 */ /* 0x000ea80000300800 */
[----:B------:R-:W2:Y:S04]  /*51480*/  LDL.64 R20, [R1+0x10] ;  /* 0x0000100001147983 */ /* 0x000ea80000100a00 */
[----:B0-----:R-:W3:Y:S04]  /*51490*/  LDL.LU R8, [R1+0x740] ;  /* 0x0007400001087983 */ /* 0x001ee80000300800 */
[----:B------:R-:W3:Y:S01]  /*514a0*/  LDL.LU R9, [R1+0x744] ;  /* 0x0007440001097983 */ /* 0x000ee20000300800 */
[----:B-1----:R-:W-:-:S02]  /*514b0*/  MOV R10, R23 ;  /* 0x00000017000a7202 */ /* 0x002fc40000000f00 */
[----:B------:R-:W-:-:S05]  /*514c0*/  MOV R11, R22 ;  /* 0x00000016000b7202 */ /* 0x000fca0000000f00 */
[----:B------:R-:W-:Y:S04]  /*514d0*/  STL.64 [R1+0x33e8], R10 ;  /* 0x0033e80a01007387 */ /* 0x000fe80000100a00 */
[----:B---3--:R0:W-:Y:S02]  /*514e0*/  STL.64 [R1+0x33e0], R8 ;  /* 0x0033e00801007387 */ /* 0x0081e40000100a00 */
[----:B0-----:R-:W-:Y:S02]  /*514f0*/  MOV R8, R19 ;  /* 0x0000001300087202 */ /* 0x001fe40000000f00 */
[----:B------:R-:W-:-:S05]  /*51500*/  MOV R9, R18 ;  /* 0x0000001200097202 */ /* 0x000fca0000000f00 */
[----:B------:R0:W-:Y:S04]  /*51510*/  STL.64 [R1+0x3490], R8 ;  /* 0x0034900801007387 */ /* 0x0001e80000100a00 */
[----:B0-----:R-:W3:Y:S04]  /*51520*/  LDL.LU R8, [R1+0x520] ;  /* 0x0005200001087983 */ /* 0x001ee80000300800 */
[----:B------:R-:W3:Y:S04]  /*51530*/  LDL.LU R9, [R1+0x524] ;  /* 0x0005240001097983 */ /* 0x000ee80000300800 */
[----:B------:R-:W4:Y:S04]  /*51540*/  LDL.LU R10, [R1+0x528] ;  /* 0x00052800010a7983 */ /* 0x000f280000300800 */
[----:B------:R-:W4:Y:S04]  /*51550*/  LDL.LU R11, [R1+0x52c] ;  /* 0x00052c00010b7983 */ /* 0x000f280000300800 */
[----:B----4-:R-:W-:Y:S04]  /*51560*/  STL.64 [R1+0x34b0], R10 ;  /* 0x0034b00a01007387 */ /* 0x010fe80000100a00 */
[----:B---3--:R0:W-:Y:S04]  /*51570*/  STL.64 [R1+0x34a8], R8 ;  /* 0x0034a80801007387 */ /* 0x0081e80000100a00 */
[----:B0-----:R-:W3:Y:S04]  /*51580*/  LDL.LU R8, [R1+0x510] ;  /* 0x0005100001087983 */ /* 0x001ee80000300800 */
[----:B------:R-:W3:Y:S04]  /*51590*/  LDL.LU R9, [R1+0x514] ;  /* 0x0005140001097983 */ /* 0x000ee80000300800 */
[----:B------:R-:W4:Y:S04]  /*515a0*/  LDL.LU R10, [R1+0x518] ;  /* 0x00051800010a7983 */ /* 0x000f280000300800 */
[----:B------:R-:W4:Y:S01]  /*515b0*/  LDL.LU R11, [R1+0x51c] ;  /* 0x00051c00010b7983 */ /* 0x000f220000300800 */
[----:B--2---:R-:W-:Y:S03]  /*515c0*/  HMMA.16816.F32.BF16 R4, R24, R20, R4 ;  /* 0x000000141804723c */ /* 0x004fe60000041804 */
[----:B----4-:R-:W-:Y:S04]  /*515d0*/  STL.64 [R1+0x34c0], R10 ;  /* 0x0034c00a01007387 */ /* 0x010fe80000100a00 */
[----:B---3--:R0:W-:Y:S04]  /*515e0*/  STL.64 [R1+0x34b8], R8 ;  /* 0x0034b80801007387 */ /* 0x0081e80000100a00 */
[----:B0-----:R-:W2:Y:S04]  /*515f0*/  LDL.LU R8, [R1+0x500] ;  /* 0x0005000001087983 */ /* 0x001ea80000300800 */
[----:B------:R-:W2:Y:S04]  /*51600*/  LDL.LU R9, [R1+0x504] ;  /* 0x0005040001097983 */ /* 0x000ea80000300800 */
[----:B------:R-:W3:Y:S04]  /*51610*/  LDL.LU R10, [R1+0x508] ;  /* 0x00050800010a7983 */ /* 0x000ee80000300800 */
[----:B------:R-:W3:Y:S01]  /*51620*/  LDL.LU R11, [R1+0x50c] ;  /* 0x00050c00010b7983 */ /* 0x000ee20000300800 */
        /* <DEDUP_REMOVED lines=9> */
[----:B------:R-:W3:Y:S04]  /*516c0*/  LDL.LU.64 R20, [R1+0x34e8] ;  /* 0x0034e80001147983 */ /* 0x000ee80000300a00 */
[----:B------:R-:W-:Y:S04]  /*516d0*/  STL.64 [R1+0x4e0], R4 ;  /* 0x0004e00401007387 */ /* 0x000fe80000100a00 */
[----:B------:R0:W-:Y:S04]  /*516e0*/  STL [R1+0x4e8], R6 ;  /* 0x0004e80601007387 */ /* 0x0001e80000100800 */
[----:B0-----:R-:W4:Y:S04]  /*516f0*/  LDL.LU.64 R6, [R1+0x34e0] ;  /* 0x0034e00001067983 */ /* 0x001f280000300a00 */
[----:B------:R-:W2:Y:S04]  /*51700*/  LDL.LU.64 R4, [R1+0x34d8] ;  /* 0x0034d80001047983 */ /* 0x000ea80000300a00 */
[----:B------:R-:W-:Y:S04]  /*51710*/  STL.64 [R1+0x3488], R18 ;  /* 0x0034881201007387 */ /* 0x000fe80000100a00 */
[----:B------:R0:W-:Y:S04]  /*51720*/  STL.64 [R1+0x3480], R16 ;  /* 0x0034801001007387 */ /* 0x0001e80000100a00 */
[----:B0-----:R-:W3:Y:S04]  /*51730*/  LDL.LU.64 R16, [R1+0x2d0] ;  /* 0x0002d00001107983 */ /* 0x001ee80000300a00 */
[----:B------:R-:W3:Y:S01]  /*51740*/  LDL.LU.64 R18, [R1+0x2d8] ;  /* 0x0002d80001127983 */ /* 0x000ee20000300a00 */
[C---:B--2---:R-:W-:Y:S11]  /*51750*/  HMMA.16816.F32.BF16 R8, R24.reuse, R4, R8 ;  /* 0x000000041808723c */ /* 0x044ff60000041808 */
[----:B------:R-:W-:Y:S11]  /*51760*/  @!UPT UIADD3 URZ, URZ, URZ, URZ ;  /* 0x0000003f3f3ff290 */ /* 0x000ff6000fffe03f */
[----:B------:R-:W-:Y:S01]  /*51770*/  @!UPT UIADD3 URZ, URZ, URZ, URZ ;  /* 0x0000003f3f3ff290 */ /* 0x000fe2000fffe03f */
[----:B------:R0:W-:Y:S01]  /*51780*/  STL.64 [R1+0x4f0], R8 ;  /* 0x0004f00801007387 */ /* 0x0001e20000100a00 */
[----:B------:R-:W-:Y:S02]  /*51790*/  MOV R22, R10 ;  /* 0x0000000a00167202 */ /* 0x000fe40000000f00 */
[----:B------:R-:W-:Y:S02]  /*517a0*/  MOV R23, R11 ;  /* 0x0000000b00177202 */ /* 0x000fe40000000f00 */
[----:B------:R-:W2:Y:S04]  /*517b0*/  LDL.LU.64 R10, [R1+0x34d0] ;  /* 0x0034d000010a7983 */ /* 0x000ea80000300a00 */
[----:B0-----:R-:W2:Y:S04]  /*517c0*/  LDL.LU.64 R8, [R1+0x34c8] ;  /* 0x0034c80001087983 */ /* 0x001ea80000300a00 */
[----:B----4-:R-:W-:Y:S04]  /*517d0*/  STL.64 [R1+0x3460], R6 ;  /* 0x0034600601007387 */ /* 0x010fe80000100a00 */
[----:B------:R0:W-:Y:S04]  /*517e0*/  STL.64 [R1+0x3458], R4 ;  /* 0x0034580401007387 */ /* 0x0001e80000100a00 */
[----:B0-----:R-:W4:Y:S04]  /*517f0*/  LDL.LU R4, [R1+0x630] ;  /* 0x0006300001047983 */ /* 0x001f280000300800 */
[----:B------:R-:W4:Y:S04]  /*51800*/  LDL.LU R5, [R1+0x634] ;  /* 0x0006340001057983 */ /* 0x000f280000300800 */
[----:B------:R-:W4:Y:S04]  /*51810*/  LDL.LU R6, [R1+0x638] ;  /* 0x0006380001067983 */ /* 0x000f280000300800 */
[----:B------:R-:W4:Y:S01]  /*51820*/  LDL.LU R7, [R1+0x63c] ;  /* 0x00063c0001077983 */ /* 0x000f220000300800 */
[C---:B--2---:R-:W-:Y:S11]  /*51830*/  HMMA.16816.F32.BF16 R8, R24.reuse, R12, R8 ;  /* 0x0000000c1808723c */ /* 0x044ff60000041808 */
[----:B------:R-:W-:Y:S11]  /*51840*/  @!UPT UIADD3 URZ, URZ, URZ, URZ ;  /* 0x0000003f3f3ff290 */ /* 0x000ff6000fffe03f */
[----:B------:R-:W-:Y:S01]  /*51850*/  @!UPT UIADD3 URZ, URZ, URZ, URZ ;  /* 0x0000003f3f3ff290 */ /* 0x000fe2000fffe03f */
[----:B------:R-:W-:Y:S04]  /*51860*/  STL.64 [R1+0x500], R8 ;  /* 0x0005000801007387 */ /* 0x000fe80000100a00 */
[----:B------:R0:W-:Y:S04]  /*51870*/  STL.64 [R1+0x508], R10 ;  /* 0x0005080a01007387 */ /* 0x0001e80000100a00 */
[----:B0-----:R-:W3:Y:S04]  /*51880*/  LDL.LU.64 R10, [R1+0x34c0] ;  /* 0x0034c000010a7983 */ /* 0x001ee80000300a00 */
[----:B------:R-:W3:Y:S04]  /*51890*/  LDL.LU.64 R8, [R1+0x34b8] ;  /* 0x0034b80001087983 */ /* 0x000ee80000300a00 */
[----:B------:R-:W-:Y:S04]  /*518a0*/  STL [R1+0x3450], R15 ;  /* 0x0034500f01007387 */ /* 0x000fe80000100800 */
[----:B------:R0:W-:Y:S04]  /*518b0*/  STL.64 [R1+0x3448], R12 ;  /* 0x0034480c01007387 */ /* 0x0001e80000100a00 */
[----:B0-----:R-:W2:Y:S01]  /*518c0*/  LDL.64 R12, [R1+0x70] ;  /* 0x00007000010c7983 */ /* 0x001ea20000100a00 */
[----:B---3--:R-:W-:Y:S03]  /*518d0*/  HMMA.16816.F32.BF16 R24, R24, R20, R8 ;  /* 0x000000141818723c */ /* 0x008fe60000041808 */
[----:B------:R-:W3:Y:S04]  /*518e0*/  LDL.LU.64 R10, [R1+0x34b0] ;  /* 0x0034b000010a7983 */ /* 0x000ee80000300a00 */
[----:B------:R-:W3:Y:S11]  /*518f0*/  LDL.LU.64 R8, [R1+0x34a8] ;  /* 0x0034a80001087983 */ /* 0x000ef60000300a00 */
[----:B------:R-:W-:Y:S05]  /*51900*/  @!UPT UIADD3 URZ, URZ, URZ, URZ ;  /* 0x0000003f3f3ff290 */ /* 0x000fea000fffe03f */
[----:B------:R-:W-:Y:S04]  /*51910*/  STL.64 [R1+0x2f0], R24 ;  /* 0x0002f01801007387 */ /* 0x000fe80000100a00 */
[----:B------:R0:W-:Y:S04]  /*51920*/  STL.64 [R1+0x2f8], R26 ;  /* 0x0002f81a01007387 */ /* 0x0001e80000100a00 */
[----:B0-----:R-:W2:Y:S04]  /*51930*/  LDL.LU.64 R26, [R1+0x34a0] ;  /* 0x0034a000011a7983 */ /* 0x001ea80000300a00 */
[----:B------:R-:W3:Y:S04]  /*51940*/  LDL.LU.64 R24, [R1+0x3498] ;  /* 0x0034980001187983 */ /* 0x000ee80000300a00 */
[----:B------:R-:W-:Y:S04]  /*51950*/  STL.64 [R1+0x3440], R22 ;  /* 0x0034401601007387 */ /* 0x000fe80000100a00 */
[----:B------:R0:W-:Y:S04]  /*51960*/  STL.64 [R1+0x3438], R20 ;  /* 0x0034381401007387 */ /* 0x0001e80000100a00 */
[----:B0-----:R-:W2:Y:S04]  /*51970*/  LDL.LU R20, [R1+0x5a0] ;  /* 0x0005a00001147983 */ /* 0x001ea80000300800 */
[----:B------:R-:W2:Y:S04]  /*51980*/  LDL.LU R21, [R1+0x5a4] ;  /* 0x0005a40001157983 */ /* 0x000ea80000300800 */
[----:B------:R-:W2:Y:S04]  /*51990*/  LDL.LU R22, [R1+0x5a8] ;  /* 0x0005a80001167983 */ /* 0x000ea80000300800 */
[----:B------:R-:W2:Y:S01]  /*519a0*/  LDL.LU R23, [R1+0x5ac] ;  /* 0x0005ac0001177983 */ /* 0x000ea20000300800 */
[----:B---3--:R-:W-:Y:S11]  /*519b0*/  HMMA.16816.F32.BF16 R8, R16, R24, R8 ;  /* 0x000000181008723c */ /* 0x008ff60000041808 */
[----:B------:R-:W-:Y:S11]  /*519c0*/  @!UPT UIADD3 URZ, URZ, URZ, URZ ;  /* 0x0000003f3f3ff290 */ /* 0x000ff6000fffe03f */
[----:B------:R-:W-:Y:S01]  /*519d0*/  @!UPT UIADD3 URZ, URZ, URZ, URZ ;  /* 0x0000003f3f3ff290 */ /* 0x000fe2000fffe03f */
[----:B------:R0:W-:Y:S04]  /*519e0*/  STL.64 [R1+0x510], R8 ;  /* 0x0005100801007387 */ /* 0x0001e80000100a00 */
[----:B------:R1:W-:Y:S04]  /*519f0*/  STL.64 [R1+0x518], R10 ;  /* 0x0005180a01007387 */ /* 0x0003e80000100a00 */
[----:B0-----:R-:W4:Y:S01]  /*51a00*/  LDL.LU.64 R8, [R1+0x3490] ;  /* 0x0034900001087983 */ /* 0x001f220000300a00 */
[----:B------:R-:W-:Y:S02]  /*51a10*/  MOV R15, R16 ;  /* 0x00000010000f7202 */ /* 0x000fe40000000f00 */
[----:B------:R-:W-:Y:S01]  /*51a20*/  MOV R14, R17 ;  /* 0x00000011000e7202 */ /* 0x000fe20000000f00 */
        /* <DEDUP_REMOVED lines=10> */
[C---:B------:R-:W-:Y:S01]  /*51ad0*/  HMMA.16816.F32.BF16 R20, R24.reuse, R12, R20 ;  /* 0x0000000c1814723c */ /* 0x040fe20000041814 */
[----:B------:R-:W-:Y:S02]  /*51ae0*/  MOV R11, R12 ;  /* 0x0000000c000b7202 */ /* 0x000fe40000000f00 */
[----:B------:R-:W-:Y:S11]  /*51af0*/  MOV R10, R13 ;  /* 0x0000000d000a7202 */ /* 0x000ff60000000f00 */
[----:B------:R-:W-:Y:S09]  /*51b00*/  @!UPT UIADD3 URZ, URZ, URZ, URZ ;  /* 0x0000003f3f3ff290 */ /* 0x000ff2000fffe03f */
[----:B------:R-:W-:Y:S04]  /*51b10*/  STL.64 [R1+0x520], R20 ;  /* 0x0005201401007387 */ /* 0x000fe80000100a00 */
[----:B------:R-:W-:Y:S04]  /*51b20*/  STL.64 [R1+0x528], R22 ;  /* 0x0005281601007387 */ /* 0x000fe80000100a00 */
[----:B------:R-:W2:Y:S01]  /*51b30*/  LDL.LU R12, [R1+0x6a0] ;  /* 0x0006a000010c7983 */ /* 0x000ea20000300800 */
[----:B----4-:R-:W-:Y:S11]  /*51b40*/  HMMA.16816.F32.BF16 R4, R24, R8, R4 ;  /* 0x000000081804723c */ /* 0x010ff60000041804 */
[----:B------:R-:W-:Y:S11]  /*51b50*/  @!UPT UIADD3 URZ, URZ, URZ, URZ ;  /* 0x0000003f3f3ff290 */ /* 0x000ff6000fffe03f */
[----:B------:R-:W-:Y:S01]  /*51b60*/  @!UPT UIADD3 URZ, URZ, URZ, URZ ;  /* 0x0000003f3f3ff290 */ /* 0x000fe2000fffe03f */
[----:B------:R3:W-:Y:S04]  /*51b70*/  STL.64 [R1+0x540], R4 ;  /* 0x0005400401007387 */ /* 0x0007e80000100a00 */
[----:B------:R-:W-:Y:S04]  /*51b80*/  STL.64 [R1+0x548], R6 ;  /* 0x0005480601007387 */ /* 0x000fe80000100a00 */
[----:B------:R-:W2:Y:S04]  /*51b90*/  LDL.LU R13, [R1+0x6a4] ;  /* 0x0006a400010d7983 */ /* 0x000ea80000300800 */
[----:B------:R-:W4:Y:S04]  /*51ba0*/  LDL.LU R14, [R1+0x6a8] ;  /* 0x0006a800010e7983 */ /* 0x000f280000300800 */
[----:B------:R-:W4:Y:S01]  /*51bb0*/  LDL.LU R15, [R1+0x6ac] ;  /* 0x0006ac00010f7983 */ /* 0x000f220000300800 */
[----:B---3--:R-:W-:Y:S01]  /*51bc0*/  MOV R4, R19 ;  /* 0x0000001300047202 */ /* 0x008fe20000000f00 */
[----:B------:R-:W-:-:S02]  /*51bd0*/  IMAD.MOV.U32 R5, RZ, RZ, R18 ;  /* 0x000000ffff057224 */ /* 0x000fc400078e0012 */
[----:B----4-:R-:W-:Y:S04]  /*51be0*/  STL.64 [R1+0x3470], R14 ;  /* 0x0034700e01007387 */ /* 0x010fe80000100a00 */
[----:B--2---:R-:W-:Y:S04]  /*51bf0*/  STL.64 [R1+0x3468], R12 ;  /* 0x0034680c01007387 */ /* 0x004fe80000100a00 */
        /* <DEDUP_REMOVED lines=13> */
[----:B------:R0:W-:Y:S02]  /*51cd0*/  STL.64 [R1+0x33f8], R8 ;  /* 0x0033f80801007387 */ /* 0x0001e40000100a00 */
[----:B0-----:R-:W-:-:S02]  /*51ce0*/  MOV R8, R11 ;  /* 0x0000000b00087202 */ /* 0x001fc40000000f00 */
[----:B------:R-:W-:-:S05]  /*51cf0*/  MOV R9, R10 ;  /* 0x0000000a00097202 */ /* 0x000fca0000000f00 */
[----:B------:R0:W-:Y:S04]  /*51d00*/  STL.64 [R1+0x3410], R8 ;  /* 0x0034100801007387 */ /* 0x0001e80000100a00 */
        /* <DEDUP_REMOVED lines=11> */
[----:B------:R0:W-:Y:S04]  /*51dc0*/  STL.64 [R1+0x550], R4 ;  /* 0x0005500401007387 */ /* 0x0001e80000100a00 */
[----:B------:R-:W-:Y:S04]  /*51dd0*/  STL.64 [R1+0x558], R6 ;  /* 0x0005580601007387 */ /* 0x000fe80000100a00 */
[----:B0-----:R-:W3:Y:S04]  /*51de0*/  LDL.LU.64 R4, [R1+0x3478] ;  /* 0x0034780001047983 */ /* 0x001ee80000300a00 */
[----:B------:R0:W-:Y:S04]  /*51df0*/  STL.64 [R1+0x33f0], R16 ;  /* 0x0033f01001007387 */ /* 0x0001e80000100a00 */
[----:B0-----:R-:W2:Y:S04]  /*51e00*/  LDL.LU R16, [R1+0x720] ;  /* 0x0007200001107983 */ /* 0x001ea80000300800 */
[----:B------:R-:W2:Y:S04]  /*51e10*/  LDL.LU R17, [R1+0x724] ;  /* 0x0007240001117983 */ /* 0x000ea80000300800 */
[----:B------:R-:W2:Y:S04]  /*51e20*/  LDL.LU R18, [R1+0x728] ;  /* 0x0007280001127983 */ /* 0x000ea80000300800 */
[----:B------:R-:W2:Y:S01]  /*51e30*/  LDL.LU R19, [R1+0x72c] ;  /* 0x00072c0001137983 */ /* 0x000ea20000300800 */
[C---:B---3--:R-:W-:Y:S03]  /*51e40*/  HMMA.16816.F32.BF16 R4, R24.reuse, R4, R12 ;  /* 0x000000041804723c */ /* 0x048fe6000004180c */
[----:B--2---:R-:W-:Y:S04]  /*51e50*/  STL.64 [R1+0x3408], R18 ;  /* 0x0034081201007387 */ /* 0x004fe80000100a00 */
[----:B------:R0:W-:Y:S04]  /*51e60*/  STL.64 [R1+0x3400], R16 ;  /* 0x0034001001007387 */ /* 0x0001e80000100a00 */
[----:B0-----:R-:W2:Y:S04]  /*51e70*/  LDL.LU R16, [R1+0x700] ;  /* 0x0007000001107983 */ /* 0x001ea80000300800 */
[----:B------:R-:W2:Y:S04]  /*51e80*/  LDL.LU R17, [R1+0x704] ;  /* 0x0007040001117983 */ /* 0x000ea80000300800 */
[----:B------:R-:W2:Y:S04]  /*51e90*/  LDL.LU R18, [R1+0x708] ;  /* 0x0007080001127983 */ /* 0x000ea80000300800 */
[----:B------:R-:W2:Y:S04]  /*51ea0*/  LDL.LU R19, [R1+0x70c] ;  /* 0x00070c0001137983 */ /* 0x000ea80000300800 */
[----:B------:R-:W3:Y:S04]  /*51eb0*/  LDL.LU.64 R14, [R1+0x3470] ;  /* 0x00347000010e7983 */ /* 0x000ee80000300a00 */
[----:B------:R-:W3:Y:S04]  /*51ec0*/  LDL.LU.64 R12, [R1+0x3468] ;  /* 0x00346800010c7983 */ /* 0x000ee80000300a00 */
[----:B------:R-:W-:Y:S04]  /*51ed0*/  STL.64 [R1+0x560], R4 ;  /* 0x0005600401007387 */ /* 0x000fe80000100a00 */
[----:B------:R0:W-:Y:S04]  /*51ee0*/  STL.64 [R1+0x568], R6 ;  /* 0x0005680601007387 */ /* 0x0001e80000100a00 */
[----:B0-----:R-:W2:Y:S04]  /*51ef0*/  LDL.LU.64 R6, [R1+0x3460] ;  /* 0x0034600001067983 */ /* 0x001ea80000300a00 */
[----:B------:R-:W3:Y:S02]  /*51f00*/  LDL.LU.64 R4, [R1+0x3458] ;  /* 0x0034580001047983 */ /* 0x000ee40000300a00 */
[C---:B---3--:R-:W-:Y:S11]  /*51f10*/  HMMA.16816.F32.BF16 R12, R24.reuse, R4, R12 ;  /* 0x00000004180c723c */ /* 0x048ff6000004180c */
[----:B------:R-:W-:Y:S11]  /*51f20*/  @!UPT UIADD3 URZ, URZ, URZ, URZ ;  /* 0x0000003f3f3ff290 */ /* 0x000ff6000fffe03f */
[----:B------:R-:W-:Y:S01]  /*51f30*/  @!UPT UIADD3 URZ, URZ, URZ, URZ ;  /* 0x0000003f3f3ff290 */ /* 0x000fe2000fffe03f */
[----:B------:R-:W-:Y:S04]  /*51f40*/  STL.64 [R1+0x570], R12 ;  /* 0x0005700c01007387 */ /* 0x000fe80000100a00 */
[----:B------:R0:W-:Y:S04]  /*51f50*/  STL.64 [R1+0x578], R14 ;  /* 0x0005780e01007387 */ /* 0x0001e80000100a00 */
[----:B0-----:R-:W3:Y:S04]  /*51f60*/  LDL.LU R15, [R1+0x3450] ;  /* 0x00345000010f7983 */ /* 0x001ee80000300800 */
[----:B------:R-:W4:Y:S04]  /*51f70*/  LDL.LU.64 R12, [R1+0x3448] ;  /* 0x00344800010c7983 */ /* 0x000f280000300a00 */
[----:B--2---:R-:W-:Y:S04]  /*51f80*/  STL.64 [R1+0x33d8], R6 ;  /* 0x0033d80601007387 */ /* 0x004fe80000100a00 */
[----:B------:R0:W-:Y:S04]  /*51f90*/  STL.64 [R1+0x33d0], R4 ;  /* 0x0033d00401007387 */ /* 0x0001e80000100a00 */
[----:B0-----:R-:W2:Y:S04]  /*51fa0*/  LDL.LU.64 R4, [R1+0x2b0] ;  /* 0x0002b00001047983 */ /* 0x001ea80000300a00 */
[----:B------:R-:W2:Y:S01]  /*51fb0*/  LDL.LU.64 R6, [R1+0x2b8] ;  /* 0x0002b80001067983 */ /* 0x000ea20000300a00 */
[C---:B----4-:R-:W-:Y:S11]  /*51fc0*/  HMMA.16816.F32.BF16 R20, R24.reuse, R12, R20 ;  /* 0x0000000c1814723c */ /* 0x050ff60000041814 */
[----:B------:R-:W-:Y:S11]  /*51fd0*/  @!UPT UIADD3 URZ, URZ, URZ, URZ ;  /* 0x0000003f3f3ff290 */ /* 0x000ff6000fffe03f */
[----:B------:R-:W-:Y:S01]  /*51fe0*/  @!UPT UIADD3 URZ, URZ, URZ, URZ ;  /* 0x0000003f3f3ff290 */ /* 0x000fe2000fffe03f */
[----:B------:R-:W-:Y:S04]  /*51ff0*/  STL.64 [R1+0x590], R20 ;  /* 0x0005901401007387 */ /* 0x000fe80000100a00 */
[----:B------:R0:W-:Y:S04]  /*52000*/  STL.64 [R1+0x598], R22 ;  /* 0x0005981601007387 */ /* 0x0001e80000100a00 */
[----:B0-----:R-:W4:Y:S04]  /*52010*/  LDL.LU.64 R22, [R1+0x3440] ;  /* 0x0034400001167983 */ /* 0x001f280000300a00 */
        /* <DEDUP_REMOVED lines=8> */
[----:B------:R-:W2:Y:S02]  /*520a0*/  LDL.LU.64 R24, [R1+0x3418] ;  /* 0x0034180001187983 */ /* 0x000ea40000300a00 */
[----:B--2---:R-:W-:Y:S11]  /*520b0*/  HMMA.16816.F32.BF16 R8, R4, R24, R8 ;  /* 0x000000180408723c */ /* 0x004ff60000041808 */
[----:B------:R-:W-:Y:S11]  /*520c0*/  @!UPT UIADD3 URZ, URZ, URZ, URZ ;  /* 0x0000003f3f3ff290 */ /* 0x000ff6000fffe03f */
[----:B------:R-:W-:Y:S01]  /*520d0*/  @!UPT UIADD3 URZ, URZ, URZ, URZ ;  /* 0x0000003f3f3ff290 */ /* 0x000fe2000fffe03f */
[----:B------:R0:W-:Y:S04]  /*520e0*/  STL.64 [R1+0x5a0], R8 ;  /* 0x0005a00801007387 */ /* 0x0001e80000100a00 */
[----:B------:R1:W-:Y:S04]  /*520f0*/  STL.64 [R1+0x5a8], R10 ;  /* 0x0005a80a01007387 */ /* 0x0003e80000100a00 */
[----:B0-----:R-:W2:Y:S01]  /*52100*/  LDL.LU.64 R8, [R1+0x3410] ;  /* 0x0034100001087983 */ /* 0x001ea20000300a00 */
[----:B------:R-:W-:Y:S02]  /*52110*/  MOV R28, R4 ;  /* 0x00000004001c7202 */ /* 0x000fe40000000f00 */
[----:B------:R-:W-:Y:S01]  /*52120*/  MOV R14, R5 ;  /* 0x00000005000e7202 */ /* 0x000fe20000000f00 */
[----:B------:R-:W3:Y:S01]  /*52130*/  LDL.LU R4, [R1+0x750] ;  /* 0x0007500001047983 */ /* 0x000ee20000300800 */
[----:B-1----:R-:W-:-:S02]  /*52140*/  MOV R11, R6 ;  /* 0x00000006000b7202 */ /* 0x002fc40000000f00 */
[----:B------:R-:W-:Y:S01]  /*52150*/  MOV R10, R7 ;  /* 0x00000007000a7202 */ /* 0x000fe20000000f00 */
[----:B------:R-:W3:Y:S04]  /*52160*/  LDL.LU R5, [R1+0x754] ;  /* 0x0007540001057983 */ /* 0x000ee80000300800 */
[----:B------:R-:W3:Y:S04]  /*52170*/  LDL.LU R6, [R1+0x758] ;  /* 0x0007580001067983 */ /* 0x000ee80000300800 */
[----:B------:R-:W3:Y:S04]  /*52180*/  LDL.LU R7, [R1+0x75c] ;  /* 0x00075c0001077983 */ /* 0x000ee80000300800 */
[----:B------:R0:W-:Y:S04]  /*52190*/  STL.64 [R1+0x33b8], R26 ;  /* 0x0033b81a01007387 */ /* 0x0001e80000100a00 */
[----:B------:R1:W-:Y:S01]  /*521a0*/  STL.64 [R1+0x33b0], R24 ;  /* 0x0033b01801007387 */ /* 0x0003e20000100a00 */
[----:B0-----:R-:W-:-:S02]  /*521b0*/  MOV R26, R11 ;  /* 0x0000000b001a7202 */ /* 0x001fc40000000f00 */
[----:B------:R-:W-:Y:S02]  /*521c0*/  MOV R27, R10 ;  /* 0x0000000a001b7202 */ /* 0x000fe40000000f00 */
[----:B-1----:R-:W-:Y:S01]  /*521d0*/  MOV R24, R28 ;  /* 0x0000001c00187202 */ /* 0x002fe20000000f00 */
[----:B------:R-:W-:-:S07]  /*521e0*/  IMAD.MOV.U32 R25, RZ, RZ, R14 ;  /* 0x000000ffff197224 */ /* 0x000fce00078e000e */
[C---:B--2---:R-:W-:Y:S01]  /*521f0*/  HMMA.16816.F32.BF16 R8, R24.reuse, R8, R16 ;  /* 0x000000081808723c */ /* 0x044fe20000041810 */
[----:B------:R-:W2:Y:S04]  /*52200*/  LDL.LU.64 R18, [R1+0x3408] ;  /* 0x0034080001127983 */ /* 0x000ea80000300a00 */
[----:B------:R-:W2:Y:S11]  /*52210*/  LDL.LU.64 R16, [R1+0x3400] ;  /* 0x0034000001107983 */ /* 0x000eb60000300a00 */
[----:B------:R-:W-:Y:S07]  /*52220*/  @!UPT UIADD3 URZ, URZ, URZ, URZ ;  /* 0x0000003f3f3ff290 */ /* 0x000fee000fffe03f */
[----:B------:R0:W-:Y:S04]  /*52230*/  STL.64 [R1+0x5b0], R8 ;  /* 0x0005b00801007387 */ /* 0x0001e80000100a00 */
[----:B------:R2:W-:Y:S04]  /*52240*/  STL.64 [R1+0x5b8], R10 ;  /* 0x0005b80a01007387 */ /* 0x0005e80000100a00 */
[----:B0-----:R-:W2:Y:S02]  /*52250*/  LDL.LU.64 R8, [R1+0x33f8] ;  /* 0x0033f80001087983 */ /* 0x001ea40000300a00 */
[C---:B--2---:R-:W-:Y:S02]  /*52260*/  HMMA.16816.F32.BF16 R8, R24.reuse, R8, R16 ;  /* 0x000000081808723c */ /* 0x044fe40000041810 */
[----:B------:R-:W2:Y:S11]  /*52270*/  LDL.LU.64 R16, [R1+0x33f0] ;  /* 0x0033f00001107983 */ /* 0x000eb60000300a00 */
[----:B------:R-:W-:Y:S10]  /*52280*/  @!UPT UIADD3 URZ, URZ, URZ, URZ ;  /* 0x0000003f3f3ff290 */ /* 0x000ff4000fffe03f */
[----:B------:R-:W-:Y:S04]  /*52290*/  STL.64 [R1+0x5c0], R8 ;  /* 0x0005c00801007387 */ /* 0x000fe80000100a00 */
[----:B------:R0:W-:Y:S04]  /*522a0*/  STL.64 [R1+0x5c8], R10 ;  /* 0x0005c80a01007387 */ /* 0x0001e80000100a00 */
[----:B0-----:R-:W3:Y:S04]  /*522b0*/  LDL.LU.64 R10, [R1+0x33e8] ;  /* 0x0033e800010a7983 */ /* 0x001ee80000300a00 */
[----:B------:R-:W3:Y:S04]  /*522c0*/  LDL.LU.64 R8, [R1+0x33e0] ;  /* 0x0033e00001087983 */ /* 0x000ee80000300a00 */
[----:B--2---:R0:W-:Y:S01]  /*522d0*/  STL.64 [R1+0x3388], R16 ;  /* 0x0033881001007387 */ /* 0x0041e20000100a00 */
[C---:B---3--:R-:W-:Y:S03]  /*522e0*/  HMMA.16816.F32.BF16 R8, R24.reuse, R16, R8 ;  /* 0x000000101808723c */ /* 0x048fe60000041808 */
[----:B0-----:R-:W2:Y:S11]  /*522f0*/  LDL.LU R16, [R1+0x940] ;  /* 0x0009400001107983 */ /* 0x001eb60000300800 */
[----:B------:R-:W-:Y:S09]  /*52300*/  @!UPT UIADD3 URZ, URZ, URZ, URZ ;  /* 0x0000003f3f3ff290 */ /* 0x000ff2000fffe03f */
[----:B------:R0:W-:Y:S04]  /*52310*/  STL.64 [R1+0x5d0], R8 ;  /* 0x0005d00801007387 */ /* 0x0001e80000100a00 */
[----:B------:R1:W-:Y:S04]  /*52320*/  STL.64 [R1+0x5d8], R10 ;  /* 0x0005d80a01007387 */ /* 0x0003e80000100a00 */
[----:B------:R-:W2:Y:S04]  /*52330*/  LDL.LU R17, [R1+0x944] ;  /* 0x0009440001117983 */ /* 0x000ea80000300800 */
[----:B------:R-:W2:Y:S04]  /*52340*/  LDL.LU R18, [R1+0x948] ;  /* 0x0009480001127983 */ /* 0x000ea80000300800 */
[----:B------:R-:W2:Y:S04]  /*52350*/  LDL.LU R19, [R1+0x94c] ;  /* 0x00094c0001137983 */ /* 0x000ea80000300800 */
        /* <DEDUP_REMOVED lines=16> */
[----:B---3--:R-:W-:Y:S04]  /*52460*/  STL.64 [R1+0x33c8], R10 ;  /* 0x0033c80a01007387 */ /* 0x008fe80000100a00 */
[----:B--2---:R0:W-:Y:S04]  /*52470*/  STL.64 [R1+0x33c0], R8 ;  /* 0x0033c00801007387 */ /* 0x0041e80000100a00 */
[----:B0-----:R-:W2:Y:S02]  /*52480*/  LDL.64 R8, [R1+0x10] ;  /* 0x0000100001087983 */ /* 0x001ea40000100a00 */
[----:B--2---:R-:W-:Y:S11]  /*52490*/  HMMA.16816.F32.BF16 R4, R24, R8, R4 ;  /* 0x000000081804723c */ /* 0x004ff60000041804 */
[----:B------:R-:W-:Y:S11]  /*524a0*/  @!UPT UIADD3 URZ, URZ, URZ, URZ ;  /* 0x0000003f3f3ff290 */ /* 0x000ff6000fffe03f */
[----:B------:R-:W-:Y:S01]  /*524b0*/  @!UPT UIADD3 URZ, URZ, URZ, URZ ;  /* 0x0000003f3f3ff290 */ /* 0x000fe2000fffe03f */
[----:B------:R-:W-:Y:S04]  /*524c0*/  STL.64 [R1+0x5e0], R4 ;  /* 0x0005e00401007387 */ /* 0x000fe80000100a00 */
[----:B------:R0:W-:Y:S04]  /*524d0*/  STL.64 [R1+0x5e8], R6 ;  /* 0x0005e80601007387 */ /* 0x0001e80000100a00 */
[----:B0-----:R-:W2:Y:S04]  /*524e0*/  LDL.LU.64 R6, [R1+0x33d8] ;  /* 0x0033d80001067983 */ /* 0x001ea80000300a00 */
[----:B------:R-:W3:Y:S01]  /*524f0*/  LDL.LU.64 R4, [R1+0x33d0] ;  /* 0x0033d00001047983 */ /* 0x000ee20000300a00 */
[----:B------:R-:W-:-:S02]  /*52500*/  MOV R28, R8 ;  /* 0x00000008001c7202 */ /* 0x000fc40000000f00 */
[----:B------:R-:W-:Y:S02]  /*52510*/  MOV R14, R9 ;  /* 0x00000009000e7202 */ /* 0x000fe40000000f00 */
[C---:B---3--:R-:W-:Y:S01]  /*52520*/  HMMA.16816.F32.BF16 R8, R24.reuse, R4, R16 ;  /* 0x000000041808723c */ /* 0x048fe20000041810 */
[----:B------:R-:W3:Y:S11]  /*52530*/  LDL.LU R16, [R1+0x8f0] ;  /* 0x0008f00001107983 */ /* 0x000ef60000300800 */
[----:B------:R-:W-:Y:S11]  /*52540*/  @!UPT UIADD3 URZ, URZ, URZ, URZ ;  /* 0x0000003f3f3ff290 */ /* 0x000ff6000fffe03f */
[----:B------:R0:W-:Y:S04]  /*52550*/  STL.64 [R1+0x600], R8 ;  /* 0x0006000801007387 */ /* 0x0001e80000100a00 */
[----:B------:R1:W-:Y:S04]  /*52560*/  STL.64 [R1+0x608], R10 ;  /* 0x0006080a01007387 */ /* 0x0003e80000100a00 */
[----:B------:R-:W3:Y:S04]  /*52570*/  LDL.LU R17, [R1+0x8f4] ;  /* 0x0008f40001117983 */ /* 0x000ee80000300800 */
[----:B------:R-:W2:Y:S04]  /*52580*/  LDL.LU R18, [R1+0x8f8] ;  /* 0x0008f80001127983 */ /* 0x000ea80000300800 */
[----:B------:R-:W2:Y:S04]  /*52590*/  LDL.LU R19, [R1+0x8fc] ;  /* 0x0008fc0001137983 */ /* 0x000ea80000300800 */
[----:B0-----:R-:W3:Y:S04]  /*525a0*/  LDL.LU R8, [R1+0x920] ;  /* 0x0009200001087983 */ /* 0x001ee80000300800 */
[----:B------:R-:W4:Y:S04]  /*525b0*/  LDL.LU R9, [R1+0x924] ;  /* 0x0009240001097983 */ /* 0x000f280000300800 */
[----:B-1----:R-:W4:Y:S04]  /*525c0*/  LDL.LU R10, [R1+0x928] ;  /* 0x00092800010a7983 */ /* 0x002f280000300800 */
[----:B------:R-:W4:Y:S04]  /*525d0*/  LDL.LU R11, [R1+0x92c] ;  /* 0x00092c00010b7983 */ /* 0x000f280000300800 */
[----:B--2---:R-:W-:Y:S04]  /*525e0*/  STL.64 [R1+0x3398], R18 ;  /* 0x0033981201007387 */ /* 0x004fe80000100a00 */
[----:B---3--:R0:W-:Y:S04]  /*525f0*/  STL.64 [R1+0x3390], R16 ;  /* 0x0033901001007387 */ /* 0x0081e80000100a00 */
[----:B0-----:R-:W2:Y:S04]  /*52600*/  LDL.64 R16, [R1+0x70] ;  /* 0x0000700001107983 */ /* 0x001ea80000100a00 */
[----:B--2---:R0:W-:Y:S04]  /*52610*/  STL.64 [R1+0x33a8], R16 ;  /* 0x0033a81001007387 */ /* 0x0041e80000100a00 */
[----:B0-----:R-:W2:Y:S04]  /*52620*/  LDL.LU R16, [R1+0x910] ;  /* 0x0009100001107983 */ /* 0x001ea80000300800 */
[----:B------:R-:W2:Y:S04]  /*52630*/  LDL.LU R17, [R1+0x914] ;  /* 0x0009140001117983 */ /* 0x000ea80000300800 */
[----:B------:R-:W2:Y:S04]  /*52640*/  LDL.LU R18, [R1+0x918] ;  /* 0x0009180001127983 */ /* 0x000ea80000300800 */
[----:B------:R-:W2:Y:S04]  /*52650*/  LDL.LU R19, [R1+0x91c] ;  /* 0x00091c0001137983 */ /* 0x000ea80000300800 */
[----:B------:R-:W-:Y:S04]  /*52660*/  STL.64 [R1+0x3370], R6 ;  /* 0x0033700601007387 */ /* 0x000fe80000100a00 */
[----:B------:R0:W-:Y:S04]  /*52670*/  STL.64 [R1+0x3368], R4 ;  /* 0x0033680401007387 */ /* 0x0001e80000100a00 */
[----:B0-----:R-:W3:Y:S04]  /*52680*/  LDL.LU R4, [R1+0x930] ;  /* 0x0009300001047983 */ /* 0x001ee80000300800 */
[----:B------:R-:W3:Y:S04]  /*52690*/  LDL.LU R5, [R1+0x934] ;  /* 0x0009340001057983 */ /* 0x000ee80000300800 */
[----:B------:R-:W3:Y:S04]  /*526a0*/  LDL.LU R6, [R1+0x938] ;  /* 0x0009380001067983 */ /* 0x000ee80000300800 */
[----:B------:R-:W3:Y:S02]  /*526b0*/  LDL.LU R7, [R1+0x93c] ;  /* 0x00093c0001077983 */ /* 0x000ee40000300800 */
[----:B---3--:R-:W-:Y:S11]  /*526c0*/  HMMA.16816.F32.BF16 R4, R24, R12, R4 ;  /* 0x0000000c1804723c */ /* 0x008ff60000041804 */
[----:B------:R-:W-:Y:S11]  /*526d0*/  @!UPT UIADD3 URZ, URZ, URZ, URZ ;  /* 0x0000003f3f3ff290 */ /* 0x000ff6000fffe03f */
[----:B------:R-:W-:Y:S01]  /*526e0*/  @!UPT UIADD3 URZ, URZ, URZ, URZ ;  /* 0x0000003f3f3ff290 */ /* 0x000fe2000fffe03f */
[----:B------:R0:W-:Y:S04]  /*526f0*/  STL.64 [R1+0x620], R4 ;  /* 0x0006200401007387 */ /* 0x0001e80000100a00 */
[----:B------:R-:W-:Y:S01]  /*52700*/  STL.64 [R1+0x628], R6 ;  /* 0x0006280601007387 */ /* 0x000fe20000100a00 */
[----:B0-----:R-:W-:Y:S02]  /*52710*/  MOV R4, R28 ;  /* 0x0000001c00047202 */ /* 0x001fe40000000f00 */
[----:B------:R-:W-:-:S05]  /*52720*/  MOV R5, R14 ;  /* 0x0000000e00057202 */ /* 0x000fca0000000f00 */
[----:B------:R0:W-:Y:S04]  /*52730*/  STL.64 [R1+0x33a0], R4 ;  /* 0x0033a00401007387 */ /* 0x0001e80000100a00 */
[----:B0-----:R-:W3:Y:S04]  /*52740*/  LDL.LU R4, [R1+0x900] ;  /* 0x0009000001047983 */ /* 0x001ee80000300800 */
[----:B------:R-:W3:Y:S04]  /*52750*/  LDL.LU R5, [R1+0x904] ;  /* 0x0009040001057983 */ /* 0x000ee80000300800 */
[----:B------:R-:W3:Y:S04]  /*52760*/  LDL.LU R6, [R1+0x908] ;  /* 0x0009080001067983 */ /* 0x000ee80000300800 */
[----:B------:R-:W3:Y:S04]  /*52770*/  LDL.LU R7, [R1+0x90c] ;  /* 0x00090c0001077983 */ /* 0x000ee80000300800 */
[----:B------:R-:W-:Y:S04]  /*52780*/  STL [R1+0x3360], R15 ;  /* 0x0033600f01007387 */ /* 0x000fe80000100800 */
        /* <DEDUP_REMOVED lines=12> */
[----:B------:R-:W4:Y:S04]  /*52850*/  LDL.LU.64 R10, [R1+0x33c8] ;  /* 0x0033c800010a7983 */ /* 0x000f280000300a00 */
[----:B------:R-:W4:Y:S04]  /*52860*/  LDL.LU.64 R8, [R1+0x33c0] ;  /* 0x0033c00001087983 */ /* 0x000f280000300a00 */
[----:B------:R-:W-:Y:S04]  /*52870*/  STL.64 [R1+0x610], R24 ;  /* 0x0006101801007387 */ /* 0x000fe80000100a00 */
[----:B------:R0:W-:Y:S04]  /*52880*/  STL.64 [R1+0x618], R26 ;  /* 0x0006181a01007387 */ /* 0x0001e80000100a00 */
[----:B0-----:R-:W2:Y:S04]  /*52890*/  LDL.LU.64 R26, [R1+0x33b8] ;  /* 0x0033b800011a7983 */ /* 0x001ea80000300a00 */
[----:B------:R-:W4:Y:S04]  /*528a0*/  LDL.LU.64 R24, [R1+0x33b0] ;  /* 0x0033b00001187983 */ /* 0x000f280000300a00 */
[----:B------:R-:W-:Y:S04]  /*528b0*/  STL.64 [R1+0x3350], R22 ;  /* 0x0033501601007387 */ /* 0x000fe80000100a00 */
[----:B------:R0:W-:Y:S04]  /*528c0*/  STL.64 [R1+0x3348], R20 ;  /* 0x0033481401007387 */ /* 0x0001e80000100a00 */
[----:B0-----:R-:W2:Y:S04]  /*528d0*/  LDL.LU R20, [R1+0x8e0] ;  /* 0x0008e00001147983 */ /* 0x001ea80000300800 */
[----:B------:R-:W2:Y:S04]  /*528e0*/  LDL.LU R21, [R1+0x8e4] ;  /* 0x0008e40001157983 */ /* 0x000ea80000300800 */
[----:B------:R-:W2:Y:S04]  /*528f0*/  LDL.LU R22, [R1+0x8e8] ;  /* 0x0008e80001167983 */ /* 0x000ea80000300800 */
[----:B------:R-:W2:Y:S01]  /*52900*/  LDL.LU R23, [R1+0x8ec] ;  /* 0x0008ec0001177983 */ /* 0x000ea20000300800 */
[C---:B----4-:R-:W-:Y:S11]  /*52910*/  HMMA.16816.F32.BF16 R16, R8.reuse, R24, R16 ;  /* 0x000000180810723c */ /* 0x050ff60000041810 */
[----:B------:R-:W-:Y:S11]  /*52920*/  @!UPT UIADD3 URZ, URZ, URZ, URZ ;  /* 0x0000003f3f3ff290 */ /* 0x000ff6000fffe03f */
[----:B------:R-:W-:Y:S01]  /*52930*/  @!UPT UIADD3 URZ, URZ, URZ, URZ ;  /* 0x0000003f3f3ff290 */ /* 0x000fe2000fffe03f */
[----:B------:R0:W-:Y:S04]  /*52940*/  STL.64 [R1+0x630], R16 ;  /* 0x0006301001007387 */ /* 0x0001e80000100a00 */
[----:B------:R-:W-:Y:S04]  /*52950*/  STL.64 [R1+0x638], R18 ;  /* 0x0006381201007387 */ /* 0x000fe80000100a00 */
[----:B0-----:R-:W3:Y:S04]  /*52960*/  LDL.LU.64 R16, [R1+0x33a8] ;  /* 0x0033a80001107983 */ /* 0x001ee80000300a00 */
[----:B--2---:R-:W-:Y:S04]  /*52970*/  STL.64 [R1+0x3340], R26 ;  /* 0x0033401a01007387 */ /* 0x004fe80000100a00 */
[----:B------:R0:W-:Y:S04]  /*52980*/  STL.64 [R1+0x3338], R24 ;  /* 0x0033381801007387 */ /* 0x0001e80000100a00 */
[----:B0-----:R-:W2:Y:S01]  /*52990*/  LDL.64 R24, [R1+0x50] ;  /* 0x0000500001187983 */ /* 0x001ea20000100a00 */
[----:B---3--:R-:W-:Y:S11]  /*529a0*/  HMMA.16816.F32.BF16 R4, R8, R16, R4 ;  /* 0x000000100804723c */ /* 0x008ff60000041804 */
[----:B------:R-:W-:Y:S11]  /*529b0*/  @!UPT UIADD3 URZ, URZ, URZ, URZ ;  /* 0x0000003f3f3ff290 */ /* 0x000ff6000fffe03f */
[----:B------:R-:W-:Y:S01]  /*529c0*/  @!UPT UIADD3 URZ, URZ, URZ, URZ ;  /* 0x0000003f3f3ff290 */ /* 0x000fe2000fffe03f */
[----:B------:R0:W-:Y:S04]  /*529d0*/  STL.64 [R1+0x660], R4 ;  /* 0x0006600401007387 */ /* 0x0001e80000100a00 */
[----:B------:R1:W-:Y:S04]  /*529e0*/  STL.64 [R1+0x668], R6 ;  /* 0x0006680601007387 */ /* 0x0003e80000100a00 */
[----:B0-----:R-:W3:Y:S01]  /*529f0*/  LDL.LU.64 R4, [R1+0x33a0] ;  /* 0x0033a00001047983 */ /* 0x001ee20000300a00 */
[----:B-1----:R-:W-:Y:S01]  /*52a00*/  MOV R7, R16 ;  /* 0x0000001000077202 */ /* 0x002fe20000000f00 */
[----:B------:R-:W-:-:S02]  /*52a10*/  IMAD.MOV.U32 R6, RZ, RZ, R17 ;  /* 0x000000ffff067224 */ /* 0x000fc400078e0011 */
[----:B------:R-:W2:Y:S04]  /*52a20*/  LDL.LU.64 R18, [R1+0x3398] ;  /* 0x0033980001127983 */ /* 0x000ea80000300a00 */
[----:B------:R-:W2:Y:S02]  /*52a30*/  LDL.LU.64 R16, [R1+0x3390] ;  /* 0x0033900001107983 */ /* 0x000ea40000300a00 */
[----:B--2---:R-:W-:Y:S11]  /*52a40*/  HMMA.16816.F32.BF16 R16, R8, R24, R16 ;  /* 0x000000180810723c */ /* 0x004ff60000041810 */
[----:B------:R-:W-:Y:S11]  /*52a50*/  @!UPT UIADD3 URZ, URZ, URZ, URZ ;  /* 0x0000003f3f3ff290 */ /* 0x000ff6000fffe03f */
[----:B------:R-:W-:Y:S01]  /*52a60*/  @!UPT UIADD3 URZ, URZ, URZ, URZ ;  /* 0x0000003f3f3ff290 */ /* 0x000fe2000fffe03f */
[----:B------:R0:W-:Y:S04]  /*52a70*/  STL.64 [R1+0x670], R16 ;  /* 0x0006701001007387 */ /* 0x0001e80000100a00 */
[----:B------:R1:W-:Y:S04]  /*52a80*/  STL.64 [R1+0x678], R18 ;  /* 0x0006781201007387 */ /* 0x0003e80000100a00 */
[----:B0-----:R-:W2:Y:S01]  /*52a90*/  LDL.LU.64 R16, [R1+0x3388] ;  /* 0x0033880001107983 */ /* 0x001ea20000300a00 */
[----:B-1----:R-:W-:-:S03]  /*52aa0*/  MOV R19, R24 ;  /* 0x0000001800137202 */ /* 0x002fc60000000f00 */
[----:B------:R-:W4:Y:S01]  /*52ab0*/  LDL.LU R24, [R1+0x8a0] ;  /* 0x0008a00001187983 */ /* 0x000f220000300800 */
[----:B------:R-:W-:Y:S01]  /*52ac0*/  MOV R18, R25 ;  /* 0x0000001900127202 */ /* 0x000fe20000000f00 */
[----:B--2---:R-:W-:Y:S11]  /*52ad0*/  HMMA.16816.F32.BF16 R20, R8, R16, R20 ;  /* 0x000000100814723c */ /* 0x004ff60000041814 */
[----:B------:R-:W-:Y:S11]  /*52ae0*/  @!UPT UIADD3 URZ, URZ, URZ, URZ ;  /* 0x0000003f3f3ff290 */ /* 0x000ff6000fffe03f */
[----:B------:R-:W-:Y:S01]  /*52af0*/  @!UPT UIADD3 URZ, URZ, URZ, URZ ;  /* 0x0000003f3f3ff290 */ /* 0x000fe2000fffe03f */
[----:B------:R0:W-:Y:S04]  /*52b00*/  STL.64 [R1+0x6a0], R20 ;  /* 0x0006a01401007387 */ /* 0x0001e80000100a00 */
[----:B------:R1:W-:Y:S04]  /*52b10*/  STL.64 [R1+0x6a8], R22 ;  /* 0x0006a81601007387 */ /* 0x0003e80000100a00 */
[----:B------:R-:W4:Y:S04]  /*52b20*/  LDL.LU R25, [R1+0x8a4] ;  /* 0x0008a40001197983 */ /* 0x000f280000300800 */
[----:B------:R-:W4:Y:S04]  /*52b30*/  LDL.LU R26, [R1+0x8a8] ;  /* 0x0008a800011a7983 */ /* 0x000f280000300800 */
[----:B------:R-:W4:Y:S04]  /*52b40*/  LDL.LU R27, [R1+0x8ac] ;  /* 0x0008ac00011b7983 */ /* 0x000f280000300800 */
[----:B0-----:R-:W2:Y:S04]  /*52b50*/  LDL.LU R20, [R1+0x8b0] ;  /* 0x0008b00001147983 */ /* 0x001ea80000300800 */
[----:B------:R-:W2:Y:S04]  /*52b60*/  LDL.LU R21, [R1+0x8b4] ;  /* 0x0008b40001157983 */ /* 0x000ea80000300800 */
[----:B-1----:R-:W2:Y:S04]  /*52b70*/  LDL.LU R22, [R1+0x8b8] ;  /* 0x0008b80001167983 */ /* 0x002ea80000300800 */
[----:B------:R-:W2:Y:S04]  /*52b80*/  LDL.LU R23, [R1+0x8bc] ;  /* 0x0008bc0001177983 */ /* 0x000ea80000300800 */
[----:B------:R0:W-:Y:S02]  /*52b90*/  STL.64 [R1+0x32f0], R16 ;  /* 0x0032f01001007387 */ /* 0x0001e40000100a00 */
[----:B0-----:R-:W-:-:S02]  /*52ba0*/  MOV R16, R19 ;  /* 0x0000001300107202 */ /* 0x001fc40000000f00 */
[----:B------:R-:W-:-:S05]  /*52bb0*/  MOV R17, R18 ;  /* 0x0000001200117202 */ /* 0x000fca0000000f00 */
[----:B------:R0:W-:Y:S02]  /*52bc0*/  STL.64 [R1+0x3308], R16 ;  /* 0x0033081001007387 */ /* 0x0001e40000100a00 */
[----:B0-----:R-:W-:Y:S02]  /*52bd0*/  MOV R16, R7 ;  /* 0x0000000700107202 */ /* 0x001fe40000000f00 */
[----:B------:R-:W-:Y:S02]  /*52be0*/  MOV R17, R6 ;  /* 0x0000000600117202 */ /* 0x000fe40000000f00 */
[C---:B---3--:R-:W-:Y:S03]  /*52bf0*/  HMMA.16816.F32.BF16 R4, R8.reuse, R4, R12 ;  /* 0x000000040804723c */ /* 0x048fe6000004180c */
[----:B------:R0:W-:Y:S04]  /*52c00*/  STL.64 [R1+0x3320], R16 ;  /* 0x0033201001007387 */ /* 0x0001e80000100a00 */
[----:B0-----:R-:W3:Y:S04]  /*52c10*/  LDL.LU R16, [R1+0x890] ;  /* 0x0008900001107983 */ /* 0x001ee80000300800 */
[----:B------:R-:W3:Y:S04]  /*52c20*/  LDL.LU R17, [R1+0x894] ;  /* 0x0008940001117983 */ /* 0x000ee80000300800 */
[----:B------:R-:W3:Y:S04]  /*52c30*/  LDL.LU R18, [R1+0x898] ;  /* 0x0008980001127983 */ /* 0x000ee80000300800 */
[----:B------:R-:W3:Y:S04]  /*52c40*/  LDL.LU R19, [R1+0x89c] ;  /* 0x00089c0001137983 */ /* 0x000ee80000300800 */
[----:B------:R-:W2:Y:S04]  /*52c50*/  LDL.LU.64 R14, [R1+0x3380] ;  /* 0x00338000010e7983 */ /* 0x000ea80000300a00 */
[----:B------:R-:W2:Y:S04]  /*52c60*/  LDL.LU.64 R12, [R1+0x3378] ;  /* 0x00337800010c7983 */ /* 0x000ea80000300a00 */
        /* <DEDUP_REMOVED lines=9> */
[----:B0-----:R-:W2:Y:S04]  /*52d00*/  LDL.LU R15, [R1+0x3360] ;  /* 0x00336000010f7983 */ /* 0x001ea80000300800 */
        /* <DEDUP_REMOVED lines=22> */
[----:B0-----:R-:W2:Y:S04]  /*52e70*/  LDL.LU.64 R22, [R1+0x3350] ;  /* 0x0033500001167983 */ /* 0x001ea80000300a00 */
[----:B------:R-:W4:Y:S02]  /*52e80*/  LDL.LU.64 R20, [R1+0x3348] ;  /* 0x0033480001147983 */ /* 0x000f240000300a00 */
[----:B----4-:R-:W-:Y:S02]  /*52e90*/  HMMA.16816.F32.BF16 R8, R8, R20, R24 ;  /* 0x000000140808723c */ /* 0x010fe40000041818 */
[----:B------:R-:W4:Y:S04]  /*52ea0*/  LDL.LU.64 R26, [R1+0x3340] ;  /* 0x00334000011a7983 */ /* 0x000f280000300a00 */
[----:B------:R-:W3:Y:S11]  /*52eb0*/  LDL.LU.64 R24, [R1+0x3338] ;  /* 0x0033380001187983 */ /* 0x000ef60000300a00 */
[----:B------:R-:W-:Y:S06]  /*52ec0*/  @!UPT UIADD3 URZ, URZ, URZ, URZ ;  /* 0x0000003f3f3ff290 */ /* 0x000fec000fffe03f */
[----:B------:R-:W-:Y:S04]  /*52ed0*/  STL.64 [R1+0x6d0], R8 ;  /* 0x0006d00801007387 */ /* 0x000fe80000100a00 */
[----:B------:R0:W-:Y:S04]  /*52ee0*/  STL.64 [R1+0x6d8], R10 ;  /* 0x0006d80a01007387 */ /* 0x0001e80000100a00 */
[----:B0-----:R-:W3:Y:S04]  /*52ef0*/  LDL.LU.64 R10, [R1+0x3330] ;  /* 0x00333000010a7983 */ /* 0x001ee80000300a00 */
[----:B------:R-:W3:Y:S04]  /*52f00*/  LDL.LU.64 R8, [R1+0x3328] ;  /* 0x0033280001087983 */ /* 0x000ee80000300a00 */
[----:B--2---:R-:W-:Y:S04]  /*52f10*/  STL.64 [R1+0x32c8], R22 ;  /* 0x0032c81601007387 */ /* 0x004fe80000100a00 */
[----:B------:R0:W-:Y:S04]  /*52f20*/  STL.64 [R1+0x32c0], R20 ;  /* 0x0032c01401007387 */ /* 0x0001e80000100a00 */
[----:B0-----:R-:W2:Y:S01]  /*52f30*/  LDL.LU.64 R20, [R1+0x10] ;  /* 0x0000100001147983 */ /* 0x001ea20000300a00 */
[C---:B---3--:R-:W-:Y:S11]  /*52f40*/  HMMA.16816.F32.BF16 R16, R8.reuse, R24, R16 ;  /* 0x000000180810723c */ /* 0x048ff60000041810 */
[----:B------:R-:W-:Y:S11]  /*52f50*/  @!UPT UIADD3 URZ, URZ, URZ, URZ ;  /* 0x0000003f3f3ff290 */ /* 0x000ff6000fffe03f */
[----:B------:R-:W-:Y:S01]  /*52f60*/  @!UPT UIADD3 URZ, URZ, URZ, URZ ;  /* 0x0000003f3f3ff290 */ /* 0x000fe2000fffe03f */
[----:B------:R0:W-:Y:S04]  /*52f70*/  STL.64 [R1+0x6f0], R16 ;  /* 0x0006f01001007387 */ /* 0x0001e80000100a00 */
[----:B------:R-:W-:Y:S04]  /*52f80*/  STL.64 [R1+0x6f8], R18 ;  /* 0x0006f81201007387 */ /* 0x000fe80000100a00 */
[----:B0-----:R-:W3:Y:S04]  /*52f90*/  LDL.LU.64 R16, [R1+0x3320] ;  /* 0x0033200001107983 */ /* 0x001ee80000300a00 */
[----:B----4-:R-:W-:Y:S04]  /*52fa0*/  STL.64 [R1+0x32b8], R26 ;  /* 0x0032b81a01007387 */ /* 0x010fe80000100a00 */
[----:B------:R0:W-:Y:S04]  /*52fb0*/  STL.64 [R1+0x32b0], R24 ;  /* 0x0032b01801007387 */ /* 0x0001e80000100a00 */
[----:B0-----:R-:W2:Y:S04]  /*52fc0*/  LDL.LU R24, [R1+0x850] ;  /* 0x0008500001187983 */ /* 0x001ea80000300800 */
[----:B------:R-:W2:Y:S04]  /*52fd0*/  LDL.LU R25, [R1+0x854] ;  /* 0x0008540001197983 */ /* 0x000ea80000300800 */
[----:B------:R-:W2:Y:S04]  /*52fe0*/  LDL.LU R26, [R1+0x858] ;  /* 0x00085800011a7983 */ /* 0x000ea80000300800 */
[----:B------:R-:W2:Y:S01]  /*52ff0*/  LDL.LU R27, [R1+0x85c] ;  /* 0x00085c00011b7983 */ /* 0x000ea20000300800 */
[C---:B---3--:R-:W-:Y:S03]  /*53000*/  HMMA.16816.F32.BF16 R16, R8.reuse, R16, R4 ;  /* 0x000000100810723c */ /* 0x048fe60000041804 */
[----:B------:R-:W3:Y:S04]  /*53010*/  LDL.LU.64 R6, [R1+0x3318] ;  /* 0x0033180001067983 */ /* 0x000ee80000300a00 */
[----:B------:R-:W3:Y:S11]  /*53020*/  LDL.LU.64 R4, [R1+0x3310] ;  /* 0x0033100001047983 */ /* 0x000ef60000300a00 */
[----:B------:R-:W-:Y:S05]  /*53030*/  @!UPT UIADD3 URZ, URZ, URZ, URZ ;  /* 0x0000003f3f3ff290 */ /* 0x000fea000fffe03f */
[----:B------:R0:W-:Y:S04]  /*53040*/  STL.64 [R1+0x700], R16 ;  /* 0x0007001001007387 */ /* 0x0001e80000100a00 */
[----:B------:R3:W-:Y:S04]  /*53050*/  STL.64 [R1+0x708], R18 ;  /* 0x0007081201007387 */ /* 0x0007e80000100a00 */
[----:B0-----:R-:W3:Y:S02]  /*53060*/  LDL.LU.64 R16, [R1+0x3308] ;  /* 0x0033080001107983 */ /* 0x001ee40000300a00 */
[C---:B---3--:R-:W-:Y:S02]  /*53070*/  HMMA.16816.F32.BF16 R16, R8.reuse, R16, R4 ;  /* 0x000000100810723c */ /* 0x048fe40000041804 */
[----:B------:R-:W3:Y:S04]  /*53080*/  LDL.LU.64 R6, [R1+0x3300] ;  /* 0x0033000001067983 */ /* 0x000ee80000300a00 */
[----:B------:R-:W3:Y:S11]  /*53090*/  LDL.LU.64 R4, [R1+0x32f8] ;  /* 0x0032f80001047983 */ /* 0x000ef60000300a00 */
[----:B------:R-:W-:Y:S06]  /*530a0*/  @!UPT UIADD3 URZ, URZ, URZ, URZ ;  /* 0x0000003f3f3ff290 */ /* 0x000fec000fffe03f */
[----:B------:R0:W-:Y:S04]  /*530b0*/  STL.64 [R1+0x730], R16 ;  /* 0x0007301001007387 */ /* 0x0001e80000100a00 */
[----:B------:R3:W-:Y:S04]  /*530c0*/  STL.64 [R1+0x738], R18 ;  /* 0x0007381201007387 */ /* 0x0007e80000100a00 */
[----:B0-----:R-:W3:Y:S02]  /*530d0*/  LDL.LU.64 R16, [R1+0x32f0] ;  /* 0x0032f00001107983 */ /* 0x001ee40000300a00 */
[C---:B---3--:R-:W-:Y:S02]  /*530e0*/  HMMA.16816.F32.BF16 R16, R8.reuse, R16, R4 ;  /* 0x000000100810723c */ /* 0x048fe40000041804 */
[----:B------:R-:W3:Y:S04]  /*530f0*/  LDL.LU.64 R6, [R1+0x32e8] ;  /* 0x0032e80001067983 */ /* 0x000ee80000300a00 */
[----:B------:R-:W4:Y:S11]  /*53100*/  LDL.LU.64 R4, [R1+0x32e0] ;  /* 0x0032e00001047983 */ /* 0x000f360000300a00 */
[----:B------:R-:W-:Y:S06]  /*53110*/  @!UPT UIADD3 URZ, URZ, URZ, URZ ;  /* 0x0000003f3f3ff290 */ /* 0x000fec000fffe03f */
[----:B------:R-:W-:Y:S04]  /*53120*/  STL.64 [R1+0x740], R16 ;  /* 0x0007401001007387 */ /* 0x000fe80000100a00 */
[----:B------:R0:W-:Y:S04]  /*53130*/  STL.64 [R1+0x748], R18 ;  /* 0x0007481201007387 */ /* 0x0001e80000100a00 */
[----:B0-----:R-:W4:Y:S04]  /*53140*/  LDL.LU.64 R18, [R1+0x32d8] ;  /* 0x0032d80001127983 */ /* 0x001f280000300a00 */
[----:B------:R-:W4:Y:S01]  /*53150*/  LDL.LU.64 R16, [R1+0x32d0] ;  /* 0x0032d00001107983 */ /* 0x000f220000300a00 */
[C---:B--2---:R-:W-:Y:S01]  /*53160*/  HMMA.16816.F32.BF16 R24, R8.reuse, R20, R24 ;  /* 0x000000140818723c */ /* 0x044fe20000041818 */
[----:B------:R-:W-:Y:S01]  /*53170*/  MOV R28, R20 ;  /* 0x00000014001c7202 */ /* 0x000fe20000000f00 */
[----:B------:R-:W-:Y:S11]  /*53180*/  IMAD.MOV.U32 R14, RZ, RZ, R21 ;  /* 0x000000ffff0e7224 */ /* 0x000ff600078e0015 */
[----:B------:R-:W-:Y:S10]  /*53190*/  @!UPT UIADD3 URZ, URZ, URZ, URZ ;  /* 0x0000003f3f3ff290 */ /* 0x000ff4000fffe03f */
[----:B------:R-:W-:Y:S04]  /*531a0*/  STL.64 [R1+0x760], R24 ;  /* 0x0007601801007387 */ /* 0x000fe80000100a00 */
[----:B------:R-:W-:Y:S04]  /*531b0*/  STL.64 [R1+0x768], R26 ;  /* 0x0007681a01007387 */ /* 0x000fe80000100a00 */
[----:B---3--:R-:W-:Y:S04]  /*531c0*/  STL.64 [R1+0x3250], R6 ;  /* 0x0032500601007387 */ /* 0x008fe80000100a00 */
[----:B----4-:R0:W-:Y:S01]  /*531d0*/  STL.64 [R1+0x3248], R4 ;  /* 0x0032480401007387 */ /* 0x0101e20000100a00 */
[----:B------:R-:W-:Y:S03]  /*531e0*/  HMMA.16816.F32.BF16 R20, R8, R4, R16 ;  /* 0x000000040814723c */ /* 0x000fe60000041810 */
[----:B0-----:R-:W2:Y:S04]  /*531f0*/  LDL.LU R4, [R1+0x7d0] ;  /* 0x0007d00001047983 */ /* 0x001ea80000300800 */
[----:B------:R-:W2:Y:S04]  /*53200*/  LDL.LU R5, [R1+0x7d4] ;  /* 0x0007d40001057983 */ /* 0x000ea80000300800 */
[----:B------:R-:W3:Y:S04]  /*53210*/  LDL.LU R6, [R1+0x7d8] ;  /* 0x0007d80001067983 */ /* 0x000ee80000300800 */
[----:B------:R-:W3:Y:S04]  /*53220*/  LDL.LU R7, [R1+0x7dc] ;  /* 0x0007dc0001077983 */ /* 0x000ee80000300800 */
[----:B------:R-:W4:Y:S04]  /*53230*/  LDL.LU R24, [R1+0x820] ;  /* 0x0008200001187983 */ /* 0x000f280000300800 */
[----:B------:R-:W4:Y:S01]  /*53240*/  LDL.LU R25, [R1+0x824] ;  /* 0x0008240001197983 */ /* 0x000f220000300800 */
[----:B------:R-:W-:-:S03]  /*53250*/  MOV R19, R20 ;  /* 0x0000001400137202 */ /* 0x000fc60000000f00 */
[----:B------:R-:W4:Y:S01]  /*53260*/  LDL.LU R26, [R1+0x828] ;  /* 0x00082800011a7983 */ /* 0x000f220000300800 */
[----:B------:R-:W-:-:S03]  /*53270*/  MOV R18, R21 ;  /* 0x0000001500127202 */ /* 0x000fc60000000f00 */
[----:B------:R-:W4:Y:S01]  /*53280*/  LDL.LU R27, [R1+0x82c] ;  /* 0x00082c00011b7983 */ /* 0x000f220000300800 */
[----:B------:R-:W-:-:S03]  /*53290*/  MOV R17, R22 ;  /* 0x0000001600117202 */ /* 0x000fc60000000f00 */
[----:B------:R-:W4:Y:S01]  /*532a0*/  LDL.LU R20, [R1+0x830] ;  /* 0x0008300001147983 */ /* 0x000f220000300800 */
[----:B------:R-:W-:-:S03]  /*532b0*/  MOV R16, R23 ;  /* 0x0000001700107202 */ /* 0x000fc60000000f00 */
[----:B------:R-:W4:Y:S04]  /*532c0*/  LDL.LU R21, [R1+0x834] ;  /* 0x0008340001157983 */ /* 0x000f280000300800 */
[----:B------:R-:W4:Y:S04]  /*532d0*/  LDL.LU R22, [R1+0x838] ;  /* 0x0008380001167983 */ /* 0x000f280000300800 */
[----:B------:R-:W4:Y:S04]  /*532e0*/  LDL.LU R23, [R1+0x83c] ;  /* 0x00083c0001177983 */ /* 0x000f280000300800 */
[----:B---3--:R-:W-:Y:S04]  /*532f0*/  STL.64 [R1+0x3260], R6 ;  /* 0x0032600601007387 */ /* 0x008fe80000100a00 */
[----:B--2---:R0:W-:Y:S04]  /*53300*/  STL.64 [R1+0x3258], R4 ;  /* 0x0032580401007387 */ /* 0x0041e80000100a00 */
[----:B0-----:R-:W2:Y:S04]  /*53310*/  LDL.LU.64 R4, [R1+0x30] ;  /* 0x0000300001047983 */ /* 0x001ea80000300a00 */
[----:B--2---:R0:W-:Y:S04]  /*53320*/  STL.64 [R1+0x3278], R4 ;  /* 0x0032780401007387 */ /* 0x0041e80000100a00 */
[----:B0-----:R-:W2:Y:S04]  /*53330*/  LDL.LU.64 R4, [R1+0x50] ;  /* 0x0000500001047983 */ /* 0x001ea80000300a00 */
[----:B--2---:R0:W-:Y:S04]  /*53340*/  STL.64 [R1+0x3280], R4 ;  /* 0x0032800401007387 */ /* 0x0041e80000100a00 */
[----:B0-----:R-:W2:Y:S04]  /*53350*/  LDL.LU.64 R4, [R1+0x70] ;  /* 0x0000700001047983 */ /* 0x001ea80000300a00 */
[----:B--2---:R0:W-:Y:S04]  /*53360*/  STL.64 [R1+0x3298], R4 ;  /* 0x0032980401007387 */ /* 0x0041e80000100a00 */
[----:B0-----:R-:W2:Y:S04]  /*53370*/  LDL.LU R4, [R1+0x810] ;  /* 0x0008100001047983 */ /* 0x001ea80000300800 */
[----:B------:R-:W2:Y:S04]  /*53380*/  LDL.LU R5, [R1+0x814] ;  /* 0x0008140001057983 */ /* 0x000ea80000300800 */
[----:B------:R-:W2:Y:S04]  /*53390*/  LDL.LU R6, [R1+0x818] ;  /* 0x0008180001067983 */ /* 0x000ea80000300800 */
[----:B------:R-:W2:Y:S04]  /*533a0*/  LDL.LU R7, [R1+0x81c] ;  /* 0x00081c0001077983 */ /* 0x000ea80000300800 */
[----:B------:R0:W-:Y:S04]  /*533b0*/  STL.64 [R1+0x2ea8], R18 ;  /* 0x002ea81201007387 */ /* 0x0001e80000100a00 */
[----:B------:R1:W-:Y:S04]  /*533c0*/  STL.64 [R1+0x2ea0], R16 ;  /* 0x002ea01001007387 */ /* 0x0003e80000100a00 */
[----:B0-----:R-:W3:Y:S04]  /*533d0*/  LDL R18, [R1+0x18] ;  /* 0x0000180001127983 */ /* 0x001ee80000100800 */
[----:B------:R-:W3:Y:S01]  /*533e0*/  LDL R19, [R1+0x1c] ;  /* 0x00001c0001137983 */ /* 0x000ee20000100800 */
[----:B-1----:R-:W-:-:S02]  /*533f0*/  MOV R16, R28 ;  /* 0x0000001c00107202 */ /* 0x002fc40000000f00 */
[----:B------:R-:W-:Y:S01]  /*53400*/  MOV R17, R14 ;  /* 0x0000000e00117202 */ /* 0x000fe20000000f00 */
[C---:B----4-:R-:W-:Y:S01]  /*53410*/  HMMA.16816.F32.BF16 R20, R8.reuse, R12, R20 ;  /* 0x0000000c0814723c */ /* 0x050fe20000041814 */
[----:B---3--:R-:W-:Y:S04]  /*53420*/  STL.64 [R1+0x3270], R18 ;  /* 0x0032701201007387 */ /* 0x008fe80000100a00 */
        /* <DEDUP_REMOVED lines=9> */
[----:B------:R-:W3:Y:S04]  /*534c0*/  LDL.LU R18, [R1+0x808] ;  /* 0x0008080001127983 */ /* 0x000ee80000300800 */
[----:B------:R-:W3:Y:S04]  /*534d0*/  LDL.LU R19, [R1+0x80c] ;  /* 0x00080c0001137983 */ /* 0x000ee80000300800 */
        /* <DEDUP_REMOVED lines=21> */
[----:B------:R0:W-:Y:S04]  /*53630*/  STL.64 [R1+0x880], R4 ;  /* 0x0008800401007387 */ /* 0x0001e80000100a00 */
[----:B------:R-:W-:Y:S04]  /*53640*/  STL.64 [R1+0x888], R6 ;  /* 0x0008880601007387 */ /* 0x000fe80000100a00 */
[----:B0-----:R-:W3:Y:S04]  /*53650*/  LDL.LU.64 R4, [R1+0x3298] ;  /* 0x0032980001047983 */ /* 0x001ee80000300a00 */
[----:B------:R-:W-:Y:S04]  /*53660*/  STL.64 [R1+0x3228], R26 ;  /* 0x0032281a01007387 */ /* 0x000fe80000100a00 */
[----:B------:R0:W-:Y:S04]  /*53670*/  STL.64 [R1+0x3220], R24 ;  /* 0x0032201801007387 */ /* 0x0001e80000100a00 */
[----:B0-----:R-:W2:Y:S04]  /*53680*/  LDL.LU R24, [R1+0x7c0] ;  /* 0x0007c00001187983 */ /* 0x001ea80000300800 */
[----:B------:R-:W2:Y:S04]  /*53690*/  LDL.LU R25, [R1+0x7c4] ;  /* 0x0007c40001197983 */ /* 0x000ea80000300800 */
[----:B------:R-:W2:Y:S04]  /*536a0*/  LDL.LU R26, [R1+0x7c8] ;  /* 0x0007c800011a7983 */ /* 0x000ea80000300800 */
[----:B------:R-:W2:Y:S01]  /*536b0*/  LDL.LU R27, [R1+0x7cc] ;  /* 0x0007cc00011b7983 */ /* 0x000ea20000300800 */
[C---:B---3--:R-:W-:Y:S01]  /*536c0*/  HMMA.16816.F32.BF16 R16, R8.reuse, R4, R16 ;  /* 0x000000040810723c */ /* 0x048fe20000041810 */
[----:B------:R-:W-:Y:S01]  /*536d0*/  MOV R28, R4 ;  /* 0x00000004001c7202 */ /* 0x000fe20000000f00 */
[----:B------:R-:W-:Y:S11]  /*536e0*/  IMAD.MOV.U32 R14, RZ, RZ, R5 ;  /* 0x000000ffff0e7224 */ /* 0x000ff600078e0005 */
[----:B------:R-:W-:Y:S10]  /*536f0*/  @!UPT UIADD3 URZ, URZ, URZ, URZ ;  /* 0x0000003f3f3ff290 */ /* 0x000ff4000fffe03f */
[----:B------:R-:W-:Y:S04]  /*53700*/  STL.64 [R1+0x870], R16 ;  /* 0x0008701001007387 */ /* 0x000fe80000100a00 */
[----:B------:R0:W-:Y:S04]  /*53710*/  STL.64 [R1+0x878], R18 ;  /* 0x0008781201007387 */ /* 0x0001e80000100a00 */
[----:B0-----:R-:W3:Y:S04]  /*53720*/  LDL.LU.64 R18, [R1+0x3290] ;  /* 0x0032900001127983 */ /* 0x001ee80000300a00 */
[----:B------:R-:W3:Y:S04]  /*53730*/  LDL.LU.64 R16, [R1+0x3288] ;  /* 0x0032880001107983 */ /* 0x000ee80000300a00 */
[----:B------:R-:W4:Y:S02]  /*53740*/  LDL.LU.64 R4, [R1+0x3280] ;  /* 0x0032800001047983 */ /* 0x000f240000300a00 */
[C---:B----4-:R-:W-:Y:S11]  /*53750*/  HMMA.16816.F32.BF16 R20, R8.reuse, R4, R20 ;  /* 0x000000040814723c */ /* 0x050ff60000041814 */
[----:B------:R-:W-:Y:S11]  /*53760*/  @!UPT UIADD3 URZ, URZ, URZ, URZ ;  /* 0x0000003f3f3ff290 */ /* 0x000ff6000fffe03f */
[----:B------:R-:W-:Y:S01]  /*53770*/  @!UPT UIADD3 URZ, URZ, URZ, URZ ;  /* 0x0000003f3f3ff290 */ /* 0x000fe2000fffe03f */
[----:B------:R0:W-:Y:S04]  /*53780*/  STL.64 [R1+0x860], R20 ;  /* 0x0008601401007387 */ /* 0x0001e80000100a00 */
[----:B------:R1:W-:Y:S01]  /*53790*/  STL.64 [R1+0x868], R22 ;  /* 0x0008681601007387 */ /* 0x0003e20000100a00 */
[----:B0-----:R-:W-:Y:S02]  /*537a0*/  MOV R21, R4 ;  /* 0x0000000400157202 */ /* 0x001fe40000000f00 */
[----:B------:R-:W-:Y:S02]  /*537b0*/  MOV R20, R5 ;  /* 0x0000000500147202 */ /* 0x000fe40000000f00 */
[----:B------:R-:W3:Y:S02]  /*537c0*/  LDL.LU.64 R4, [R1+0x3278] ;  /* 0x0032780001047983 */ /* 0x000ee40000300a00 */
[----:B---3--:R-:W-:Y:S01]  /*537d0*/  HMMA.16816.F32.BF16 R16, R8, R4, R16 ;  /* 0x000000040810723c */ /* 0x008fe20000041810 */
[----:B-1----:R-:W-:-:S02]  /*537e0*/  MOV R23, R4 ;  /* 0x0000000400177202 */ /* 0x002fc40000000f00 */
[----:B------:R-:W-:Y:S11]  /*537f0*/  MOV R22, R5 ;  /* 0x0000000500167202 */ /* 0x000ff60000000f00 */
[----:B------:R-:W-:Y:S09]  /*53800*/  @!UPT UIADD3 URZ, URZ, URZ, URZ ;  /* 0x0000003f3f3ff290 */ /* 0x000ff2000fffe03f */
[----:B------:R-:W-:Y:S04]  /*53810*/  STL.64 [R1+0x850], R16 ;  /* 0x0008501001007387 */ /* 0x000fe80000100a00 */
[----:B------:R0:W-:Y:S04]  /*53820*/  STL.64 [R1+0x858], R18 ;  /* 0x0008581201007387 */ /* 0x0001e80000100a00 */
[----:B0-----:R-:W3:Y:S04]  /*53830*/  LDL.LU.64 R18, [R1+0x3270] ;  /* 0x0032700001127983 */ /* 0x001ee80000300a00 */
[----:B------:R-:W4:Y:S04]  /*53840*/  LDL.LU.64 R16, [R1+0x3268] ;  /* 0x0032680001107983 */ /* 0x000f280000300a00 */
[----:B------:R-:W4:Y:S04]  /*53850*/  LDL.LU.64 R6, [R1+0x3260] ;  /* 0x0032600001067983 */ /* 0x000f280000300a00 */
[----:B------:R-:W4:Y:S02]  /*53860*/  LDL.LU.64 R4, [R1+0x3258] ;  /* 0x0032580001047983 */ /* 0x000f240000300a00 */
[----:B----4-:R-:W-:Y:S11]  /*53870*/  HMMA.16816.F32.BF16 R4, R8, R16, R4 ;  /* 0x000000100804723c */ /* 0x010ff60000041804 */
[----:B------:R-:W-:Y:S11]  /*53880*/  @!UPT UIADD3 URZ, URZ, URZ, URZ ;  /* 0x0000003f3f3ff290 */ /* 0x000ff6000fffe03f */
[----:B------:R-:W-:Y:S01]  /*53890*/  @!UPT UIADD3 URZ, URZ, URZ, URZ ;  /* 0x0000003f3f3ff290 */ /* 0x000fe2000fffe03f */
[----:B------:R-:W-:Y:S04]  /*538a0*/  STL.64 [R1+0x840], R4 ;  /* 0x0008400401007387 */ /* 0x000fe80000100a00 */
[----:B------:R0:W-:Y:S04]  /*538b0*/  STL.64 [R1+0x848], R6 ;  /* 0x0008480601007387 */ /* 0x0001e80000100a00 */
[----:B0-----:R-:W4:Y:S04]  /*538c0*/  LDL.LU.64 R6, [R1+0x3250] ;  /* 0x0032500001067983 */ /* 0x001f280000300a00 */
[----:B------:R-:W2:Y:S04]  /*538d0*/  LDL.LU.64 R4, [R1+0x3248] ;  /* 0x0032480001047983 */ /* 0x000ea80000300a00 */
[----:B---3--:R-:W-:Y:S04]  /*538e0*/  STL.64 [R1+0x31b8], R18 ;  /* 0x0031b81201007387 */ /* 0x008fe80000100a00 */
[----:B------:R0:W-:Y:S02]  /*538f0*/  STL.64 [R1+0x31b0], R16 ;  /* 0x0031b01001007387 */ /* 0x0001e40000100a00 */
[----:B0-----:R-:W-:-:S02]  /*53900*/  MOV R16, R23 ;  /* 0x0000001700107202 */ /* 0x001fc40000000f00 */
[----:B------:R-:W-:-:S05]  /*53910*/  MOV R17, R22 ;  /* 0x0000001600117202 */ /* 0x000fca0000000f00 */
[----:B------:R0:W-:Y:S02]  /*53920*/  STL.64 [R1+0x31d0], R16 ;  /* 0x0031d01001007387 */ /* 0x0001e40000100a00 */
[----:B0-----:R-:W-:Y:S01]  /*53930*/  MOV R16, R21 ;  /* 0x0000001500107202 */ /* 0x001fe20000000f00 */
[----:B------:R-:W-:Y:S01]  /*53940*/  IMAD.MOV.U32 R17, RZ, RZ, R20 ;  /* 0x000000ffff117224 */ /* 0x000fe200078e0014 */
[----:B--2---:R-:W-:Y:S01]  /*53950*/  HMMA.16816.F32.BF16 R24, R8, R4, R24 ;  /* 0x000000040818723c */ /* 0x004fe20000041818 */
[----:B----4-:R-:W-:Y:S11]  /*53960*/  MOV R21, R6 ;  /* 0x0000000600157202 */ /* 0x010ff60000000f00 */
[----:B------:R-:W-:Y:S11]  /*53970*/  @!UPT UIADD3 URZ, URZ, URZ, URZ ;  /* 0x0000003f3f3ff290 */ /* 0x000ff6000fffe03f */
[----:B------:R0:W-:Y:S04]  /*53980*/  STL.64 [R1+0x830], R24 ;  /* 0x0008301801007387 */ /* 0x0001e80000100a00 */
[----:B------:R1:W-:Y:S04]  /*53990*/  STL.64 [R1+0x838], R26 ;  /* 0x0008381a01007387 */ /* 0x0003e80000100a00 */
[----:B0-----:R-:W2:Y:S04]  /*539a0*/  LDL.LU R24, [R1+0x7a0] ;  /* 0x0007a00001187983 */ /* 0x001ea80000300800 */
[----:B------:R-:W2:Y:S04]  /*539b0*/  LDL.LU R25, [R1+0x7a4] ;  /* 0x0007a40001197983 */ /* 0x000ea80000300800 */
[----:B-1----:R-:W2:Y:S04]  /*539c0*/  LDL.LU R26, [R1+0x7a8] ;  /* 0x0007a800011a7983 */ /* 0x002ea80000300800 */
[----:B------:R-:W2:Y:S04]  /*539d0*/  LDL.LU R27, [R1+0x7ac] ;  /* 0x0007ac00011b7983 */ /* 0x000ea80000300800 */
[----:B------:R-:W3:Y:S04]  /*539e0*/  LDL.LU R20, [R1+0x7b0] ;  /* 0x0007b00001147983 */ /* 0x000ee80000300800 */
[----:B------:R-:W4:Y:S04]  /*539f0*/  LDL.LU R6, [R1+0x3244] ;  /* 0x0032440001067983 */ /* 0x000f280000300800 */
[----:B------:R-:W3:Y:S04]  /*53a00*/  LDL.LU R22, [R1+0x7b8] ;  /* 0x0007b80001167983 */ /* 0x000ee80000300800 */
[----:B------:R-:W3:Y:S04]  /*53a10*/  LDL.LU R23, [R1+0x7bc] ;  /* 0x0007bc0001177983 */ /* 0x000ee80000300800 */
[----:B------:R0:W-:Y:S02]  /*53a20*/  STL.64 [R1+0x31e8], R16 ;  /* 0x0031e81001007387 */ /* 0x0001e40000100a00 */
[----:B0-----:R-:W-:-:S02]  /*53a30*/  MOV R16, R28 ;  /* 0x0000001c00107202 */ /* 0x001fc40000000f00 */
[----:B------:R-:W-:Y:S01]  /*53a40*/  MOV R17, R14 ;  /* 0x0000000e00117202 */ /* 0x000fe20000000f00 */
[----:B------:R-:W2:Y:S04]  /*53a50*/  LDL.LU R28, [R1+0x3240] ;  /* 0x00324000011c7983 */ /* 0x000ea80000300800 */
[----:B------:R0:W-:Y:S04]  /*53a60*/  STL.64 [R1+0x3200], R16 ;  /* 0x0032001001007387 */ /* 0x0001e80000100a00 */
[----:B0-----:R-:W2:Y:S04]  /*53a70*/  LDL.LU.64 R16, [R1+0x230] ;  /* 0x0002300001107983 */ /* 0x001ea80000300a00 */
[----:B------:R-:W2:Y:S04]  /*53a80*/  LDL.LU.64 R18, [R1+0x238] ;  /* 0x0002380001127983 */ /* 0x000ea80000300a00 */
[----:B----4-:R-:W-:Y:S04]  /*53a90*/  STL.64 [R1+0x31c8], R6 ;  /* 0x0031c80601007387 */ /* 0x010fe80000100a00 */
        /* <DEDUP_REMOVED lines=27> */
[----:B------:R-:W4:Y:S02]  /*53c50*/  LDL.LU.64 R20, [R1+0x3230] ;  /* 0x0032300001147983 */ /* 0x000f240000300a00 */
[----:B----4-:R-:W-:Y:S02]  /*53c60*/  HMMA.16816.F32.BF16 R8, R8, R20, R24 ;  /* 0x000000140808723c */ /* 0x010fe40000041818 */
[----:B------:R-:W4:Y:S04]  /*53c70*/  LDL.LU.64 R26, [R1+0x3228] ;  /* 0x00322800011a7983 */ /* 0x000f280000300a00 */
[----:B------:R-:W2:Y:S01]  /*53c80*/  LDL.LU.64 R24, [R1+0x3220] ;  /* 0x0032200001187983 */ /* 0x000ea20000300a00 */
[----:B------:R-:W-:Y:S11]  /*53c90*/  MOV R14, R16 ;  /* 0x00000010000e7202 */ /* 0x000ff60000000f00 */
[----:B------:R-:W-:Y:S05]  /*53ca0*/  @!UPT UIADD3 URZ, URZ, URZ, URZ ;  /* 0x0000003f3f3ff290 */ /* 0x000fea000fffe03f */
[----:B------:R0:W-:Y:S04]  /*53cb0*/  STL.64 [R1+0x810], R8 ;  /* 0x0008100801007387 */ /* 0x0001e80000100a00 */
[----:B------:R4:W-:Y:S04]  /*53cc0*/  STL.64 [R1+0x818], R10 ;  /* 0x0008180a01007387 */ /* 0x0009e80000100a00 */
[----:B0-----:R-:W3:Y:S04]  /*53cd0*/  LDL.LU R8, [R1+0x690] ;  /* 0x0006900001087983 */ /* 0x001ee80000300800 */
[----:B------:R-:W3:Y:S01]  /*53ce0*/  LDL.LU R9, [R1+0x694] ;  /* 0x0006940001097983 */ /* 0x000ee20000300800 */
[----:B--2---:R-:W-:Y:S01]  /*53cf0*/  HMMA.16816.F32.BF16 R4, R16, R24, R4 ;  /* 0x000000181004723c */ /* 0x004fe20000041804 */
[----:B----4-:R-:W-:-:S02]  /*53d00*/  MOV R10, R27 ;  /* 0x0000001b000a7202 */ /* 0x010fc40000000f00 */
[----:B------:R-:W2:Y:S01]  /*53d10*/  LDL.LU R27, [R1+0x321c] ;  /* 0x00321c00011b7983 */ /* 0x000ea20000300800 */
[----:B------:R-:W-:-:S03]  /*53d20*/  MOV R11, R26 ;  /* 0x0000001a000b7202 */ /* 0x000fc60000000f00 */
[----:B------:R-:W2:Y:S04]  /*53d30*/  LDL.LU R26, [R1+0x3218] ;  /* 0x00321800011a7983 */ /* 0x000ea80000300800 */
[----:B---3--:R-:W-:Y:S04]  /*53d40*/  STL.64 [R1+0x3170], R22 ;  /* 0x0031701601007387 */ /* 0x008fe80000100a00 */
[----:B------:R0:W-:Y:S08]  /*53d50*/  STL.64 [R1+0x3168], R20 ;  /* 0x0031681401007387 */ /* 0x0001f00000100a00 */
[----:B------:R-:W-:Y:S04]  /*53d60*/  STL.64 [R1+0x800], R4 ;  /* 0x0008000401007387 */ /* 0x000fe80000100a00 */
[----:B------:R1:W-:Y:S01]  /*53d70*/  STL.64 [R1+0x808], R6 ;  /* 0x0008080601007387 */ /* 0x0003e20000100a00 */
[----:B0-----:R-:W-:-:S02]  /*53d80*/  MOV R21, R3 ;  /* 0x0000000300157202 */ /* 0x001fc40000000f00 */
[----:B------:R-:W-:Y:S01]  /*53d90*/  MOV R3, R17 ;  /* 0x0000001100037202 */ /* 0x000fe20000000f00 */
[----:B-1----:R-:W3:Y:S04]  /*53da0*/  LDL.LU.64 R6, [R1+0x3210] ;  /* 0x0032100001067983 */ /* 0x002ee80000300a00 */
[----:B------:R-:W3:Y:S04]  /*53db0*/  LDL.LU.64 R4, [R1+0x3208] ;  /* 0x0032080001047983 */ /* 0x000ee80000300a00 */
[----:B------:R-:W3:Y:S01]  /*53dc0*/  LDL.LU.64 R16, [R1+0x3200] ;  /* 0x0032000001107983 */ /* 0x000ee20000300a00 */
[----:B------:R-:W-:Y:S01]  /*53dd0*/  IMAD.MOV.U32 R22, RZ, RZ, R2 ;  /* 0x000000ffff167224 */ /* 0x000fe200078e0002 */
[----:B------:R-:W-:-:S02]  /*53de0*/  MOV R23, R0 ;  /* 0x0000000000177202 */ /* 0x000fc40000000f00 */
[----:B------:R-:W-:Y:S02]  /*53df0*/  MOV R2, R18 ;  /* 0x0000001200027202 */ /* 0x000fe40000000f00 */
[----:B------:R-:W-:Y:S02]  /*53e00*/  MOV R0, R19 ;  /* 0x0000001300007202 */ /* 0x000fe40000000f00 */
[----:B------:R-:W-:Y:S02]  /*53e10*/  MOV R24, R14 ;  /* 0x0000000e00187202 */ /* 0x000fe40000000f00 */
[----:B------:R-:W-:Y:S02]  /*53e20*/  MOV R25, R3 ;  /* 0x0000000300197202 */ /* 0x000fe40000000f00 */
[----:B------:R-:W-:Y:S01]  /*53e30*/  MOV R20, R28 ;  /* 0x0000001c00147202 */ /* 0x000fe20000000f00 */
[----:B--2---:R0:W-:Y:S02]  /*53e40*/  STL.64 [R1+0x3150], R26 ;  /* 0x0031501a01007387 */ /* 0x0041e40000100a00 */
[----:B0-----:R-:W-:Y:S01]  /*53e50*/  IMAD.MOV.U32 R26, RZ, RZ, R2 ;  /* 0x000000ffff1a7224 */ /* 0x001fe200078e0002 */
[----:B------:R-:W-:-:S07]  /*53e60*/  MOV R27, R0 ;  /* 0x00000000001b7202 */ /* 0x000fce0000000f00 */
[----:B---3--:R-:W-:Y:S01]  /*53e70*/  HMMA.16816.F32.BF16 R16, R24, R16, R4 ;  /* 0x000000101810723c */ /* 0x008fe20000041804 */
[----:B------:R-:W2:Y:S04]  /*53e80*/  LDL.LU.64 R6, [R1+0x31f8] ;  /* 0x0031f80001067983 */ /* 0x000ea80000300a00 */
[----:B------:R-:W2:Y:S11]  /*53e90*/  LDL.LU.64 R4, [R1+0x31f0] ;  /* 0x0031f00001047983 */ /* 0x000eb60000300a00 */
[----:B------:R-:W-:Y:S08]  /*53ea0*/  @!UPT UIADD3 URZ, URZ, URZ, URZ ;  /* 0x0000003f3f3ff290 */ /* 0x000ff0000fffe03f */
[----:B------:R-:W-:Y:S02]  /*53eb0*/  MOV R28, R16 ;  /* 0x00000010001c7202 */ /* 0x000fe40000000f00 */
[----:B------:R-:W-:Y:S02]  /*53ec0*/  MOV R3, R17 ;  /* 0x0000001100037202 */ /* 0x000fe40000000f00 */
[----:B------:R-:W2:Y:S01]  /*53ed0*/  LDL.LU.64 R16, [R1+0x31e8] ;  /* 0x0031e80001107983 */ /* 0x000ea20000300a00 */
[----:B------:R-:W-:Y:S02]  /*53ee0*/  MOV R2, R18 ;  /* 0x0000001200027202 */ /* 0x000fe40000000f00 */
[----:B------:R-:W-:-:S05]  /*53ef0*/  MOV R0, R19 ;  /* 0x0000001300007202 */ /* 0x000fca0000000f00 */
[----:B------:R-:W-:Y:S04]  /*53f00*/  STL [R1+0x2db4], R0 ;  /* 0x002db40001007387 */ /* 0x000fe80000100800 */
[----:B------:R-:W-:Y:S04]  /*53f10*/  STL [R1+0x2db0], R2 ;  /* 0x002db00201007387 */ /* 0x000fe80000100800 */
[----:B------:R-:W-:Y:S04]  /*53f20*/  STL [R1+0x2dac], R3 ;  /* 0x002dac0301007387 */ /* 0x000fe80000100800 */
[----:B------:R-:W-:Y:S01]  /*53f30*/  STL [R1+0x2da8], R28 ;  /* 0x002da81c01007387 */ /* 0x000fe20000100800 */
[C---:B--2---:R-:W-:Y:S03]  /*53f40*/  HMMA.16816.F32.BF16 R16, R24.reuse, R16, R4 ;  /* 0x000000101810723c */ /* 0x044fe60000041804 */
[----:B------:R-:W2:Y:S04]  /*53f50*/  LDL.LU.64 R6, [R1+0x31e0] ;  /* 0x0031e00001067983 */ /* 0x000ea80000300a00 */
[----:B------:R-:W2:Y:S11]  /*53f60*/  LDL.LU.64 R4, [R1+0x31d8] ;  /* 0x0031d80001047983 */ /* 0x000eb60000300a00 */
[----:B------:R-:W-:Y:S05]  /*53f70*/  @!UPT UIADD3 URZ, URZ, URZ, URZ ;  /* 0x0000003f3f3ff290 */ /* 0x000fea000fffe03f */
[----:B------:R0:W-:Y:S04]  /*53f80*/  STL.64 [R1+0x7e0], R16 ;  /* 0x0007e01001007387 */ /* 0x0001e80000100a00 */
[----:B------:R2:W-:Y:S04]  /*53f90*/  STL.64 [R1+0x7e8], R18 ;  /* 0x0007e81201007387 */ /* 0x0005e80000100a00 */
[----:B0-----:R-:W2:Y:S02]  /*53fa0*/  LDL.LU.64 R16, [R1+0x31d0] ;  /* 0x0031d00001107983 */ /* 0x001ea40000300a00 */
[----:B--2---:R-:W-:Y:S02]  /*53fb0*/  HMMA.16816.F32.BF16 R16, R24, R16, R4 ;  /* 0x000000101810723c */ /* 0x004fe40000041804 */
[----:B------:R-:W2:Y:S04]  /*53fc0*/  LDL.LU.64 R6, [R1+0x31c8] ;  /* 0x0031c80001067983 */ /* 0x000ea80000300a00 */
[----:B------:R-:W3:Y:S11]  /*53fd0*/  LDL.LU.64 R4, [R1+0x31c0] ;  /* 0x0031c00001047983 */ /* 0x000ef60000300a00 */
[----:B------:R-:W-:Y:S07]  /*53fe0*/  @!UPT UIADD3 URZ, URZ, URZ, URZ ;  /* 0x0000003f3f3ff290 */ /* 0x000fee000fffe03f */
[----:B------:R-:W-:Y:S01]  /*53ff0*/  IMAD.MOV.U32 R3, RZ, RZ, R18 ;  /* 0x000000ffff037224 */ /* 0x000fe200078e0012 */
[----:B------:R-:W-:Y:S02]  /*54000*/  MOV R28, R19 ;  /* 0x00000013001c7202 */ /* 0x000fe40000000f00 */
[----:B------:R-:W-:Y:S01]  /*54010*/  MOV R0, R16 ;  /* 0x0000001000007202 */ /* 0x000fe20000000f00 */
[----:B------:R-:W4:Y:S01]  /*54020*/  LDL.LU.64 R18, [R1+0x31b8] ;  /* 0x0031b80001127983 */ /* 0x000f220000300a00 */
[----:B------:R-:W-:-:S03]  /*54030*/  MOV R2, R17 ;  /* 0x0000001100027202 */ /* 0x000fc60000000f00 */
[----:B------:R-:W2:Y:S04]  /*54040*/  LDL.LU.64 R16, [R1+0x31b0] ;  /* 0x0031b00001107983 */ /* 0x000ea80000300a00 */
[----:B------:R-:W-:Y:S04]  /*54050*/  STL [R1+0x2dec], R28 ;  /* 0x002dec1c01007387 */ /* 0x000fe80000100800 */
[----:B------:R-:W-:Y:S04]  /*54060*/  STL [R1+0x2de8], R3 ;  /* 0x002de80301007387 */ /* 0x000fe80000100800 */
[----:B------:R-:W-:Y:S04]  /*54070*/  STL [R1+0x2de4], R2 ;  /* 0x002de40201007387 */ /* 0x000fe80000100800 */
[----:B------:R-:W-:Y:S01]  /*54080*/  STL [R1+0x2de0], R0 ;  /* 0x002de00001007387 */ /* 0x000fe20000100800 */
[C---:B--2---:R-:W-:Y:S11]  /*54090*/  HMMA.16816.F32.BF16 R8, R24.reuse, R16, R8 ;  /* 0x000000101808723c */ /* 0x044ff60000041808 */
[----:B------:R-:W-:Y:S11]  /*540a0*/  @!UPT UIADD3 URZ, URZ, URZ, URZ ;  /* 0x0000003f3f3ff290 */ /* 0x000ff6000fffe03f */
[----:B------:R-:W-:Y:S01]  /*540b0*/  @!UPT UIADD3 URZ, URZ, URZ, URZ ;  /* 0x0000003f3f3ff290 */ /* 0x000fe2000fffe03f */
[----:B------:R-:W-:Y:S04]  /*540c0*/  STL.64 [R1+0x7c0], R8 ;  /* 0x0007c00801007387 */ /* 0x000fe80000100a00 */
[----:B------:R0:W-:Y:S04]  /*540d0*/  STL.64 [R1+0x7c8], R10 ;  /* 0x0007c80a01007387 */ /* 0x0001e80000100a00 */
[----:B0-----:R-:W2:Y:S04]  /*540e0*/  LDL.LU.64 R10, [R1+0x31a8] ;  /* 0x0031a800010a7983 */ /* 0x001ea80000300a00 */
[----:B------:R-:W2:Y:S01]  /*540f0*/  LDL.LU.64 R8, [R1+0x31a0] ;  /* 0x0031a00001087983 */ /* 0x000ea20000300a00 */
[----:B---3--:R-:W-:Y:S03]  /*54100*/  HMMA.16816.F32.BF16 R20, R24, R4, R20 ;  /* 0x000000041814723c */ /* 0x008fe60000041814 */
[----:B----4-:R-:W-:Y:S11]  /*54110*/  STL.64 [R1+0x30f0], R18 ;  /* 0x0030f01201007387 */ /* 0x010ff60000100a00 */
[----:B------:R-:W-:Y:S09]  /*54120*/  @!UPT UIADD3 URZ, URZ, URZ, URZ ;  /* 0x0000003f3f3ff290 */ /* 0x000ff2000fffe03f */
[----:B------:R-:W-:Y:S04]  /*54130*/  STL.64 [R1+0x7b0], R20 ;  /* 0x0007b01401007387 */ /* 0x000fe80000100a00 */
[----:B------:R0:W-:Y:S04]  /*54140*/  STL.64 [R1+0x30e8], R6 ;  /* 0x0030e80601007387 */ /* 0x0001e80000100a00 */
[----:B------:R-:W3:Y:S04]  /*54150*/  LDL.LU R4, [R1+0x3d0] ;  /* 0x0003d00001047983 */ /* 0x000ee80000300800 */
[----:B------:R-:W3:Y:S04]  /*54160*/  LDL.LU R5, [R1+0x3d4] ;  /* 0x0003d40001057983 */ /* 0x000ee80000300800 */
[----:B0-----:R-:W4:Y:S01]  /*54170*/  LDL.LU R6, [R1+0x3d8] ;  /* 0x0003d80001067983 */ /* 0x001f220000300800 */
[----:B------:R-:W-:-:S03]  /*54180*/  MOV R7, R29 ;  /* 0x0000001d00077202 */ /* 0x000fc60000000f00 */
[----:B------:R-:W3:Y:S01]  /*54190*/  LDL.LU R29, [R1+0x3198] ;  /* 0x00319800011d7983 */ /* 0x000ee20000300800 */
[----:B--2---:R-:W-:-:S03]  /*541a0*/  MOV R16, R11 ;  /* 0x0000000b00107202 */ /* 0x004fc60000000f00 */
[----:B------:R-:W2:Y:S01]  /*541b0*/  LDL.LU R11, [R1+0x3194] ;  /* 0x00319400010b7983 */ /* 0x000ea20000300800 */
[----:B------:R-:W-:Y:S01]  /*541c0*/  MOV R17, R10 ;  /* 0x0000000a00117202 */ /* 0x000fe20000000f00 */
[----:B------:R-:W-:Y:S01]  /*541d0*/  IMAD.MOV.U32 R19, RZ, RZ, R8 ;  /* 0x000000ffff137224 */ /* 0x000fe200078e0008 */
[----:B------:R-:W-:Y:S01]  /*541e0*/  MOV R18, R9 ;  /* 0x0000000900127202 */ /* 0x000fe20000000f00 */
[----:B------:R-:W2:Y:S04]  /*541f0*/  LDL.LU R10, [R1+0x3190] ;  /* 0x00319000010a7983 */ /* 0x000ea80000300800 */
[----:B------:R-:W2:Y:S04]  /*54200*/  LDL.LU R9, [R1+0x318c] ;  /* 0x00318c0001097983 */ /* 0x000ea80000300800 */
[----:B------:R-:W2:Y:S04]  /*54210*/  LDL.LU R8, [R1+0x3188] ;  /* 0x0031880001087983 */ /* 0x000ea80000300800 */
[----:B------:R0:W-:Y:S04]  /*54220*/  STL.64 [R1+0x3110], R18 ;  /* 0x0031101201007387 */ /* 0x0001e80000100a00 */
[----:B------:R1:W-:Y:S04]  /*54230*/  STL.64 [R1+0x3108], R16 ;  /* 0x0031081001007387 */ /* 0x0003e80000100a00 */
[----:B0-----:R-:W2:Y:S04]  /*54240*/  LDL R18, [R1+0x58] ;  /* 0x0000580001127983 */ /* 0x001ea80000100800 */
[----:B------:R-:W2:Y:S04]  /*54250*/  LDL R19, [R1+0x5c] ;  /* 0x00005c0001137983 */ /* 0x000ea80000100800 */
[----:B--2---:R0:W-:Y:S04]  /*54260*/  STL.64 [R1+0x3120], R18 ;  /* 0x0031201201007387 */ /* 0x0041e80000100a00 */
[----:B-1----:R-:W2:Y:S04]  /*54270*/  LDL.LU R16, [R1+0x4a0] ;  /* 0x0004a00001107983 */ /* 0x002ea80000300800 */
[----:B------:R-:W2:Y:S04]  /*54280*/  LDL.LU R17, [R1+0x4a4] ;  /* 0x0004a40001117983 */ /* 0x000ea80000300800 */
[----:B0-----:R-:W2:Y:S04]  /*54290*/  LDL.LU R18, [R1+0x4a8] ;  /* 0x0004a80001127983 */ /* 0x001ea80000300800 */
[----:B------:R-:W2:Y:S04]  /*542a0*/  LDL.LU R19, [R1+0x4ac] ;  /* 0x0004ac0001137983 */ /* 0x000ea80000300800 */
[----:B--2---:R0:W-:Y:S04]  /*542b0*/  STL.64 [R1+0x3140], R18 ;  /* 0x0031401201007387 */ /* 0x0041e80000100a00 */
[----:B------:R1:W-:Y:S01]  /*542c0*/  STL.64 [R1+0x3138], R16 ;  /* 0x0031381001007387 */ /* 0x0003e20000100a00 */
[----:B0-----:R-:W-:-:S02]  /*542d0*/  MOV R18, R10 ;  /* 0x0000000a00127202 */ /* 0x001fc40000000f00 */
[----:B------:R-:W-:Y:S02]  /*542e0*/  MOV R19, R11 ;  /* 0x0000000b00137202 */ /* 0x000fe40000000f00 */
[----:B-1----:R-:W-:Y:S02]  /*542f0*/  MOV R16, R8 ;  /* 0x0000000800107202 */ /* 0x002fe40000000f00 */
[----:B------:R-:W2:Y:S01]  /*54300*/  LDL.LU R8, [R1+0x3184] ;  /* 0x0031840001087983 */ /* 0x000ea20000300800 */
[----:B------:R-:W-:-:S03]  /*54310*/  MOV R17, R9 ;  /* 0x0000000900117202 */ /* 0x000fc60000000f00 */
[----:B------:R-:W2:Y:S04]  /*54320*/  LDL.LU R9, [R1+0x3180] ;  /* 0x0031800001097983 */ /* 0x000ea80000300800 */
[----:B------:R-:W2:Y:S04]  /*54330*/  LDL.LU R10, [R1+0x317c] ;  /* 0x00317c00010a7983 */ /* 0x000ea80000300800 */
[----:B------:R-:W2:Y:S04]  /*54340*/  LDL.LU R11, [R1+0x3178] ;  /* 0x00317800010b7983 */ /* 0x000ea80000300800 */
[----:B------:R-:W-:Y:S04]  /*54350*/  STL.64 [R1+0x3160], R18 ;  /* 0x0031601201007387 */ /* 0x000fe80000100a00 */
[----:B------:R0:W-:Y:S04]  /*54360*/  STL.64 [R1+0x3158], R16 ;  /* 0x0031581001007387 */ /* 0x0001e80000100a00 */
[----:B0-----:R-:W2:Y:S04]  /*54370*/  LDL.LU R16, [R1+0x4c0] ;  /* 0x0004c00001107983 */ /* 0x001ea80000300800 */
[----:B------:R-:W2:Y:S04]  /*54380*/  LDL.LU R17, [R1+0x4c4] ;  /* 0x0004c40001117983 */ /* 0x000ea80000300800 */
[----:B------:R-:W2:Y:S04]  /*54390*/  LDL.LU R18, [R1+0x4c8] ;  /* 0x0004c80001127983 */ /* 0x000ea80000300800 */
[----:B------:R-:W2:Y:S04]  /*543a0*/  LDL.LU R19, [R1+0x4cc] ;  /* 0x0004cc0001137983 */ /* 0x000ea80000300800 */
[----:B----4-:R0:W-:Y:S04]  /*543b0*/  STL.64 [R1+0x3100], R6 ;  /* 0x0031000601007387 */ /* 0x0101e80000100a00 */
[----:B---3--:R1:W-:Y:S04]  /*543c0*/  STL.64 [R1+0x30f8], R4 ;  /* 0x0030f80401007387 */ /* 0x0083e80000100a00 */
[----:B0-----:R-:W3:Y:S01]  /*543d0*/  LDL.64 R6, [R1+0x38] ;  /* 0x0000380001067983 */ /* 0x001ee20000100a00 */
[----:B------:R-:W-:-:S02]  /*543e0*/  MOV R28, R22 ;  /* 0x00000016001c7202 */ /* 0x000fc40000000f00 */
[----:B------:R-:W-:Y:S01]  /*543f0*/  MOV R3, R23 ;  /* 0x0000001700037202 */ /* 0x000fe20000000f00 */
[----:B---3--:R0:W-:Y:S04]  /*54400*/  STL.64 [R1+0x3118], R6 ;  /* 0x0031180601007387 */ /* 0x0081e80000100a00 */
[----:B-1----:R-:W3:Y:S04]  /*54410*/  LDL.LU R4, [R1+0x490] ;  /* 0x0004900001047983 */ /* 0x002ee80000300800 */
[----:B------:R-:W3:Y:S04]  /*54420*/  LDL.LU R5, [R1+0x494] ;  /* 0x0004940001057983 */ /* 0x000ee80000300800 */
[----:B0-----:R-:W4:Y:S01]  /*54430*/  LDL.LU R6, [R1+0x498] ;  /* 0x0004980001067983 */ /* 0x001f220000300800 */
[C---:B--2---:R-:W-:Y:S01]  /*54440*/  HMMA.16816.F32.BF16 R20, R24.reuse, R12, R8 ;  /* 0x0000000c1814723c */ /* 0x044fe20000041808 */
[----:B------:R-:W-:Y:S11]  /*54450*/  MOV R7, R29 ;  /* 0x0000001d00077202 */ /* 0x000ff60000000f00 */
[----:B------:R-:W-:Y:S11]  /*54460*/  @!UPT UIADD3 URZ, URZ, URZ, URZ ;  /* 0x0000003f3f3ff290 */ /* 0x000ff6000fffe03f */
[----:B------:R-:W-:Y:S01]  /*54470*/  @!UPT UIADD3 URZ, URZ, URZ, URZ ;  /* 0x0000003f3f3ff290 */ /* 0x000fe2000fffe03f */
[----:B------:R-:W-:Y:S02]  /*54480*/  MOV R8, R20 ;  /* 0x0000001400087202 */ /* 0x000fe40000000f00 */
[----:B------:R-:W-:Y:S01]  /*54490*/  MOV R9, R21 ;  /* 0x0000001500097202 */ /* 0x000fe20000000f00 */
[----:B----4-:R0:W-:Y:S04]  /*544a0*/  STL.64 [R1+0x3130], R6 ;  /* 0x0031300601007387 */ /* 0x0101e80000100a00 */
[----:B---3--:R-:W-:Y:S04]  /*544b0*/  STL.64 [R1+0x3128], R4 ;  /* 0x0031280401007387 */ /* 0x008fe80000100a00 */
[----:B0-----:R-:W2:Y:S04]  /*544c0*/  LDL.64 R6, [R1+0x78] ;  /* 0x0000780001067983 */ /* 0x001ea80000100a00 */
[----:B------:R0:W-:Y:S04]  /*544d0*/  STL.64 [R1+0x7a8], R22 ;  /* 0x0007a81601007387 */ /* 0x0001e80000100a00 */
[----:B0-----:R-:W3:Y:S04]  /*544e0*/  LDL.LU.64 R22, [R1+0x3170] ;  /* 0x0031700001167983 */ /* 0x001ee80000300a00 */
[----:B------:R-:W4:Y:S04]  /*544f0*/  LDL.LU.64 R20, [R1+0x3168] ;  /* 0x0031680001147983 */ /* 0x000f280000300a00 */
[----:B------:R0:W-:Y:S04]  /*54500*/  STL.64 [R1+0x3148], R8 ;  /* 0x0031480801007387 */ /* 0x0001e80000100a00 */
[----:B0-----:R-:W2:Y:S04]  /*54510*/  LDL.LU.64 R8, [R1+0x210] ;  /* 0x0002100001087983 */ /* 0x001ea80000300a00 */
[----:B------:R-:W2:Y:S01]  /*54520*/  LDL.LU.64 R10, [R1+0x218] ;  /* 0x00021800010a7983 */ /* 0x000ea20000300a00 */
[----:B----4-:R-:W-:Y:S03]  /*54530*/  HMMA.16816.F32.BF16 R24, R24, R20, R16 ;  /* 0x000000141818723c */ /* 0x010fe60000041810 */
[----:B------:R-:W4:Y:S04]  /*54540*/  LDL.LU.64 R18, [R1+0x3160] ;  /* 0x0031600001127983 */ /* 0x000f280000300a00 */
[----:B------:R-:W4:Y:S11]  /*54550*/  LDL.LU.64 R16, [R1+0x3158] ;  /* 0x0031580001107983 */ /* 0x000f360000300a00 */
[----:B------:R-:W-:Y:S05]  /*54560*/  @!UPT UIADD3 URZ, URZ, URZ, URZ ;  /* 0x0000003f3f3ff290 */ /* 0x000fea000fffe03f */
[----:B------:R-:W-:Y:S01]  /*54570*/  STL.64 [R1+0x750], R24 ;  /* 0x0007501801007387 */ /* 0x000fe20000100a00 */
[----:B------:R-:W-:Y:S01]  /*54580*/  IMAD.MOV.U32 R13, RZ, RZ, R26 ;  /* 0x000000ffff0d7224 */ /* 0x000fe200078e001a */
[----:B------:R-:W-:Y:S02]  /*54590*/  MOV R12, R27 ;  /* 0x0000001b000c7202 */ /* 0x000fe40000000f00 */
[----:B------:R-:W4:Y:S01]  /*545a0*/  LDL.LU.64 R26, [R1+0x3150] ;  /* 0x00315000011a7983 */ /* 0x000f220000300a00 */
[----:B--2---:R-:W-:Y:S02]  /*545b0*/  MOV R5, R8 ;  /* 0x0000000800057202 */ /* 0x004fe40000000f00 */
[----:B------:R-:W-:Y:S02]  /*545c0*/  MOV R4, R9 ;  /* 0x0000000900047202 */ /* 0x000fe40000000f00 */
[----:B------:R-:W-:Y:S02]  /*545d0*/  MOV R2, R10 ;  /* 0x0000000a00027202 */ /* 0x000fe40000000f00 */
[----:B------:R-:W-:Y:S01]  /*545e0*/  MOV R0, R11 ;  /* 0x0000000b00007202 */ /* 0x000fe20000000f00 */
[----:B----4-:R-:W-:Y:S01]  /*545f0*/  HMMA.16816.F32.BF16 R16, R8, R26, R16 ;  /* 0x0000001a0810723c */ /* 0x010fe20000041810 */
[----:B------:R-:W2:Y:S11]  /*54600*/  LDL.LU.64 R8, [R1+0x3148] ;  /* 0x0031480001087983 */ /* 0x000eb60000300a00 */
[----:B------:R-:W-:Y:S11]  /*54610*/  @!UPT UIADD3 URZ, URZ, URZ, URZ ;  /* 0x0000003f3f3ff290 */ /* 0x000ff6000fffe03f */
[----:B------:R0:W-:Y:S01]  /*54620*/  STL.64 [R1+0x720], R16 ;  /* 0x0007201001007387 */ /* 0x0001e20000100a00 */
[----:B------:R-:W-:Y:S02]  /*54630*/  MOV R11, R18 ;  /* 0x00000012000b7202 */ /* 0x000fe40000000f00 */
[----:B------:R-:W-:Y:S02]  /*54640*/  MOV R10, R19 ;  /* 0x00000013000a7202 */ /* 0x000fe40000000f00 */
[----:B------:R-:W4:Y:S04]  /*54650*/  LDL.LU.64 R18, [R1+0x3140] ;  /* 0x0031400001127983 */ /* 0x000f280000300a00 */
[----:B0-----:R-:W4:Y:S01]  /*54660*/  LDL.LU.64 R16, [R1+0x3138] ;  /* 0x0031380001107983 */ /* 0x001f220000300a00 */
[----:B------:R-:W-:Y:S01]  /*54670*/  IMAD.MOV.U32 R24, RZ, RZ, R5 ;  /* 0x000000ffff187224 */ /* 0x000fe200078e0005 */
[----:B------:R-:W-:-:S02]  /*54680*/  MOV R25, R4 ;  /* 0x0000000400197202 */ /* 0x000fc40000000f00 */
[----:B------:R0:W-:Y:S02]  /*54690*/  STL.64 [R1+0x30a0], R26 ;  /* 0x0030a01a01007387 */ /* 0x0001e40000100a00 */
[----:B0-----:R-:W-:Y:S02]  /*546a0*/  MOV R26, R2 ;  /* 0x00000002001a7202 */ /* 0x001fe40000000f00 */
[----:B------:R-:W-:Y:S01]  /*546b0*/  MOV R27, R0 ;  /* 0x00000000001b7202 */ /* 0x000fe20000000f00 */
[----:B------:R-:W-:Y:S01]  /*546c0*/  STL [R1+0x2cf4], R10 ;  /* 0x002cf40a01007387 */ /* 0x000fe20000100800 */
[----:B------:R-:W-:Y:S02]  /*546d0*/  MOV R2, R6 ;  /* 0x0000000600027202 */ /* 0x000fe40000000f00 */
[----:B------:R-:W-:Y:S01]  /*546e0*/  MOV R0, R7 ;  /* 0x0000000700007202 */ /* 0x000fe20000000f00 */
[----:B------:R-:W-:Y:S02]  /*546f0*/  STL [R1+0x2cf0], R11 ;  /* 0x002cf00b01007387 */ /* 0x000fe40000100800 */
[----:B----4-:R-:W-:Y:S02]  /*54700*/  HMMA.16816.F32.BF16 R16, R24, R6, R16 ;  /* 0x000000061810723c */ /* 0x010fe40000041810 */
[----:B------:R-:W4:Y:S04]  /*54710*/  LDL.LU.64 R6, [R1+0x3130] ;  /* 0x0031300001067983 */ /* 0x000f280000300a00 */
[----:B------:R-:W4:Y:S11]  /*54720*/  LDL.LU.64 R4, [R1+0x3128] ;  /* 0x0031280001047983 */ /* 0x000f360000300a00 */
[----:B------:R-:W-:Y:S06]  /*54730*/  @!UPT UIADD3 URZ, URZ, URZ, URZ ;  /* 0x0000003f3f3ff290 */ /* 0x000fec000fffe03f */
[----:B------:R4:W-:Y:S01]  /*54740*/  STL [R1+0x710], R16 ;  /* 0x0007101001007387 */ /* 0x0009e20000100800 */
[----:B------:R-:W-:Y:S01]  /*54750*/  MOV R21, R18 ;  /* 0x0000001200157202 */ /* 0x000fe20000000f00 */
[----:B------:R-:W-:Y:S02]  /*54760*/  IMAD.MOV.U32 R20, RZ, RZ, R19 ;  /* 0x000000ffff147224 */ /* 0x000fe400078e0013 */
[----:B------:R-:W4:Y:S01]  /*54770*/  LDL.LU.64 R18, [R1+0x3120] ;  /* 0x0031200001127983 */ /* 0x000f220000300a00 */
[----:B------:R-:W-:-:S03]  /*54780*/  MOV R29, R17 ;  /* 0x00000011001d7202 */ /* 0x000fc60000000f00 */
[----:B------:R-:W-:Y:S04]  /*54790*/  STL [R1+0x2ce8], R21 ;  /* 0x002ce81501007387 */ /* 0x000fe80000100800 */
[----:B------:R-:W-:Y:S04]  /*547a0*/  STL [R1+0x2ce4], R29 ;  /* 0x002ce41d01007387 */ /* 0x000fe80000100800 */
[----:B------:R-:W-:Y:S01]  /*547b0*/  STL [R1+0x2ce0], R20 ;  /* 0x002ce01401007387 */ /* 0x000fe20000100800 */
[----:B----4-:R-:W-:Y:S03]  /*547c0*/  HMMA.16816.F32.BF16 R16, R24, R18, R4 ;  /* 0x000000121810723c */ /* 0x010fe60000041804 */
[----:B------:R-:W4:Y:S11]  /*547d0*/  LDL.LU.64 R6, [R1+0x3118] ;  /* 0x0031180001067983 */ /* 0x000f360000300a00 */
[----:B------:R-:W-:Y:S09]  /*547e0*/  @!UPT UIADD3 URZ, URZ, URZ, URZ ;  /* 0x0000003f3f3ff290 */ /* 0x000ff2000fffe03f */
[----:B------:R-:W-:Y:S01]  /*547f0*/  STL [R1+0x694], R17 ;  /* 0x0006941101007387 */ /* 0x000fe20000100800 */
[----:B------:R-:W-:-:S03]  /*54800*/  MOV R11, R16 ;  /* 0x00000010000b7202 */ /* 0x000fc60000000f00 */
[----:B------:R0:W-:Y:S04]  /*54810*/  STL.64 [R1+0x698], R18 ;  /* 0x0006981201007387 */ /* 0x0001e80000100a00 */
[----:B0-----:R-:W2:Y:S04]  /*54820*/  LDL.LU.64 R18, [R1+0x3110] ;  /* 0x0031100001127983 */ /* 0x001ea80000300a00 */
[----:B------:R-:W2:Y:S04]  /*54830*/  LDL.LU.64 R16, [R1+0x3108] ;  /* 0x0031080001107983 */ /* 0x000ea80000300a00 */
[----:B------:R-:W-:Y:S01]  /*54840*/  STL [R1+0x2cf8], R11 ;  /* 0x002cf80b01007387 */ /* 0x000fe20000100800 */
[----:B----4-:R-:W-:-:S02]  /*54850*/  MOV R14, R6 ;  /* 0x00000006000e7202 */ /* 0x010fc40000000f00 */
[----:B------:R-:W-:Y:S01]  /*54860*/  MOV R21, R7 ;  /* 0x0000000700157202 */ /* 0x000fe20000000f00 */
[----:B--2---:R-:W-:Y:S01]  /*54870*/  HMMA.16816.F32.BF16 R16, R24, R6, R16 ;  /* 0x000000061810723c */ /* 0x004fe20000041810 */
[----:B------:R-:W2:Y:S04]  /*54880*/  LDL.LU.64 R6, [R1+0x3100] ;  /* 0x0031000001067983 */ /* 0x000ea80000300a00 */
[----:B------:R-:W2:Y:S11]  /*54890*/  LDL.LU.64 R4, [R1+0x30f8] ;  /* 0x0030f80001047983 */ /* 0x000eb60000300a00 */
[----:B------:R-:W-:Y:S07]  /*548a0*/  @!UPT UIADD3 URZ, URZ, URZ, URZ ;  /* 0x0000003f3f3ff290 */ /* 0x000fee000fffe03f */
[----:B------:R-:W-:Y:S01]  /*548b0*/  STL.64 [R1+0x680], R16 ;  /* 0x0006801001007387 */ /* 0x000fe20000100a00 */
[----:B------:R-:W-:-:S03]  /*548c0*/  MOV R10, R19 ;  /* 0x00000013000a7202 */ /* 0x000fc60000000f00 */
[----:B------:R0:W-:Y:S04]  /*548d0*/  STL [R1+0x688], R18 ;  /* 0x0006881201007387 */ /* 0x0001e80000100800 */
[----:B0-----:R-:W2:Y:S02]  /*548e0*/  LDL.LU.64 R18, [R1+0x30f0] ;  /* 0x0030f00001127983 */ /* 0x001ea40000300a00 */
[----:B--2---:R-:W-:Y:S02]  /*548f0*/  HMMA.16816.F32.BF16 R16, R24, R18, R4 ;  /* 0x000000121810723c */ /* 0x004fe40000041804 */
[----:B------:R-:W2:Y:S11]  /*54900*/  LDL.LU.64 R6, [R1+0x30e8] ;  /* 0x0030e80001067983 */ /* 0x000eb60000300a00 */
[----:B------:R-:W-:Y:S10]  /*54910*/  @!UPT UIADD3 URZ, URZ, URZ, URZ ;  /* 0x0000003f3f3ff290 */ /* 0x000ff4000fffe03f */
[----:B------:R0:W-:Y:S01]  /*54920*/  STL.64 [R1+0x650], R16 ;  /* 0x0006501001007387 */ /* 0x0001e20000100a00 */
[----:B------:R-:W-:-:S03]  /*54930*/  MOV R11, R19 ;  /* 0x00000013000b7202 */ /* 0x000fc60000000f00 */
[----:B------:R1:W-:Y:S04]  /*54940*/  STL [R1+0x658], R18 ;  /* 0x0006581201007387 */ /* 0x0003e80000100800 */
[----:B0-----:R-:W4:Y:S04]  /*54950*/  LDL.LU R16, [R1+0x190] ;  /* 0x0001900001107983 */ /* 0x001f280000300800 */
[----:B------:R-:W4:Y:S04]  /*54960*/  LDL.LU R17, [R1+0x194] ;  /* 0x0001940001117983 */ /* 0x000f280000300800 */
[----:B-1----:R-:W2:Y:S04]  /*54970*/  LDL.LU R18, [R1+0x198] ;  /* 0x0001980001127983 */ /* 0x002ea80000300800 */
[----:B------:R-:W2:Y:S04]  /*54980*/  LDL.LU R19, [R1+0x19c] ;  /* 0x00019c0001137983 */ /* 0x000ea80000300800 */
[----:B--2---:R-:W-:Y:S04]  /*54990*/  STL.64 [R1+0x2f40], R18 ;  /* 0x002f401201007387 */ /* 0x004fe80000100a00 */
[----:B----4-:R0:W-:Y:S04]  /*549a0*/  STL.64 [R1+0x2f38], R16 ;  /* 0x002f381001007387 */ /* 0x0101e80000100a00 */
[----:B0-----:R-:W2:Y:S04]  /*549b0*/  LDL.LU R16, [R1+0x1b0] ;  /* 0x0001b00001107983 */ /* 0x001ea80000300800 */
[----:B------:R-:W2:Y:S04]  /*549c0*/  LDL.LU R17, [R1+0x1b4] ;  /* 0x0001b40001117983 */ /* 0x000ea80000300800 */
[----:B------:R-:W4:Y:S04]  /*549d0*/  LDL.LU R18, [R1+0x1b8] ;  /* 0x0001b80001127983 */ /* 0x000f280000300800 */
[----:B------:R-:W4:Y:S04]  /*549e0*/  LDL.LU R19, [R1+0x1bc] ;  /* 0x0001bc0001137983 */ /* 0x000f280000300800 */
[----:B----4-:R-:W-:Y:S04]  /*549f0*/  STL.64 [R1+0x2fb0], R18 ;  /* 0x002fb01201007387 */ /* 0x010fe80000100a00 */
[----:B--2---:R0:W-:Y:S04]  /*54a00*/  STL.64 [R1+0x2fa8], R16 ;  /* 0x002fa81001007387 */ /* 0x0041e80000100a00 */
        /* <DEDUP_REMOVED lines=11> */
[----:B--2---:R0:W-:Y:S02]  /*54ac0*/  STL.64 [R1+0x30a8], R16 ;  /* 0x0030a81001007387 */ /* 0x0041e40000100a00 */
[----:B0-----:R-:W-:-:S02]  /*54ad0*/  MOV R16, R7 ;  /* 0x0000000700107202 */ /* 0x001fc40000000f00 */
[----:B------:R-:W2:Y:S04]  /*54ae0*/  LDL.LU R7, [R1+0x30e0] ;  /* 0x0030e00001077983 */ /* 0x000ea80000300800 */
[----:B------:R-:W2:Y:S04]  /*54af0*/  LDL.LU R17, [R1+0x3b4] ;  /* 0x0003b40001117983 */ /* 0x000ea80000300800 */
[----:B------:R-:W2:Y:S04]  /*54b00*/  LDL.LU R18, [R1+0x3b8] ;  /* 0x0003b80001127983 */ /* 0x000ea80000300800 */
[----:B------:R-:W2:Y:S04]  /*54b10*/  LDL.LU R19, [R1+0x3bc] ;  /* 0x0003bc0001137983 */ /* 0x000ea80000300800 */
[----:B------:R0:W-:Y:S04]  /*54b20*/  STL.64 [R1+0x2d00], R10 ;  /* 0x002d000a01007387 */ /* 0x0001e80000100a00 */
[----:B------:R-:W-:Y:S04]  /*54b30*/  STL.64 [R1+0x2df0], R8 ;  /* 0x002df00801007387 */ /* 0x000fe80000100a00 */
[----:B0-----:R-:W4:Y:S01]  /*54b40*/  LDL.LU.64 R10, [R1+0x58] ;  /* 0x00005800010a7983 */ /* 0x001f220000300a00 */
[----:B--2---:R-:W-:Y:S03]  /*54b50*/  HMMA.16816.F32.BF16 R16, R24, R6, R16 ;  /* 0x000000061810723c */ /* 0x004fe60000041810 */
[----:B----4-:R-:W-:Y:S11]  /*54b60*/  STL.64 [R1+0x3080], R10 ;  /* 0x0030800a01007387 */ /* 0x010ff60000100a00 */
[----:B------:R-:W-:Y:S09]  /*54b70*/  @!UPT UIADD3 URZ, URZ, URZ, URZ ;  /* 0x0000003f3f3ff290 */ /* 0x000ff2000fffe03f */
[----:B------:R-:W-:Y:S04]  /*54b80*/  STL.64 [R1+0x648], R18 ;  /* 0x0006481201007387 */ /* 0x000fe80000100a00 */
[----:B------:R0:W-:Y:S04]  /*54b90*/  STL.64 [R1+0x3050], R6 ;  /* 0x0030500601007387 */ /* 0x0001e80000100a00 */
[----:B------:R-:W2:Y:S04]  /*54ba0*/  LDL.LU R4, [R1+0x4e0] ;  /* 0x0004e00001047983 */ /* 0x000ea80000300800 */
[----:B------:R-:W2:Y:S04]  /*54bb0*/  LDL.LU R5, [R1+0x4e4] ;  /* 0x0004e40001057983 */ /* 0x000ea80000300800 */
[----:B0-----:R-:W4:Y:S01]  /*54bc0*/  LDL.LU R6, [R1+0x4e8] ;  /* 0x0004e80001067983 */ /* 0x001f220000300800 */
[----:B------:R-:W-:-:S03]  /*54bd0*/  MOV R7, R15 ;  /* 0x0000000f00077202 */ /* 0x000fc60000000f00 */
[----:B------:R-:W2:Y:S01]  /*54be0*/  LDL.LU R15, [R1+0x30dc] ;  /* 0x0030dc00010f7983 */ /* 0x000ea20000300800 */
[----:B------:R-:W-:Y:S01]  /*54bf0*/  MOV R29, R16 ;  /* 0x00000010001d7202 */ /* 0x000fe20000000f00 */
[----:B------:R-:W-:Y:S02]  /*54c00*/  IMAD.MOV.U32 R20, RZ, RZ, R17 ;  /* 0x000000ffff147224 */ /* 0x000fe400078e0011 */
[----:B----4-:R0:W-:Y:S04]  /*54c10*/  STL.64 [R1+0x3060], R6 ;  /* 0x0030600601007387 */ /* 0x0101e80000100a00 */
[----:B--2---:R-:W-:Y:S01]  /*54c20*/  STL.64 [R1+0x3058], R4 ;  /* 0x0030580401007387 */ /* 0x004fe20000100a00 */
[----:B0-----:R-:W-:-:S03]  /*54c30*/  MOV R6, R14 ;  /* 0x0000000e00067202 */ /* 0x001fc60000000f00 */
[----:B------:R-:W2:Y:S04]  /*54c40*/  LDL.LU R14, [R1+0x30d8] ;  /* 0x0030d800010e7983 */ /* 0x000ea80000300800 */
[----:B------:R-:W4:Y:S04]  /*54c50*/  LDL.LU R16, [R1+0x370] ;  /* 0x0003700001107983 */ /* 0x000f280000300800 */
[----:B------:R-:W4:Y:S04]  /*54c60*/  LDL.LU R17, [R1+0x374] ;  /* 0x0003740001117983 */ /* 0x000f280000300800 */
[----:B------:R-:W2:Y:S04]  /*54c70*/  LDL.LU R18, [R1+0x378] ;  /* 0x0003780001127983 */ /* 0x000ea80000300800 */
[----:B------:R-:W2:Y:S01]  /*54c80*/  LDL.LU R19, [R1+0x37c] ;  /* 0x00037c0001137983 */ /* 0x000ea20000300800 */
[----:B------:R-:W-:-:S02]  /*54c90*/  MOV R10, R2 ;  /* 0x00000002000a7202 */ /* 0x000fc40000000f00 */
[----:B------:R-:W-:Y:S02]  /*54ca0*/  MOV R11, R0 ;  /* 0x00000000000b7202 */ /* 0x000fe40000000f00 */
[----:B------:R-:W-:Y:S01]  /*54cb0*/  MOV R7, R21 ;  /* 0x0000001500077202 */ /* 0x000fe20000000f00 */
[----:B--2---:R-:W-:Y:S04]  /*54cc0*/  STL.64 [R1+0x30c8], R18 ;  /* 0x0030c81201007387 */ /* 0x004fe80000100a00 */
[----:B----4-:R0:W-:Y:S04]  /*54cd0*/  STL.64 [R1+0x30c0], R16 ;  /* 0x0030c01001007387 */ /* 0x0101e80000100a00 */
[----:B0-----:R-:W2:Y:S04]  /*54ce0*/  LDL.LU R16, [R1+0x390] ;  /* 0x0003900001107983 */ /* 0x001ea80000300800 */
[----:B------:R-:W2:Y:S04]  /*54cf0*/  LDL.LU R17, [R1+0x394] ;  /* 0x0003940001117983 */ /* 0x000ea80000300800 */
[----:B------:R-:W2:Y:S04]  /*54d00*/  LDL.LU R18, [R1+0x398] ;  /* 0x0003980001127983 */ /* 0x000ea80000300800 */
[----:B------:R-:W2:Y:S04]  /*54d10*/  LDL.LU R19, [R1+0x39c] ;  /* 0x00039c0001137983 */ /* 0x000ea80000300800 */
[----:B------:R0:W-:Y:S04]  /*54d20*/  STL.64 [R1+0x3098], R10 ;  /* 0x0030980a01007387 */ /* 0x0001e80000100a00 */
[----:B------:R-:W4:Y:S04]  /*54d30*/  LDL.LU R8, [R1+0x350] ;  /* 0x0003500001087983 */ /* 0x000f280000300800 */
[----:B------:R-:W4:Y:S04]  /*54d40*/  LDL.LU R9, [R1+0x354] ;  /* 0x0003540001097983 */ /* 0x000f280000300800 */
[----:B0-----:R-:W4:Y:S04]  /*54d50*/  LDL.LU R10, [R1+0x358] ;  /* 0x00035800010a7983 */ /* 0x001f280000300800 */
[----:B------:R-:W4:Y:S04]  /*54d60*/  LDL.LU R11, [R1+0x35c] ;  /* 0x00035c00010b7983 */ /* 0x000f280000300800 */
[----:B------:R0:W-:Y:S04]  /*54d70*/  STL.64 [R1+0x3078], R6 ;  /* 0x0030780601007387 */ /* 0x0001e80000100a00 */
[----:B------:R-:W2:Y:S04]  /*54d80*/  LDL.LU R4, [R1+0x310] ;  /* 0x0003100001047983 */ /* 0x000ea80000300800 */
[----:B------:R-:W2:Y:S01]  /*54d90*/  LDL.LU R5, [R1+0x314] ;  /* 0x0003140001057983 */ /* 0x000ea20000300800 */
[----:B0-----:R-:W-:-:S03]  /*54da0*/  MOV R6, R14 ;  /* 0x0000000e00067202 */ /* 0x001fc60000000f00 */
[----:B------:R-:W2:Y:S01]  /*54db0*/  LDL.LU R14, [R1+0x30d4] ;  /* 0x0030d400010e7983 */ /* 0x000ea20000300800 */
[----:B------:R-:W-:-:S03]  /*54dc0*/  MOV R7, R15 ;  /* 0x0000000f00077202 */ /* 0x000fc60000000f00 */
[----:B------:R-:W2:Y:S04]  /*54dd0*/  LDL.LU R15, [R1+0x30d0] ;  /* 0x0030d000010f7983 */ /* 0x000ea80000300800 */
[----:B------:R-:W-:Y:S01]  /*54de0*/  STL.64 [R1+0x3090], R6 ;  /* 0x0030900601007387 */ /* 0x000fe20000100a00 */
[----:B--2---:R-:W-:Y:S03]  /*54df0*/  HMMA.16816.F32.BF16 R16, R24, R14, R16 ;  /* 0x0000000e1810723c */ /* 0x004fe60000041810 */
        /* <DEDUP_REMOVED lines=8> */
[----:B0-----:R-:W2:Y:S04]  /*54e80*/  LDL.LU.64 R18, [R1+0x30c8] ;  /* 0x0030c80001127983 */ /* 0x001ea80000300a00 */
[----:B------:R-:W2:Y:S04]  /*54e90*/  LDL.LU.64 R16, [R1+0x30c0] ;  /* 0x0030c00001107983 */ /* 0x000ea80000300a00 */
[----:B------:R3:W-:Y:S04]  /*54ea0*/  STL.64 [R1+0x3048], R14 ;  /* 0x0030480e01007387 */ /* 0x0007e80000100a00 */
[----:B------:R0:W-:Y:S01]  /*54eb0*/  STL.64 [R1+0x3040], R12 ;  /* 0x0030400c01007387 */ /* 0x0001e20000100a00 */
[----:B---3--:R-:W-:Y:S01]  /*54ec0*/  IMAD.MOV.U32 R14, RZ, RZ, R22 ;  /* 0x000000ffff0e7224 */ /* 0x008fe200078e0016 */
[----:B------:R-:W-:-:S02]  /*54ed0*/  MOV R15, R23 ;  /* 0x00000017000f7202 */ /* 0x000fc40000000f00 */
[----:B0-----:R-:W3:Y:S04]  /*54ee0*/  LDL.LU R12, [R1+0x4f0] ;  /* 0x0004f000010c7983 */ /* 0x001ee80000300800 */
[----:B------:R-:W3:Y:S04]  /*54ef0*/  LDL.LU R13, [R1+0x4f4] ;  /* 0x0004f400010d7983 */ /* 0x000ee80000300800 */
[----:B------:R-:W2:Y:S04]  /*54f00*/  LDL.LU R22, [R1+0x30bc] ;  /* 0x0030bc0001167983 */ /* 0x000ea80000300800 */
[----:B------:R-:W2:Y:S04]  /*54f10*/  LDL.LU R23, [R1+0x30b8] ;  /* 0x0030b80001177983 */ /* 0x000ea80000300800 */
[----:B------:R-:W-:Y:S01]  /*54f20*/  STL.64 [R1+0x3070], R14 ;  /* 0x0030700e01007387 */ /* 0x000fe20000100a00 */
[----:B--2---:R-:W-:Y:S03]  /*54f30*/  HMMA.16816.F32.BF16 R24, R24, R22, R16 ;  /* 0x000000161818723c */ /* 0x004fe60000041810 */
[----:B---3--:R0:W-:Y:S04]  /*54f40*/  STL.64 [R1+0x3068], R12 ;  /* 0x0030680c01007387 */ /* 0x0081e80000100a00 */
[----:B0-----:R-:W2:Y:S04]  /*54f50*/  LDL.LU R12, [R1+0x4d0] ;  /* 0x0004d000010c7983 */ /* 0x001ea80000300800 */
[----:B------:R-:W2:Y:S04]  /*54f60*/  LDL.LU R13, [R1+0x4d4] ;  /* 0x0004d400010d7983 */ /* 0x000ea80000300800 */
[----:B------:R-:W2:Y:S04]  /*54f70*/  LDL.LU R14, [R1+0x4d8] ;  /* 0x0004d800010e7983 */ /* 0x000ea80000300800 */
[----:B------:R-:W2:Y:S05]  /*54f80*/  LDL.LU R15, [R1+0x4dc] ;  /* 0x0004dc00010f7983 */ /* 0x000eaa0000300800 */
[----:B------:R-:W-:Y:S01]  /*54f90*/  MOV R21, R27 ;  /* 0x0000001b00157202 */ /* 0x000fe20000000f00 */
[----:B------:R-:W4:Y:S04]  /*54fa0*/  LDL.LU.64 R18, [R1+0x30b0] ;  /* 0x0030b00001127983 */ /* 0x000f280000300a00 */
[----:B------:R-:W4:Y:S04]  /*54fb0*/  LDL.LU.64 R16, [R1+0x30a8] ;  /* 0x0030a80001107983 */ /* 0x000f280000300a00 */
[----:B------:R-:W-:Y:S04]  /*54fc0*/  STL [R1+0x534], R25 ;  /* 0x0005341901007387 */ /* 0x000fe80000100800 */
[----:B------:R0:W-:Y:S04]  /*54fd0*/  STL [R1+0x538], R26 ;  /* 0x0005381a01007387 */ /* 0x0001e80000100800 */
[----:B0-----:R-:W4:Y:S01]  /*54fe0*/  LDL.LU.64 R26, [R1+0x30a0] ;  /* 0x0030a000011a7983 */ /* 0x001f220000300a00 */
[----:B------:R-:W-:-:S03]  /*54ff0*/  MOV R20, R24 ;  /* 0x0000001800147202 */ /* 0x000fc60000000f00 */
[----:B------:R-:W-:Y:S04]  /*55000*/  STL.64 [R1+0x3038], R22 ;  /* 0x0030381601007387 */ /* 0x000fe80000100a00 */
[----:B------:R0:W-:Y:S04]  /*55010*/  STL.64 [R1+0x3030], R20 ;  /* 0x0030301401007387 */ /* 0x0001e80000100a00 */
[----:B0-----:R-:W3:Y:S04]  /*55020*/  LDL.LU R20, [R1+0x500] ;  /* 0x0005000001147983 */ /* 0x001ee80000300800 */
[----:B------:R-:W3:Y:S04]  /*55030*/  LDL.LU R21, [R1+0x504] ;  /* 0x0005040001157983 */ /* 0x000ee80000300800 */
[----:B------:R-:W3:Y:S04]  /*55040*/  LDL.LU R22, [R1+0x508] ;  /* 0x0005080001167983 */ /* 0x000ee80000300800 */
[----:B------:R-:W3:Y:S01]  /*55050*/  LDL.LU R23, [R1+0x50c] ;  /* 0x00050c0001177983 */ /* 0x000ee20000300800 */
[C---:B----4-:R-:W-:Y:S11]  /*55060*/  HMMA.16816.F32.BF16 R8, R16.reuse, R26, R8 ;  /* 0x0000001a1008723c */ /* 0x050ff60000041808 */
[----:B------:R-:W-:Y:S11]  /*55070*/  @!UPT UIADD3 URZ, URZ, URZ, URZ ;  /* 0x0000003f3f3ff290 */ /* 0x000ff6000fffe03f */
[----:B------:R-:W-:Y:S01]  /*55080*/  @!UPT UIADD3 URZ, URZ, URZ, URZ ;  /* 0x0000003f3f3ff290 */ /* 0x000fe2000fffe03f */
[----:B------:R-:W-:Y:S04]  /*55090*/  STL.64 [R1+0x4b0], R8 ;  /* 0x0004b00801007387 */ /* 0x000fe80000100a00 */
[----:B------:R0:W-:Y:S04]  /*550a0*/  STL.64 [R1+0x4b8], R10 ;  /* 0x0004b80a01007387 */ /* 0x0001e80000100a00 */
[----:B0-----:R-:W4:Y:S04]  /*550b0*/  LDL.LU.64 R10, [R1+0x3098] ;  /* 0x00309800010a7983 */ /* 0x001f280000300a00 */
[----:B------:R0:W-:Y:S04]  /*550c0*/  STL.64 [R1+0x3028], R26 ;  /* 0x0030281a01007387 */ /* 0x0001e80000100a00 */
[----:B------:R-:W2:Y:S04]  /*550d0*/  LDL.LU R24, [R1+0x2f0] ;  /* 0x0002f00001187983 */ /* 0x000ea80000300800 */
[----:B------:R-:W2:Y:S04]  /*550e0*/  LDL.LU R25, [R1+0x2f4] ;  /* 0x0002f40001197983 */ /* 0x000ea80000300800 */
[----:B0-----:R-:W2:Y:S04]  /*550f0*/  LDL.LU R26, [R1+0x2f8] ;  /* 0x0002f800011a7983 */ /* 0x001ea80000300800 */
[----:B------:R-:W2:Y:S01]  /*55100*/  LDL.LU R27, [R1+0x2fc] ;  /* 0x0002fc00011b7983 */ /* 0x000ea20000300800 */
[C---:B----4-:R-:W-:Y:S03]  /*55110*/  HMMA.16816.F32.BF16 R8, R16.reuse, R10, R4 ;  /* 0x0000000a1008723c */ /* 0x050fe60000041804 */
[----:B------:R-:W4:Y:S04]  /*55120*/  LDL.LU.64 R6, [R1+0x3090] ;  /* 0x0030900001067983 */ /* 0x000f280000300a00 */
[----:B------:R-:W4:Y:S11]  /*55130*/  LDL.LU.64 R4, [R1+0x3088] ;  /* 0x0030880001047983 */ /* 0x000f360000300a00 */
[----:B------:R-:W-:Y:S05]  /*55140*/  @!UPT UIADD3 URZ, URZ, URZ, URZ ;  /* 0x0000003f3f3ff290 */ /* 0x000fea000fffe03f */
        /* <DEDUP_REMOVED lines=8> */
[----:B0-----:R-:W2:Y:S04]  /*551d0*/  LDL.LU.64 R6, [R1+0x3078] ;  /* 0x0030780001067983 */ /* 0x001ea80000300a00 */
[----:B------:R0:W-:Y:S04]  /*551e0*/  STL.64 [R1+0x3000], R10 ;  /* 0x0030000a01007387 */ /* 0x0001e80000100a00 */
[----:B0-----:R-:W4:Y:S01]  /*551f0*/  LDL.64 R10, [R1+0x18] ;  /* 0x00001800010a7983 */ /* 0x001f220000100a00 */
[----:B--2---:R-:W-:Y:S03]  /*55200*/  HMMA.16816.F32.BF16 R4, R16, R6, R12 ;  /* 0x000000061004723c */ /* 0x004fe6000004180c */
[----:B------:R-:W2:Y:S04]  /*55210*/  LDL.LU.64 R14, [R1+0x3070] ;  /* 0x00307000010e7983 */ /* 0x000ea80000300a00 */
[----:B------:R-:W2:Y:S11]  /*55220*/  LDL.LU.64 R12, [R1+0x3068] ;  /* 0x00306800010c7983 */ /* 0x000eb60000300a00 */
[----:B------:R-:W-:Y:S05]  /*55230*/  @!UPT UIADD3 URZ, URZ, URZ, URZ ;  /* 0x0000003f3f3ff290 */ /* 0x000fea000fffe03f */
[----:B------:R-:W-:Y:S04]  /*55240*/  STL.64 [R1+0x480], R4 ;  /* 0x0004800401007387 */ /* 0x000fe80000100a00 */
[----:B------:R0:W-:Y:S04]  /*55250*/  STL.64 [R1+0x488], R6 ;  /* 0x0004880601007387 */ /* 0x0001e80000100a00 */
[----:B0-----:R-:W2:Y:S04]  /*55260*/  LDL.LU.64 R6, [R1+0x3060] ;  /* 0x0030600001067983 */ /* 0x001ea80000300a00 */
[----:B------:R-:W2:Y:S01]  /*55270*/  LDL.LU.64 R4, [R1+0x3058] ;  /* 0x0030580001047983 */ /* 0x000ea20000300a00 */
[----:B----4-:R-:W-:-:S02]  /*55280*/  MOV R2, R10 ;  /* 0x0000000a00027202 */ /* 0x010fc40000000f00 */
[----:B------:R-:W-:Y:S01]  /*55290*/  MOV R0, R11 ;  /* 0x0000000b00007202 */ /* 0x000fe20000000f00 */
[C---:B--2---:R-:W-:Y:S11]  /*552a0*/  HMMA.16816.F32.BF16 R4, R16.reuse, R10, R4 ;  /* 0x0000000a1004723c */ /* 0x044ff60000041804 */
[----:B------:R-:W-:Y:S11]  /*552b0*/  @!UPT UIADD3 URZ, URZ, URZ, URZ ;  /* 0x0000003f3f3ff290 */ /* 0x000ff6000fffe03f */
[----:B------:R-:W-:Y:S01]  /*552c0*/  @!UPT UIADD3 URZ, URZ, URZ, URZ ;  /* 0x0000003f3f3ff290 */ /* 0x000fe2000fffe03f */
[----:B------:R-:W-:Y:S04]  /*552d0*/  STL.64 [R1+0x3d0], R4 ;  /* 0x0003d00401007387 */ /* 0x000fe80000100a00 */
[----:B------:R0:W-:Y:S04]  /*552e0*/  STL.64 [R1+0x3d8], R6 ;  /* 0x0003d80601007387 */ /* 0x0001e80000100a00 */
[----:B0-----:R-:W2:Y:S04]  /*552f0*/  LDL.LU.64 R6, [R1+0x3050] ;  /* 0x0030500001067983 */ /* 0x001ea80000300a00 */
[----:B------:R-:W4:Y:S01]  /*55300*/  LDL.64 R10, [R1+0x78] ;  /* 0x00007800010a7983 */ /* 0x000f220000100a00 */
[C---:B--2---:R-:W-:Y:S03]  /*55310*/  HMMA.16816.F32.BF16 R12, R16.reuse, R6, R12 ;  /* 0x00000006100c723c */ /* 0x044fe6000004180c */
[----:B----4-:R0:W-:Y:S04]  /*55320*/  STL.64 [R1+0x3010], R10 ;  /* 0x0030100a01007387 */ /* 0x0101e80000100a00 */
[----:B------:R-:W2:Y:S04]  /*55330*/  LDL.LU R8, [R1+0x510] ;  /* 0x0005100001087983 */ /* 0x000ea80000300800 */
[----:B------:R-:W2:Y:S04]  /*55340*/  LDL.LU R9, [R1+0x514] ;  /* 0x0005140001097983 */ /* 0x000ea80000300800 */
[----:B0-----:R-:W2:Y:S04]  /*55350*/  LDL.LU R10, [R1+0x518] ;  /* 0x00051800010a7983 */ /* 0x001ea80000300800 */
[----:B------:R-:W2:Y:S04]  /*55360*/  LDL.LU R11, [R1+0x51c] ;  /* 0x00051c00010b7983 */ /* 0x000ea80000300800 */
[----:B------:R-:W-:Y:S04]  /*55370*/  STL.64 [R1+0x3b0], R12 ;  /* 0x0003b00c01007387 */ /* 0x000fe80000100a00 */
[----:B------:R0:W-:Y:S04]  /*55380*/  STL.64 [R1+0x3b8], R14 ;  /* 0x0003b80e01007387 */ /* 0x0001e80000100a00 */
[----:B0-----:R-:W3:Y:S04]  /*55390*/  LDL.LU.64 R14, [R1+0x3048] ;  /* 0x00304800010e7983 */ /* 0x001ee80000300a00 */
[----:B------:R-:W4:Y:S04]  /*553a0*/  LDL.LU.64 R12, [R1+0x3040] ;  /* 0x00304000010c7983 */ /* 0x000f280000300a00 */
        /* <DEDUP_REMOVED lines=16> */
[----:B------:R-:W2:Y:S04]  /*554b0*/  LDL.LU R14, [R1+0x568] ;  /* 0x00056800010e7983 */ /* 0x000ea80000300800 */
[----:B------:R-:W2:Y:S01]  /*554c0*/  LDL.LU R15, [R1+0x56c] ;  /* 0x00056c00010f7983 */ /* 0x000ea20000300800 */
[----:B---3--:R-:W-:Y:S03]  /*554d0*/  HMMA.16816.F32.BF16 R16, R16, R22, R24 ;  /* 0x000000161010723c */ /* 0x008fe60000041818 */
[----:B--2---:R0:W-:Y:S04]  /*554e0*/  STL.64 [R1+0x2fe8], R14 ;  /* 0x002fe80e01007387 */ /* 0x0041e80000100a00 */
[----:B----4-:R-:W-:Y:S04]  /*554f0*/  STL.64 [R1+0x2fe0], R12 ;  /* 0x002fe00c01007387 */ /* 0x010fe80000100a00 */
[----:B0-----:R-:W2:Y:S04]  /*55500*/  LDL.64 R14, [R1+0x38] ;  /* 0x00003800010e7983 */ /* 0x001ea80000100a00 */
[----:B------:R-:W3:Y:S08]  /*55510*/  LDL.LU.64 R26, [R1+0x3028] ;  /* 0x00302800011a7983 */ /* 0x000ef00000300a00 */
[----:B------:R-:W-:Y:S04]  /*55520*/  STL.64 [R1+0x370], R16 ;  /* 0x0003701001007387 */ /* 0x000fe80000100a00 */
[----:B------:R0:W-:Y:S04]  /*55530*/  STL.64 [R1+0x378], R18 ;  /* 0x0003781201007387 */ /* 0x0001e80000100a00 */
[----:B0-----:R-:W3:Y:S04]  /*55540*/  LDL.LU.64 R18, [R1+0x3020] ;  /* 0x0030200001127983 */ /* 0x001ee80000300a00 */
[----:B------:R-:W3:Y:S04]  /*55550*/  LDL.LU.64 R16, [R1+0x3018] ;  /* 0x0030180001107983 */ /* 0x000ee80000300a00 */
[----:B------:R-:W-:Y:S04]  /*55560*/  STL.64 [R1+0x2fc8], R22 ;  /* 0x002fc81601007387 */ /* 0x000fe80000100a00 */
[----:B------:R0:W-:Y:S04]  /*55570*/  STL.64 [R1+0x2fc0], R20 ;  /* 0x002fc01401007387 */ /* 0x0001e80000100a00 */
[----:B0-----:R-:W4:Y:S04]  /*55580*/  LDL.LU R20, [R1+0x540] ;  /* 0x0005400001147983 */ /* 0x001f280000300800 */
[----:B------:R-:W4:Y:S04]  /*55590*/  LDL.LU R21, [R1+0x544] ;  /* 0x0005440001157983 */ /* 0x000f280000300800 */
[----:B------:R-:W4:Y:S04]  /*555a0*/  LDL.LU R22, [R1+0x548] ;  /* 0x0005480001167983 */ /* 0x000f280000300800 */
        /* <DEDUP_REMOVED lines=8> */
[----:B------:R-:W2:Y:S04]  /*55630*/  LDL.LU R24, [R1+0x570] ;  /* 0x0005700001187983 */ /* 0x000ea80000300800 */
[----:B------:R-:W2:Y:S04]  /*55640*/  LDL.LU R25, [R1+0x574] ;  /* 0x0005740001197983 */ /* 0x000ea80000300800 */
[----:B0-----:R-:W2:Y:S04]  /*55650*/  LDL.LU R26, [R1+0x578] ;  /* 0x00057800011a7983 */ /* 0x001ea80000300800 */
[----:B------:R-:W2:Y:S01]  /*55660*/  LDL.LU R27, [R1+0x57c] ;  /* 0x00057c00011b7983 */ /* 0x000ea20000300800 */
[----:B---3--:R-:W-:Y:S03]  /*55670*/  HMMA.16816.F32.BF16 R4, R16, R10, R4 ;  /* 0x0000000a1004723c */ /* 0x008fe60000041804 */
        /* <DEDUP_REMOVED lines=8> */
[----:B0-----:R-:W-:-:S02]  /*55700*/  MOV R5, R10 ;  /* 0x0000000a00057202 */ /* 0x001fc40000000f00 */
[----:B------:R-:W-:Y:S01]  /*55710*/  MOV R4, R11 ;  /* 0x0000000b00047202 */ /* 0x000fe20000000f00 */
[----:B-1----:R-:W3:Y:S04]  /*55720*/  LDL.LU.64 R6, [R1+0x3008] ;  /* 0x0030080001067983 */ /* 0x002ee80000300a00 */
[----:B------:R-:W4:Y:S01]  /*55730*/  LDL.LU.64 R10, [R1+0x3000] ;  /* 0x00300000010a7983 */ /* 0x000f220000300a00 */
[C---:B--2---:R-:W-:Y:S08]  /*55740*/  HMMA.16816.F32.BF16 R24, R16.reuse, R14, R24 ;  /* 0x0000000e1018723c */ /* 0x044ff00000041818 */
[----:B----4-:R-:W-:Y:S11]  /*55750*/  HMMA.16816.F32.BF16 R20, R16, R10, R20 ;  /* 0x0000000a1014723c */ /* 0x010ff60000041814 */
[----:B------:R-:W-:Y:S11]  /*55760*/  @!UPT UIADD3 URZ, URZ, URZ, URZ ;  /* 0x0000003f3f3ff290 */ /* 0x000ff6000fffe03f */
[----:B------:R-:W-:Y:S01]  /*55770*/  @!UPT UIADD3 URZ, URZ, URZ, URZ ;  /* 0x0000003f3f3ff290 */ /* 0x000fe2000fffe03f */
[----:B------:R0:W-:Y:S04]  /*55780*/  STL.64 [R1+0x310], R20 ;  /* 0x0003101401007387 */ /* 0x0001e80000100a00 */
[----:B------:R1:W-:Y:S04]  /*55790*/  STL.64 [R1+0x318], R22 ;  /* 0x0003181601007387 */ /* 0x0003e80000100a00 */
[----:B0-----:R-:W2:Y:S04]  /*557a0*/  LDL.LU R20, [R1+0x590] ;  /* 0x0005900001147983 */ /* 0x001ea80000300800 */
[----:B------:R-:W2:Y:S04]  /*557b0*/  LDL.LU R21, [R1+0x594] ;  /* 0x0005940001157983 */ /* 0x000ea80000300800 */
[----:B-1----:R-:W2:Y:S04]  /*557c0*/  LDL.LU R22, [R1+0x598] ;  /* 0x0005980001167983 */ /* 0x002ea80000300800 */
[----:B------:R-:W2:Y:S04]  /*557d0*/  LDL.LU R23, [R1+0x59c] ;  /* 0x00059c0001177983 */ /* 0x000ea80000300800 */
[----:B------:R0:W-:Y:S04]  /*557e0*/  STL.64 [R1+0x2f88], R10 ;  /* 0x002f880a01007387 */ /* 0x0001e80000100a00 */
[----:B------:R-:W-:Y:S04]  /*557f0*/  STL.64 [R1+0x2f0], R24 ;  /* 0x0002f01801007387 */ /* 0x000fe80000100a00 */
[----:B------:R1:W-:Y:S01]  /*55800*/  STL.64 [R1+0x2f8], R26 ;  /* 0x0002f81a01007387 */ /* 0x0003e20000100a00 */
[----:B0-----:R-:W-:Y:S01]  /*55810*/  IMAD.MOV.U32 R10, RZ, RZ, R2 ;  /* 0x000000ffff0a7224 */ /* 0x001fe200078e0002 */
[----:B------:R-:W-:-:S02]  /*55820*/  MOV R11, R0 ;  /* 0x00000000000b7202 */ /* 0x000fc40000000f00 */
[----:B------:R-:W-:Y:S02]  /*55830*/  MOV R2, R14 ;  /* 0x0000000e00027202 */ /* 0x000fe40000000f00 */
[----:B------:R-:W-:Y:S01]  /*55840*/  MOV R0, R15 ;  /* 0x0000000f00007202 */ /* 0x000fe20000000f00 */
[----:B-1----:R-:W3:Y:S04]  /*55850*/  LDL.LU.64 R26, [R1+0x2ff8] ;  /* 0x002ff800011a7983 */ /* 0x002ee80000300a00 */
[----:B------:R-:W3:Y:S04]  /*55860*/  LDL.LU.64 R24, [R1+0x2ff0] ;  /* 0x002ff00001187983 */ /* 0x000ee80000300a00 */
[----:B------:R-:W4:Y:S04]  /*55870*/  LDL.LU.64 R14, [R1+0x2fe8] ;  /* 0x002fe800010e7983 */ /* 0x000f280000300a00 */
[----:B------:R-:W4:Y:S01]  /*55880*/  LDL.LU.64 R12, [R1+0x2fe0] ;  /* 0x002fe000010c7983 */ /* 0x000f220000300a00 */
[C---:B---3--:R-:W-:Y:S08]  /*55890*/  HMMA.16816.F32.BF16 R24, R16.reuse, R6, R24 ;  /* 0x000000061018723c */ /* 0x048ff00000041818 */
[----:B----4-:R-:W-:Y:S01]  /*558a0*/  HMMA.16816.F32.BF16 R8, R16, R10, R12 ;  /* 0x0000000a1008723c */ /* 0x010fe2000004180c */
[----:B------:R-:W2:Y:S04]  /*558b0*/  LDL.LU.64 R14, [R1+0x2fd8] ;  /* 0x002fd800010e7983 */ /* 0x000ea80000300a00 */
[----:B------:R-:W3:Y:S11]  /*558c0*/  LDL.LU.64 R12, [R1+0x2fd0] ;  /* 0x002fd000010c7983 */ /* 0x000ef60000300a00 */
[----:B------:R-:W-:Y:S07]  /*558d0*/  @!UPT UIADD3 URZ, URZ, URZ, URZ ;  /* 0x0000003f3f3ff290 */ /* 0x000fee000fffe03f */
[----:B------:R-:W-:Y:S04]  /*558e0*/  STL.64 [R1+0x2d0], R8 ;  /* 0x0002d00801007387 */ /* 0x000fe80000100a00 */
[----:B------:R0:W-:Y:S04]  /*558f0*/  STL.64 [R1+0x2d8], R10 ;  /* 0x0002d80a01007387 */ /* 0x0001e80000100a00 */
[----:B------:R1:W-:Y:S04]  /*55900*/  STL.64 [R1+0x2b0], R24 ;  /* 0x0002b01801007387 */ /* 0x0003e80000100a00 */
[----:B------:R4:W-:Y:S01]  /*55910*/  STL.64 [R1+0x2b8], R26 ;  /* 0x0002b81a01007387 */ /* 0x0009e20000100a00 */
[----:B0-----:R-:W-:-:S02]  /*55920*/  MOV R10, R5 ;  /* 0x00000005000a7202 */ /* 0x001fc40000000f00 */
[----:B------:R-:W-:Y:S01]  /*55930*/  MOV R11, R4 ;  /* 0x00000004000b7202 */ /* 0x000fe20000000f00 */
[----:B-1----:R-:W2:Y:S04]  /*55940*/  LDL.LU R24, [R1+0x580] ;  /* 0x0005800001187983 */ /* 0x002ea80000300800 */
[----:B------:R-:W2:Y:S04]  /*55950*/  LDL.LU R25, [R1+0x584] ;  /* 0x0005840001197983 */ /* 0x000ea80000300800 */
[----:B----4-:R-:W4:Y:S04]  /*55960*/  LDL.LU R26, [R1+0x588] ;  /* 0x00058800011a7983 */ /* 0x010f280000300800 */
[----:B------:R-:W4:Y:S04]  /*55970*/  LDL.LU R27, [R1+0x58c] ;  /* 0x00058c00011b7983 */ /* 0x000f280000300800 */
[----:B------:R0:W-:Y:S04]  /*55980*/  STL.64 [R1+0x2fa0], R10 ;  /* 0x002fa00a01007387 */ /* 0x0001e80000100a00 */
[----:B------:R-:W2:Y:S04]  /*55990*/  LDL.LU R8, [R1+0x5a0] ;  /* 0x0005a00001087983 */ /* 0x000ea80000300800 */
[----:B------:R-:W2:Y:S04]  /*559a0*/  LDL.LU R9, [R1+0x5a4] ;  /* 0x0005a40001097983 */ /* 0x000ea80000300800 */
[----:B0-----:R-:W2:Y:S04]  /*559b0*/  LDL.LU R10, [R1+0x5a8] ;  /* 0x0005a800010a7983 */ /* 0x001ea80000300800 */
[----:B------:R-:W2:Y:S04]  /*559c0*/  LDL.LU R11, [R1+0x5ac] ;  /* 0x0005ac00010b7983 */ /* 0x000ea80000300800 */
[----:B------:R0:W-:Y:S04]  /*559d0*/  STL.64 [R1+0x2f50], R6 ;  /* 0x002f500601007387 */ /* 0x0001e80000100a00 */
[----:B0-----:R-:W2:Y:S04]  /*559e0*/  LDL.64 R6, [R1+0x18] ;  /* 0x0000180001067983 */ /* 0x001ea80000100a00 */
[----:B--2---:R0:W-:Y:S02]  /*559f0*/  STL.64 [R1+0x2f68], R6 ;  /* 0x002f680601007387 */ /* 0x0041e40000100a00 */
[----:B0-----:R-:W-:-:S02]  /*55a00*/  MOV R6, R2 ;  /* 0x0000000200067202 */ /* 0x001fc40000000f00 */
[----:B------:R-:W-:-:S05]  /*55a10*/  MOV R7, R0 ;  /* 0x0000000000077202 */ /* 0x000fca0000000f00 */
[----:B------:R0:W-:Y:S04]  /*55a20*/  STL.64 [R1+0x2f80], R6 ;  /* 0x002f800601007387 */ /* 0x0001e80000100a00 */
[----:B------:R-:W2:Y:S04]  /*55a30*/  LDL.LU R4, [R1+0x5c0] ;  /* 0x0005c00001047983 */ /* 0x000ea80000300800 */
[----:B------:R-:W2:Y:S04]  /*55a40*/  LDL.LU R5, [R1+0x5c4] ;  /* 0x0005c40001057983 */ /* 0x000ea80000300800 */
[----:B0-----:R-:W2:Y:S04]  /*55a50*/  LDL.LU R6, [R1+0x5c8] ;  /* 0x0005c80001067983 */ /* 0x001ea80000300800 */
        /* <DEDUP_REMOVED lines=10> */
[----:B0-----:R-:W4:Y:S04]  /*55b00*/  LDL.LU.64 R22, [R1+0x2fc8] ;  /* 0x002fc80001167983 */ /* 0x001f280000300a00 */
[----:B------:R-:W2:Y:S04]  /*55b10*/  LDL.LU.64 R20, [R1+0x2fc0] ;  /* 0x002fc00001147983 */ /* 0x000ea80000300a00 */
[----:B------:R-:W-:Y:S04]  /*55b20*/  STL.64 [R1+0x2f60], R14 ;  /* 0x002f600e01007387 */ /* 0x000fe80000100a00 */
[----:B---3--:R0:W-:Y:S04]  /*55b30*/  STL.64 [R1+0x2f58], R12 ;  /* 0x002f580c01007387 */ /* 0x0081e80000100a00 */
[----:B0-----:R-:W3:Y:S04]  /*55b40*/  LDL.LU R12, [R1+0x5e0] ;  /* 0x0005e000010c7983 */ /* 0x001ee80000300800 */
[----:B------:R-:W3:Y:S04]  /*55b50*/  LDL.LU R13, [R1+0x5e4] ;  /* 0x0005e400010d7983 */ /* 0x000ee80000300800 */
[----:B------:R-:W2:Y:S04]  /*55b60*/  LDL.LU R14, [R1+0x5e8] ;  /* 0x0005e800010e7983 */ /* 0x000ea80000300800 */
[----:B------:R-:W2:Y:S01]  /*55b70*/  LDL.LU R15, [R1+0x5ec] ;  /* 0x0005ec00010f7983 */ /* 0x000ea20000300800 */
[----:B----4-:R-:W-:Y:S03]  /*55b80*/  HMMA.16816.F32.BF16 R16, R16, R22, R24 ;  /* 0x000000161010723c */ /* 0x010fe60000041818 */
[----:B--2---:R-:W-:Y:S04]  /*55b90*/  STL.64 [R1+0x2f78], R14 ;  /* 0x002f780e01007387 */ /* 0x004fe80000100a00 */
[----:B---3--:R0:W-:Y:S04]  /*55ba0*/  STL.64 [R1+0x2f70], R12 ;  /* 0x002f700c01007387 */ /* 0x0081e80000100a00 */
[----:B0-----:R-:W2:Y:S04]  /*55bb0*/  LDL.LU R12, [R1+0x5d0] ;  /* 0x0005d000010c7983 */ /* 0x001ea80000300800 */
[----:B------:R-:W2:Y:S04]  /*55bc0*/  LDL.LU R13, [R1+0x5d4] ;  /* 0x0005d400010d7983 */ /* 0x000ea80000300800 */
[----:B------:R-:W2:Y:S04]  /*55bd0*/  LDL.LU R14, [R1+0x5d8] ;  /* 0x0005d800010e7983 */ /* 0x000ea80000300800 */
[----:B------:R-:W2:Y:S04]  /*55be0*/  LDL.LU R15, [R1+0x5dc] ;  /* 0x0005dc00010f7983 */ /* 0x000ea80000300800 */
[----:B------:R-:W3:Y:S04]  /*55bf0*/  LDL.LU.64 R26, [R1+0x2fb8] ;  /* 0x002fb800011a7983 */ /* 0x000ee80000300a00 */
        /* <DEDUP_REMOVED lines=15> */
[C---:B---3--:R-:W-:Y:S03]  /*55cf0*/  HMMA.16816.F32.BF16 R8, R16.reuse, R10, R4 ;  /* 0x0000000a1008723c */ /* 0x048fe60000041804 */
[----:B------:R-:W3:Y:S04]  /*55d00*/  LDL.LU.64 R6, [R1+0x2f98] ;  /* 0x002f980001067983 */ /* 0x000ee80000300a00 */
[----:B------:R-:W3:Y:S11]  /*55d10*/  LDL.LU.64 R4, [R1+0x2f90] ;  /* 0x002f900001047983 */ /* 0x000ef60000300a00 */
[----:B------:R-:W-:Y:S05]  /*55d20*/  @!UPT UIADD3 URZ, URZ, URZ, URZ ;  /* 0x0000003f3f3ff290 */ /* 0x000fea000fffe03f */
        /* <DEDUP_REMOVED lines=9> */
[----:B------:R0:W-:Y:S04]  /*55dc0*/  STL.64 [R1+0x2f18], R10 ;  /* 0x002f180a01007387 */ /* 0x0001e80000100a00 */
[----:B------:R-:W3:Y:S04]  /*55dd0*/  LDL.LU R8, [R1+0x600] ;  /* 0x0006000001087983 */ /* 0x000ee80000300800 */
[----:B------:R-:W3:Y:S04]  /*55de0*/  LDL.LU R9, [R1+0x604] ;  /* 0x0006040001097983 */ /* 0x000ee80000300800 */
[----:B0-----:R-:W3:Y:S04]  /*55df0*/  LDL.LU R10, [R1+0x608] ;  /* 0x00060800010a7983 */ /* 0x001ee80000300800 */
[----:B------:R-:W3:Y:S01]  /*55e00*/  LDL.LU R11, [R1+0x60c] ;  /* 0x00060c00010b7983 */ /* 0x000ee20000300800 */
[C---:B--2---:R-:W-:Y:S03]  /*55e10*/  HMMA.16816.F32.BF16 R4, R16.reuse, R6, R12 ;  /* 0x000000061004723c */ /* 0x044fe6000004180c */
[----:B------:R-:W2:Y:S04]  /*55e20*/  LDL.LU.64 R14, [R1+0x2f78] ;  /* 0x002f7800010e7983 */ /* 0x000ea80000300a00 */
[----:B------:R-:W2:Y:S11]  /*55e30*/  LDL.LU.64 R12, [R1+0x2f70] ;  /* 0x002f7000010c7983 */ /* 0x000eb60000300a00 */
[----:B------:R-:W-:Y:S05]  /*55e40*/  @!UPT UIADD3 URZ, URZ, URZ, URZ ;  /* 0x0000003f3f3ff290 */ /* 0x000fea000fffe03f */
[----:B------:R-:W-:Y:S04]  /*55e50*/  STL.64 [R1+0x1f0], R4 ;  /* 0x0001f00401007387 */ /* 0x000fe80000100a00 */
[----:B------:R0:W-:Y:S04]  /*55e60*/  STL.64 [R1+0x1f8], R6 ;  /* 0x0001f80601007387 */ /* 0x0001e80000100a00 */
[----:B0-----:R-:W2:Y:S02]  /*55e70*/  LDL.LU.64 R6, [R1+0x2f68] ;  /* 0x002f680001067983 */ /* 0x001ea40000300a00 */
[C---:B--2---:R-:W-:Y:S01]  /*55e80*/  HMMA.16816.F32.BF16 R12, R16.reuse, R6, R12 ;  /* 0x00000006100c723c */ /* 0x044fe2000004180c */
[----:B------:R-:W-:Y:S01]  /*55e90*/  IMAD.MOV.U32 R2, RZ, RZ, R6 ;  /* 0x000000ffff027224 */ /* 0x000fe200078e0006 */
[----:B------:R-:W-:Y:S11]  /*55ea0*/  MOV R0, R7 ;  /* 0x0000000700007202 */ /* 0x000ff60000000f00 */
[----:B------:R-:W-:Y:S10]  /*55eb0*/  @!UPT UIADD3 URZ, URZ, URZ, URZ ;  /* 0x0000003f3f3ff290 */ /* 0x000ff4000fffe03f */
[----:B------:R-:W-:Y:S04]  /*55ec0*/  STL.64 [R1+0x1d0], R12 ;  /* 0x0001d00c01007387 */ /* 0x000fe80000100a00 */
[----:B------:R0:W-:Y:S04]  /*55ed0*/  STL.64 [R1+0x1d8], R14 ;  /* 0x0001d80e01007387 */ /* 0x0001e80000100a00 */
[----:B0-----:R-:W4:Y:S04]  /*55ee0*/  LDL.LU.64 R14, [R1+0x2f60] ;  /* 0x002f6000010e7983 */ /* 0x001f280000300a00 */
[----:B------:R-:W2:Y:S04]  /*55ef0*/  LDL.LU.64 R12, [R1+0x2f58] ;  /* 0x002f5800010c7983 */ /* 0x000ea80000300a00 */
[----:B------:R-:W3:Y:S02]  /*55f00*/  LDL.LU.64 R6, [R1+0x2f50] ;  /* 0x002f500001067983 */ /* 0x000ee40000300a00 */
[C---:B---3--:R-:W-:Y:S02]  /*55f10*/  HMMA.16816.F32.BF16 R8, R16.reuse, R6, R8 ;  /* 0x000000061008723c */ /* 0x048fe40000041808 */
[----:B------:R4:W-:Y:S06]  /*55f20*/  STL.64 [R1+0x2f00], R6 ;  /* 0x002f000601007387 */ /* 0x0009ec0000100a00 */
[C---:B----4-:R-:W-:Y:S11]  /*55f30*/  HMMA.16816.F32.BF16 R4, R16.reuse, R14, R24 ;  /* 0x0000000e1004723c */ /* 0x050ff60000041818 */
[----:B------:R-:W-:Y:S04]  /*55f40*/  @!UPT UIADD3 URZ, URZ, URZ, URZ ;  /* 0x0000003f3f3ff290 */ /* 0x000fe8000fffe03f */
[----:B------:R-:W-:Y:S04]  /*55f50*/  STL.64 [R1+0x4c0], R8 ;  /* 0x0004c00801007387 */ /* 0x000fe80000100a00 */
[----:B------:R-:W-:Y:S04]  /*55f60*/  STL.64 [R1+0x4c8], R10 ;  /* 0x0004c80a01007387 */ /* 0x000fe80000100a00 */
[----:B------:R-:W3:Y:S04]  /*55f70*/  LDL.LU R24, [R1+0x610] ;  /* 0x0006100001187983 */ /* 0x000ee80000300800 */
[----:B------:R-:W-:Y:S04]  /*55f80*/  STL.64 [R1+0x4e0], R4 ;  /* 0x0004e00401007387 */ /* 0x000fe80000100a00 */
[----:B------:R-:W-:Y:S04]  /*55f90*/  STL.64 [R1+0x4e8], R6 ;  /* 0x0004e80601007387 */ /* 0x000fe80000100a00 */
[----:B------:R-:W3:Y:S04]  /*55fa0*/  LDL.LU R25, [R1+0x614] ;  /* 0x0006140001197983 */ /* 0x000ee80000300800 */
[----:B------:R-:W3:Y:S04]  /*55fb0*/  LDL.LU R26, [R1+0x618] ;  /* 0x00061800011a7983 */ /* 0x000ee80000300800 */
[----:B------:R-:W3:Y:S04]  /*55fc0*/  LDL.LU R27, [R1+0x61c] ;  /* 0x00061c00011b7983 */ /* 0x000ee80000300800 */
[----:B------:R-:W-:Y:S04]  /*55fd0*/  STL.64 [R1+0x2ed0], R14 ;  /* 0x002ed00e01007387 */ /* 0x000fe80000100a00 */
[----:B--2---:R0:W-:Y:S04]  /*55fe0*/  STL.64 [R1+0x2ec8], R12 ;  /* 0x002ec80c01007387 */ /* 0x0041e80000100a00 */
[----:B0-----:R-:W2:Y:S04]  /*55ff0*/  LDL.LU R12, [R1+0x6c0] ;  /* 0x0006c000010c7983 */ /* 0x001ea80000300800 */
[----:B------:R-:W2:Y:S04]  /*56000*/  LDL.LU R13, [R1+0x6c4] ;  /* 0x0006c400010d7983 */ /* 0x000ea80000300800 */
[----:B------:R-:W4:Y:S04]  /*56010*/  LDL.LU R14, [R1+0x6c8] ;  /* 0x0006c800010e7983 */ /* 0x000f280000300800 */
[----:B------:R-:W4:Y:S04]  /*56020*/  LDL.LU R15, [R1+0x6cc] ;  /* 0x0006cc00010f7983 */ /* 0x000f280000300800 */
[----:B----4-:R-:W-:Y:S04]  /*56030*/  STL.64 [R1+0x2ee0], R14 ;  /* 0x002ee00e01007387 */ /* 0x010fe80000100a00 */
[----:B--2---:R-:W-:Y:S04]  /*56040*/  STL.64 [R1+0x2ed8], R12 ;  /* 0x002ed80c01007387 */ /* 0x004fe80000100a00 */
[----:B------:R-:W2:Y:S04]  /*56050*/  LDL.64 R10, [R1+0x78] ;  /* 0x00007800010a7983 */ /* 0x000ea80000100a00 */
[----:B--2---:R0:W-:Y:S04]  /*56060*/  STL.64 [R1+0x2f30], R10 ;  /* 0x002f300a01007387 */ /* 0x0041e80000100a00 */
[----:B------:R-:W2:Y:S04]  /*56070*/  LDL.LU R8, [R1+0x630] ;  /* 0x0006300001087983 */ /* 0x000ea80000300800 */
[----:B------:R-:W2:Y:S04]  /*56080*/  LDL.LU R9, [R1+0x634] ;  /* 0x0006340001097983 */ /* 0x000ea80000300800 */
[----:B0-----:R-:W2:Y:S04]  /*56090*/  LDL.LU R10, [R1+0x638] ;  /* 0x00063800010a7983 */ /* 0x001ea80000300800 */
[----:B------:R-:W2:Y:S04]  /*560a0*/  LDL.LU R11, [R1+0x63c] ;  /* 0x00063c00010b7983 */ /* 0x000ea80000300800 */
[----:B------:R-:W4:Y:S04]  /*560b0*/  LDL.LU R4, [R1+0x6a0] ;  /* 0x0006a00001047983 */ /* 0x000f280000300800 */
[----:B------:R-:W4:Y:S04]  /*560c0*/  LDL.LU R5, [R1+0x6a4] ;  /* 0x0006a40001057983 */ /* 0x000f280000300800 */
[----:B------:R-:W2:Y:S04]  /*560d0*/  LDL.LU R6, [R1+0x6a8] ;  /* 0x0006a80001067983 */ /* 0x000ea80000300800 */
[----:B------:R-:W2:Y:S01]  /*560e0*/  LDL.LU R7, [R1+0x6ac] ;  /* 0x0006ac0001077983 */ /* 0x000ea20000300800 */
[----:B---3--:R-:W-:Y:S03]  /*560f0*/  HMMA.16816.F32.BF16 R16, R16, R22, R24 ;  /* 0x000000161010723c */ /* 0x008fe60000041818 */
[----:B--2---:R-:W-:Y:S04]  /*56100*/  STL.64 [R1+0x2f10], R6 ;  /* 0x002f100601007387 */ /* 0x004fe80000100a00 */
[----:B----4-:R0:W-:Y:S04]  /*56110*/  STL.64 [R1+0x2f08], R4 ;  /* 0x002f080401007387 */ /* 0x0101e80000100a00 */
[----:B0-----:R-:W2:Y:S04]  /*56120*/  LDL.LU R4, [R1+0x670] ;  /* 0x0006700001047983 */ /* 0x001ea80000300800 */
[----:B------:R-:W2:Y:S04]  /*56130*/  LDL.LU R5, [R1+0x674] ;  /* 0x0006740001057983 */ /* 0x000ea80000300800 */
[----:B------:R-:W3:Y:S04]  /*56140*/  LDL.LU R6, [R1+0x678] ;  /* 0x0006780001067983 */ /* 0x000ee80000300800 */
[----:B------:R-:W3:Y:S01]  /*56150*/  LDL.LU R7, [R1+0x67c] ;  /* 0x00067c0001077983 */ /* 0x000ee20000300800 */
        /* <DEDUP_REMOVED lines=8> */
[----:B------:R0:W-:Y:S04]  /*561e0*/  STL.64 [R1+0x2ef8], R14 ;  /* 0x002ef80e01007387 */ /* 0x0001e80000100a00 */
[----:B0-----:R-:W3:Y:S04]  /*561f0*/  LDL.64 R14, [R1+0x38] ;  /* 0x00003800010e7983 */ /* 0x001ee80000100a00 */
[----:B------:R-:W4:Y:S04]  /*56200*/  LDL.LU.64 R26, [R1+0x2f48] ;  /* 0x002f4800011a7983 */ /* 0x000f280000300a00 */
[----:B------:R-:W-:Y:S04]  /*56210*/  STL.64 [R1+0x1b0], R16 ;  /* 0x0001b01001007387 */ /* 0x000fe80000100a00 */
[----:B------:R0:W-:Y:S04]  /*56220*/  STL.64 [R1+0x1b8], R18 ;  /* 0x0001b81201007387 */ /* 0x0001e80000100a00 */
[----:B0-----:R-:W4:Y:S04]  /*56230*/  LDL.LU.64 R18, [R1+0x2f40] ;  /* 0x002f400001127983 */ /* 0x001f280000300a00 */
[----:B------:R-:W4:Y:S04]  /*56240*/  LDL.LU.64 R16, [R1+0x2f38] ;  /* 0x002f380001107983 */ /* 0x000f280000300a00 */
[----:B------:R-:W-:Y:S04]  /*56250*/  STL.64 [R1+0x2ec0], R22 ;  /* 0x002ec01601007387 */ /* 0x000fe80000100a00 */
        /* <DEDUP_REMOVED lines=20> */
[----:B----4-:R-:W-:Y:S01]  /*563a0*/  HMMA.16816.F32.BF16 R4, R16, R10, R4 ;  /* 0x0000000a1004723c */ /* 0x010fe20000041804 */
[----:B------:R-:W-:-:S02]  /*563b0*/  MOV R2, R10 ;  /* 0x0000000a00027202 */ /* 0x000fc40000000f00 */
[----:B------:R-:W-:Y:S11]  /*563c0*/  MOV R0, R11 ;  /* 0x0000000b00007202 */ /* 0x000ff60000000f00 */
[----:B------:R-:W-:Y:S09]  /*563d0*/  @!UPT UIADD3 URZ, URZ, URZ, URZ ;  /* 0x0000003f3f3ff290 */ /* 0x000ff2000fffe03f */
[----:B------:R-:W-:Y:S04]  /*563e0*/  STL.64 [R1+0x520], R4 ;  /* 0x0005200401007387 */ /* 0x000fe80000100a00 */
[----:B------:R0:W-:Y:S04]  /*563f0*/  STL.64 [R1+0x528], R6 ;  /* 0x0005280601007387 */ /* 0x0001e80000100a00 */
[----:B0-----:R-:W4:Y:S04]  /*56400*/  LDL.LU.64 R6, [R1+0x2f28] ;  /* 0x002f280001067983 */ /* 0x001f280000300a00 */
[----:B------:R-:W4:Y:S04]  /*56410*/  LDL.LU.64 R4, [R1+0x2f20] ;  /* 0x002f200001047983 */ /* 0x000f280000300a00 */
[----:B------:R-:W4:Y:S02]  /*56420*/  LDL.LU.64 R10, [R1+0x2f18] ;  /* 0x002f1800010a7983 */ /* 0x000f240000300a00 */
[C---:B----4-:R-:W-:Y:S11]  /*56430*/  HMMA.16816.F32.BF16 R4, R16.reuse, R10, R4 ;  /* 0x0000000a1004723c */ /* 0x050ff60000041804 */
[----:B------:R-:W-:Y:S11]  /*56440*/  @!UPT UIADD3 URZ, URZ, URZ, URZ ;  /* 0x0000003f3f3ff290 */ /* 0x000ff6000fffe03f */
[----:B------:R-:W-:Y:S01]  /*56450*/  @!UPT UIADD3 URZ, URZ, URZ, URZ ;  /* 0x0000003f3f3ff290 */ /* 0x000fe2000fffe03f */
        /* <DEDUP_REMOVED lines=12> */
[----:B------:R0:W-:Y:S04]  /*56520*/  STL.64 [R1+0x570], R4 ;  /* 0x0005700401007387 */ /* 0x0001e80000100a00 */
[----:B------:R1:W-:Y:S01]  /*56530*/  STL.64 [R1+0x578], R6 ;  /* 0x0005780601007387 */ /* 0x0003e20000100a00 */
[----:B0-----:R-:W-:Y:S02]  /*56540*/  MOV R5, R14 ;  /* 0x0000000e00057202 */ /* 0x001fe40000000f00 */
[----:B------:R-:W-:Y:S01]  /*56550*/  MOV R4, R15 ;  /* 0x0000000f00047202 */ /* 0x000fe20000000f00 */
[----:B-1----:R-:W3:Y:S04]  /*56560*/  LDL.LU.64 R6, [R1+0x2f00] ;  /* 0x002f000001067983 */ /* 0x002ee80000300a00 */
        /* <DEDUP_REMOVED lines=14> */
[----:B0-----:R-:W2:Y:S04]  /*56650*/  LDL.LU.64 R14, [R1+0x2ed0] ;  /* 0x002ed000010e7983 */ /* 0x001ea80000300a00 */
[----:B------:R-:W3:Y:S04]  /*56660*/  LDL.LU.64 R12, [R1+0x2ec8] ;  /* 0x002ec800010c7983 */ /* 0x000ee80000300a00 */
[----:B------:R-:W-:Y:S01]  /*56670*/  STL.64 [R1+0x2e50], R6 ;  /* 0x002e500601007387 */ /* 0x000fe20000100a00 */
[C---:B--2---:R-:W-:Y:S11]  /*56680*/  HMMA.16816.F32.BF16 R20, R16.reuse, R14, R20 ;  /* 0x0000000e1014723c */ /* 0x044ff60000041814 */
[----:B------:R-:W-:Y:S11]  /*56690*/  @!UPT UIADD3 URZ, URZ, URZ, URZ ;  /* 0x0000003f3f3ff290 */ /* 0x000ff6000fffe03f */
[----:B------:R-:W-:Y:S01]  /*566a0*/  @!UPT UIADD3 URZ, URZ, URZ, URZ ;  /* 0x0000003f3f3ff290 */ /* 0x000fe2000fffe03f */
[----:B------:R-:W-:Y:S04]  /*566b0*/  STL.64 [R1+0x5d0], R20 ;  /* 0x0005d01401007387 */ /* 0x000fe80000100a00 */
[----:B------:R0:W-:Y:S04]  /*566c0*/  STL.64 [R1+0x5d8], R22 ;  /* 0x0005d81601007387 */ /* 0x0001e80000100a00 */
[----:B0-----:R-:W2:Y:S04]  /*566d0*/  LDL.LU.64 R22, [R1+0x2ec0] ;  /* 0x002ec00001167983 */ /* 0x001ea80000300a00 */
[----:B------:R-:W4:Y:S04]  /*566e0*/  LDL.LU.64 R20, [R1+0x2eb8] ;  /* 0x002eb80001147983 */ /* 0x000f280000300a00 */
[----:B------:R-:W-:Y:S04]  /*566f0*/  STL.64 [R1+0x2e48], R14 ;  /* 0x002e480e01007387 */ /* 0x000fe80000100a00 */
[----:B---3--:R0:W-:Y:S04]  /*56700*/  STL.64 [R1+0x2e40], R12 ;  /* 0x002e400c01007387 */ /* 0x0081e80000100a00 */
[----:B0-----:R-:W3:Y:S04]  /*56710*/  LDL.LU.64 R12, [R1+0x170] ;  /* 0x00017000010c7983 */ /* 0x001ee80000300a00 */
[----:B------:R-:W3:Y:S01]  /*56720*/  LDL.LU.64 R14, [R1+0x178] ;  /* 0x00017800010e7983 */ /* 0x000ee20000300a00 */
[----:B--2---:R-:W-:Y:S03]  /*56730*/  HMMA.16816.F32.BF16 R16, R16, R22, R24 ;  /* 0x000000161010723c */ /* 0x004fe60000041818 */
[----:B------:R-:W3:Y:S11]  /*56740*/  LDL.LU.64 R26, [R1+0x2eb0] ;  /* 0x002eb000011a7983 */ /* 0x000ef60000300a00 */
[----:B------:R-:W-:Y:S09]  /*56750*/  @!UPT UIADD3 URZ, URZ, URZ, URZ ;  /* 0x0000003f3f3ff290 */ /* 0x000ff2000fffe03f */
[----:B------:R-:W-:Y:S04]  /*56760*/  STL.64 [R1+0x190], R16 ;  /* 0x0001901001007387 */ /* 0x000fe80000100a00 */
[----:B------:R0:W-:Y:S04]  /*56770*/  STL.64 [R1+0x198], R18 ;  /* 0x0001981201007387 */ /* 0x0001e80000100a00 */
[----:B0-----:R-:W2:Y:S04]  /*56780*/  LDL.LU.64 R18, [R1+0x2ea8] ;  /* 0x002ea80001127983 */ /* 0x001ea80000300a00 */
[----:B------:R-:W2:Y:S04]  /*56790*/  LDL.LU.64 R16, [R1+0x2ea0] ;  /* 0x002ea00001107983 */ /* 0x000ea80000300a00 */
[----:B------:R-:W-:Y:S04]  /*567a0*/  STL.64 [R1+0x2e38], R22 ;  /* 0x002e381601007387 */ /* 0x000fe80000100a00 */
[----:B----4-:R3:W-:Y:S02]  /*567b0*/  STL.64 [R1+0x2e30], R20 ;  /* 0x002e301401007387 */ /* 0x0107e40000100a00 */
[----:B---3--:R-:W-:Y:S11]  /*567c0*/  HMMA.16816.F32.BF16 R20, R12, R26, R8 ;  /* 0x0000001a0c14723c */ /* 0x008ff60000041808 */
[----:B------:R-:W-:Y:S11]  /*567d0*/  @!UPT UIADD3 URZ, URZ, URZ, URZ ;  /* 0x0000003f3f3ff290 */ /* 0x000ff6000fffe03f */
[----:B------:R-:W-:Y:S01]  /*567e0*/  @!UPT UIADD3 URZ, URZ, URZ, URZ ;  /* 0x0000003f3f3ff290 */ /* 0x000fe2000fffe03f */
[----:B------:R0:W-:Y:S04]  /*567f0*/  STL.64 [R1+0x5e0], R20 ;  /* 0x0005e01401007387 */ /* 0x0001e80000100a00 */
[----:B------:R1:W-:Y:S04]  /*56800*/  STL.64 [R1+0x5e8], R22 ;  /* 0x0005e81601007387 */ /* 0x0003e80000100a00 */
[----:B------:R-:W-:Y:S04]  /*56810*/  STL.64 [R1+0x2e18], R26 ;  /* 0x002e181a01007387 */ /* 0x000fe80000100a00 */
[----:B0-----:R-:W3:Y:S04]  /*56820*/  LDL.LU R20, [R1+0x8a0] ;  /* 0x0008a00001147983 */ /* 0x001ee80000300800 */
[----:B------:R-:W3:Y:S04]  /*56830*/  LDL.LU R21, [R1+0x8a4] ;  /* 0x0008a40001157983 */ /* 0x000ee80000300800 */
[----:B-1----:R-:W4:Y:S04]  /*56840*/  LDL.LU R22, [R1+0x8a8] ;  /* 0x0008a80001167983 */ /* 0x002f280000300800 */
[----:B------:R-:W4:Y:S04]  /*56850*/  LDL.LU R23, [R1+0x8ac] ;  /* 0x0008ac0001177983 */ /* 0x000f280000300800 */
        /* <DEDUP_REMOVED lines=8> */
[----:B0-----:R-:W-:Y:S01]  /*568e0*/  IMAD.MOV.U32 R22, RZ, RZ, R5 ;  /* 0x000000ffff167224 */ /* 0x001fe200078e0005 */
[----:B------:R-:W-:-:S05]  /*568f0*/  MOV R23, R4 ;  /* 0x0000000400177202 */ /* 0x000fca0000000f00 */
[----:B------:R0:W-:Y:S04]  /*56900*/  STL.64 [R1+0x2e80], R22 ;  /* 0x002e801601007387 */ /* 0x0001e80000100a00 */
[----:B-1----:R-:W3:Y:S04]  /*56910*/  LDL.LU R20, [R1+0x730] ;  /* 0x0007300001147983 */ /* 0x002ee80000300800 */
[----:B------:R-:W3:Y:S04]  /*56920*/  LDL.LU R21, [R1+0x734] ;  /* 0x0007340001157983 */ /* 0x000ee80000300800 */
[----:B0-----:R-:W4:Y:S04]  /*56930*/  LDL.LU R22, [R1+0x738] ;  /* 0x0007380001167983 */ /* 0x001f280000300800 */
[----:B------:R-:W4:Y:S01]  /*56940*/  LDL.LU R23, [R1+0x73c] ;  /* 0x00073c0001177983 */ /* 0x000f220000300800 */
[----:B------:R-:W-:-:S02]  /*56950*/  MOV R7, R14 ;  /* 0x0000000e00077202 */ /* 0x000fc40000000f00 */
[----:B------:R-:W-:Y:S02]  /*56960*/  MOV R6, R15 ;  /* 0x0000000f00067202 */ /* 0x000fe40000000f00 */
[----:B------:R-:W-:Y:S02]  /*56970*/  MOV R26, R7 ;  /* 0x00000007001a7202 */ /* 0x000fe40000000f00 */
[----:B------:R-:W-:Y:S01]  /*56980*/  MOV R27, R6 ;  /* 0x00000006001b7202 */ /* 0x000fe20000000f00 */
[----:B----4-:R-:W-:Y:S04]  /*56990*/  STL.64 [R1+0x2e98], R22 ;  /* 0x002e981601007387 */ /* 0x010fe80000100a00 */
[----:B---3--:R0:W-:Y:S04]  /*569a0*/  STL.64 [R1+0x2e90], R20 ;  /* 0x002e901401007387 */ /* 0x0081e80000100a00 */
[----:B0-----:R-:W3:Y:S04]  /*569b0*/  LDL.LU R20, [R1+0x700] ;  /* 0x0007000001147983 */ /* 0x001ee80000300800 */
[----:B------:R-:W3:Y:S04]  /*569c0*/  LDL.LU R21, [R1+0x704] ;  /* 0x0007040001157983 */ /* 0x000ee80000300800 */
[----:B------:R-:W3:Y:S04]  /*569d0*/  LDL.LU R22, [R1+0x708] ;  /* 0x0007080001167983 */ /* 0x000ee80000300800 */
[----:B------:R-:W3:Y:S04]  /*569e0*/  LDL.LU R23, [R1+0x70c] ;  /* 0x00070c0001177983 */ /* 0x000ee80000300800 */
[----:B------:R-:W4:Y:S01]  /*569f0*/  LDL.LU.64 R6, [R1+0x18] ;  /* 0x0000180001067983 */ /* 0x000f220000300a00 */
[----:B--2---:R-:W-:-:S02]  /*56a00*/  MOV R15, R16 ;  /* 0x00000010000f7202 */ /* 0x004fc40000000f00 */
[----:B------:R-:W-:Y:S02]  /*56a10*/  MOV R8, R13 ;  /* 0x0000000d00087202 */ /* 0x000fe40000000f00 */
[----:B------:R-:W-:Y:S02]  /*56a20*/  MOV R14, R17 ;  /* 0x00000011000e7202 */ /* 0x000fe40000000f00 */
[----:B------:R-:W-:Y:S01]  /*56a30*/  MOV R13, R18 ;  /* 0x00000012000d7202 */ /* 0x000fe20000000f00 */
[----:B----4-:R0:W-:Y:S04]  /*56a40*/  STL.64 [R1+0x2e78], R6 ;  /* 0x002e780601007387 */ /* 0x0101e80000100a00 */
[----:B------:R-:W2:Y:S04]  /*56a50*/  LDL.LU R4, [R1+0x740] ;  /* 0x0007400001047983 */ /* 0x000ea80000300800 */
[----:B------:R-:W2:Y:S04]  /*56a60*/  LDL.LU R5, [R1+0x744] ;  /* 0x0007440001057983 */ /* 0x000ea80000300800 */
[----:B0-----:R-:W2:Y:S04]  /*56a70*/  LDL.LU R6, [R1+0x748] ;  /* 0x0007480001067983 */ /* 0x001ea80000300800 */
[----:B------:R-:W2:Y:S04]  /*56a80*/  LDL.LU R7, [R1+0x74c] ;  /* 0x00074c0001077983 */ /* 0x000ea80000300800 */
[----:B------:R-:W4:Y:S04]  /*56a90*/  LDL.LU R16, [R1+0xa0] ;  /* 0x0000a00001107983 */ /* 0x000f280000300800 */
[----:B------:R-:W4:Y:S04]  /*56aa0*/  LDL.LU R17, [R1+0xa4] ;  /* 0x0000a40001117983 */ /* 0x000f280000300800 */
[----:B------:R-:W2:Y:S01]  /*56ab0*/  LDL R18, [R1+0xa8] ;  /* 0x0000a80001127983 */ /* 0x000ea20000100800 */
[----:B------:R-:W-:Y:S01]  /*56ac0*/  IMAD.MOV.U32 R9, RZ, RZ, R12 ;  /* 0x000000ffff097224 */ /* 0x000fe200078e000c */
[----:B------:R-:W-:-:S02]  /*56ad0*/  MOV R12, R19 ;  /* 0x00000013000c7202 */ /* 0x000fc40000000f00 */
[----:B--2---:R-:W-:Y:S04]  /*56ae0*/  STL [R1+0x29e0], R18 ;  /* 0x0029e01201007387 */ /* 0x004fe80000100800 */
[----:B------:R-:W2:Y:S01]  /*56af0*/  LDL R19, [R1+0xac] ;  /* 0x0000ac0001137983 */ /* 0x000ea20000100800 */
[----:B------:R-:W-:Y:S02]  /*56b00*/  MOV R24, R9 ;  /* 0x0000000900187202 */ /* 0x000fe40000000f00 */
[----:B------:R-:W-:Y:S02]  /*56b10*/  MOV R25, R8 ;  /* 0x0000000800197202 */ /* 0x000fe40000000f00 */
[----:B------:R-:W-:Y:S02]  /*56b20*/  MOV R10, R2 ;  /* 0x00000002000a7202 */ /* 0x000fe40000000f00 */
[----:B------:R-:W-:Y:S01]  /*56b30*/  MOV R11, R0 ;  /* 0x00000000000b7202 */ /* 0x000fe20000000f00 */
[----:B--2---:R-:W-:Y:S04]  /*56b40*/  STL [R1+0x29e4], R19 ;  /* 0x0029e41301007387 */ /* 0x004fe80000100800 */
[----:B----4-:R0:W-:Y:S04]  /*56b50*/  STL.64 [R1+0x2e10], R16 ;  /* 0x002e101001007387 */ /* 0x0101e80000100a00 */
[----:B0-----:R-:W2:Y:S04]  /*56b60*/  LDL.LU.64 R16, [R1+0x150] ;  /* 0x0001500001107983 */ /* 0x001ea80000300a00 */
[----:B------:R-:W4:Y:S01]  /*56b70*/  LDL.LU.64 R18, [R1+0x158] ;  /* 0x0001580001127983 */ /* 0x000f220000300a00 */
[C---:B---3--:R-:W-:Y:S03]  /*56b80*/  HMMA.16816.F32.BF16 R8, R24.reuse, R10, R20 ;  /* 0x0000000a1808723c */ /* 0x048fe60000041814 */
[----:B----4-:R-:W-:Y:S04]  /*56b90*/  STL.64 [R1+0x2e28], R18 ;  /* 0x002e281201007387 */ /* 0x010fe80000100a00 */
[----:B--2---:R0:W-:Y:S04]  /*56ba0*/  STL.64 [R1+0x2e20], R16 ;  /* 0x002e201001007387 */ /* 0x0041e80000100a00 */
        /* <DEDUP_REMOVED lines=20> */
[C---:B---3--:R-:W-:Y:S03]  /*56cf0*/  HMMA.16816.F32.BF16 R20, R24.reuse, R22, R4 ;  /* 0x000000161814723c */ /* 0x048fe60000041804 */
[----:B--2---:R-:W-:Y:S04]  /*56d00*/  STL.64 [R1+0x2e08], R10 ;  /* 0x002e080a01007387 */ /* 0x004fe80000100a00 */
[----:B----4-:R0:W-:Y:S04]  /*56d10*/  STL.64 [R1+0x2e00], R8 ;  /* 0x002e000801007387 */ /* 0x0101e80000100a00 */
        /* <DEDUP_REMOVED lines=9> */
[C---:B---3--:R-:W-:Y:S01]  /*56db0*/  HMMA.16816.F32.BF16 R20, R24.reuse, R6, R20 ;  /* 0x000000061814723c */ /* 0x048fe20000041814 */
[----:B------:R-:W-:Y:S01]  /*56dc0*/  IMAD.MOV.U32 R2, RZ, RZ, R6 ;  /* 0x000000ffff027224 */ /* 0x000fe200078e0006 */
[----:B------:R-:W-:Y:S11]  /*56dd0*/  MOV R0, R7 ;  /* 0x0000000700007202 */ /* 0x000ff60000000f00 */
        /* <DEDUP_REMOVED lines=9> */
[----:B------:R-:W-:Y:S04]  /*56e70*/  STL.64 [R1+0x6c0], R12 ;  /* 0x0006c00c01007387 */ /* 0x000fe80000100a00 */
[----:B------:R0:W-:Y:S04]  /*56e80*/  STL.64 [R1+0x6c8], R14 ;  /* 0x0006c80e01007387 */ /* 0x0001e80000100a00 */
[----:B0-----:R-:W3:Y:S04]  /*56e90*/  LDL.LU.64 R14, [R1+0x2e48] ;  /* 0x002e4800010e7983 */ /* 0x001ee80000300a00 */
[----:B------:R-:W4:Y:S01]  /*56ea0*/  LDL.LU.64 R12, [R1+0x2e40] ;  /* 0x002e4000010c7983 */ /* 0x000f220000300a00 */
        /* <DEDUP_REMOVED lines=13> */
[----:B---3--:R-:W-:Y:S03]  /*56f80*/  HMMA.16816.F32.BF16 R24, R24, R22, R16 ;  /* 0x000000161818723c */ /* 0x008fe60000041810 */
[----:B------:R-:W3:Y:S04]  /*56f90*/  LDL.LU.64 R18, [R1+0x2e28] ;  /* 0x002e280001127983 */ /* 0x000ee80000300a00 */
[----:B------:R-:W4:Y:S11]  /*56fa0*/  LDL.LU.64 R16, [R1+0x2e20] ;  /* 0x002e200001107983 */ /* 0x000f360000300a00 */
[----:B------:R-:W-:Y:S05]  /*56fb0*/  @!UPT UIADD3 URZ, URZ, URZ, URZ ;  /* 0x0000003f3f3ff290 */ /* 0x000fea000fffe03f */
[----:B------:R-:W-:Y:S04]  /*56fc0*/  STL.64 [R1+0x170], R24 ;  /* 0x0001701801007387 */ /* 0x000fe80000100a00 */
[----:B------:R0:W-:Y:S04]  /*56fd0*/  STL.64 [R1+0x178], R26 ;  /* 0x0001781a01007387 */ /* 0x0001e80000100a00 */
[----:B0-----:R-:W4:Y:S04]  /*56fe0*/  LDL.LU.64 R26, [R1+0x2e18] ;  /* 0x002e1800011a7983 */ /* 0x001f280000300a00 */
[----:B------:R0:W-:Y:S04]  /*56ff0*/  STL.64 [R1+0x2da0], R22 ;  /* 0x002da01601007387 */ /* 0x0001e80000100a00 */
[----:B--2---:R4:W-:Y:S04]  /*57000*/  STL.64 [R1+0x2d98], R20 ;  /* 0x002d981401007387 */ /* 0x0049e80000100a00 */
[----:B0-----:R-:W2:Y:S01]  /*57010*/  LDL.LU.64 R22, [R1+0x78] ;  /* 0x0000780001167983 */ /* 0x001ea20000300a00 */
[----:B---3--:R-:W-:-:S02]  /*57020*/  MOV R5, R18 ;  /* 0x0000001200057202 */ /* 0x008fc40000000f00 */
[----:B----4-:R-:W-:Y:S02]  /*57030*/  MOV R21, R16 ;  /* 0x0000001000157202 */ /* 0x010fe40000000f00 */
[----:B------:R-:W-:Y:S02]  /*57040*/  MOV R20, R17 ;  /* 0x0000001100147202 */ /* 0x000fe40000000f00 */
[----:B------:R-:W-:Y:S01]  /*57050*/  MOV R4, R19 ;  /* 0x0000001300047202 */ /* 0x000fe20000000f00 */
[----:B------:R-:W-:Y:S01]  /*57060*/  HMMA.16816.F32.BF16 R8, R16, R26, R8 ;  /* 0x0000001a1008723c */ /* 0x000fe20000041808 */
[----:B------:R-:W3:Y:S11]  /*57070*/  LDL.LU.64 R16, [R1+0x2e10] ;  /* 0x002e100001107983 */ /* 0x000ef60000300a00 */
[----:B------:R-:W-:Y:S11]  /*57080*/  @!UPT UIADD3 URZ, URZ, URZ, URZ ;  /* 0x0000003f3f3ff290 */ /* 0x000ff6000fffe03f */
[----:B------:R-:W-:Y:S01]  /*57090*/  STL [R1+0x700], R8 ;  /* 0x0007000801007387 */ /* 0x000fe20000100800 */
[----:B------:R-:W-:Y:S02]  /*570a0*/  MOV R18, R10 ;  /* 0x0000000a00127202 */ /* 0x000fe40000000f00 */
[----:B------:R-:W-:Y:S01]  /*570b0*/  MOV R19, R9 ;  /* 0x0000000900137202 */ /* 0x000fe20000000f00 */
[----:B------:R0:W-:Y:S04]  /*570c0*/  STL [R1+0x70c], R11 ;  /* 0x00070c0b01007387 */ /* 0x0001e80000100800 */
[----:B0-----:R-:W2:Y:S04]  /*570d0*/  LDL.LU.64 R10, [R1+0x2e08] ;  /* 0x002e0800010a7983 */ /* 0x001ea80000300a00 */
[----:B------:R-:W2:Y:S01]  /*570e0*/  LDL.LU.64 R8, [R1+0x2e00] ;  /* 0x002e000001087983 */ /* 0x000ea20000300a00 */
[----:B------:R-:W-:Y:S01]  /*570f0*/  IMAD.MOV.U32 R24, RZ, RZ, R21 ;  /* 0x000000ffff187224 */ /* 0x000fe200078e0015 */
[----:B------:R-:W-:-:S02]  /*57100*/  MOV R25, R20 ;  /* 0x0000001400197202 */ /* 0x000fc40000000f00 */
[----:B------:R0:W-:Y:S02]  /*57110*/  STL.64 [R1+0x2d80], R26 ;  /* 0x002d801a01007387 */ /* 0x0001e40000100a00 */
[----:B0-----:R-:W-:Y:S02]  /*57120*/  MOV R26, R5 ;  /* 0x00000005001a7202 */ /* 0x001fe40000000f00 */
[----:B------:R-:W-:Y:S01]  /*57130*/  MOV R27, R4 ;  /* 0x00000004001b7202 */ /* 0x000fe20000000f00 */
[----:B------:R-:W-:Y:S04]  /*57140*/  STL [R1+0x29ec], R19 ;  /* 0x0029ec1301007387 */ /* 0x000fe80000100800 */
[----:B------:R-:W-:Y:S02]  /*57150*/  STL [R1+0x29e8], R18 ;  /* 0x0029e81201007387 */ /* 0x000fe40000100800 */
[C---:B--2---:R-:W-:Y:S11]  /*57160*/  HMMA.16816.F32.BF16 R8, R24.reuse, R22, R8 ;  /* 0x000000161808723c */ /* 0x044ff60000041808 */
[----:B------:R-:W-:Y:S11]  /*57170*/  @!UPT UIADD3 URZ, URZ, URZ, URZ ;  /* 0x0000003f3f3ff290 */ /* 0x000ff6000fffe03f */
[----:B------:R-:W-:Y:S01]  /*57180*/  @!UPT UIADD3 URZ, URZ, URZ, URZ ;  /* 0x0000003f3f3ff290 */ /* 0x000fe2000fffe03f */
[----:B------:R-:W-:Y:S04]  /*57190*/  STL.64 [R1+0x740], R8 ;  /* 0x0007400801007387 */ /* 0x000fe80000100a00 */
[----:B------:R0:W-:Y:S04]  /*571a0*/  STL.64 [R1+0x748], R10 ;  /* 0x0007480a01007387 */ /* 0x0001e80000100a00 */
[----:B0-----:R-:W2:Y:S01]  /*571b0*/  LDL.LU.64 R10, [R1+0x2df8] ;  /* 0x002df800010a7983 */ /* 0x001ea20000300a00 */
[----:B------:R-:W-:Y:S02]  /*571c0*/  MOV R5, R22 ;  /* 0x0000001600057202 */ /* 0x000fe40000000f00 */
[----:B------:R-:W-:Y:S01]  /*571d0*/  MOV R4, R23 ;  /* 0x0000001700047202 */ /* 0x000fe20000000f00 */
[----:B------:R-:W-:Y:S04]  /*571e0*/  STL.64 [R1+0x2dd0], R6 ;  /* 0x002dd00601007387 */ /* 0x000fe80000100a00 */
[----:B------:R-:W-:Y:S04]  /*571f0*/  STL.64 [R1+0x2dc8], R4 ;  /* 0x002dc80401007387 */ /* 0x000fe80000100a00 */
[----:B------:R-:W4:Y:S01]  /*57200*/  LDL.LU.64 R8, [R1+0x2df0] ;  /* 0x002df00001087983 */ /* 0x000f220000300a00 */
[----:B--2---:R-:W-:Y:S01]  /*57210*/  HMMA.16816.F32.BF16 R12, R24, R10, R12 ;  /* 0x0000000a180c723c */ /* 0x004fe2000004180c */
[----:B------:R-:W-:-:S02]  /*57220*/  MOV R21, R10 ;  /* 0x0000000a00157202 */ /* 0x000fc40000000f00 */
[----:B------:R-:W-:Y:S11]  /*57230*/  MOV R20, R11 ;  /* 0x0000000b00147202 */ /* 0x000ff60000000f00 */
[----:B------:R-:W-:Y:S09]  /*57240*/  @!UPT UIADD3 URZ, URZ, URZ, URZ ;  /* 0x0000003f3f3ff290 */ /* 0x000ff2000fffe03f */
[----:B------:R-:W-:Y:S01]  /*57250*/  STL.64 [R1+0x778], R14 ;  /* 0x0007780e01007387 */ /* 0x000fe20000100a00 */
[----:B------:R-:W-:Y:S01]  /*57260*/  IMAD.MOV.U32 R19, RZ, RZ, R12 ;  /* 0x000000ffff137224 */ /* 0x000fe200078e000c */
[----:B------:R-:W-:Y:S02]  /*57270*/  MOV R18, R13 ;  /* 0x0000000d00127202 */ /* 0x000fe40000000f00 */
[----:B------:R0:W-:Y:S04]  /*57280*/  STL.64 [R1+0x2dd8], R20 ;  /* 0x002dd81401007387 */ /* 0x0001e80000100a00 */
[----:B0-----:R-:W2:Y:S04]  /*57290*/  LDL.LU R20, [R1+0x850] ;  /* 0x0008500001147983 */ /* 0x001ea80000300800 */
[----:B------:R-:W2:Y:S04]  /*572a0*/  LDL.LU R21, [R1+0x854] ;  /* 0x0008540001157983 */ /* 0x000ea80000300800 */
[----:B------:R-:W2:Y:S04]  /*572b0*/  LDL.LU R22, [R1+0x858] ;  /* 0x0008580001167983 */ /* 0x000ea80000300800 */
[----:B------:R-:W2:Y:S04]  /*572c0*/  LDL.LU R23, [R1+0x85c] ;  /* 0x00085c0001177983 */ /* 0x000ea80000300800 */
[----:B------:R-:W2:Y:S04]  /*572d0*/  LDL.LU.64 R6, [R1+0x38] ;  /* 0x0000380001067983 */ /* 0x000ea80000300a00 */
[----:B------:R-:W-:Y:S04]  /*572e0*/  STL.64 [R1+0x2c68], R18 ;  /* 0x002c681201007387 */ /* 0x000fe80000100a00 */
[----:B---3--:R0:W-:Y:S04]  /*572f0*/  STL.64 [R1+0x2c60], R16 ;  /* 0x002c601001007387 */ /* 0x0081e80000100a00 */
[----:B0-----:R-:W3:Y:S04]  /*57300*/  LDL.LU R16, [R1+0x130] ;  /* 0x0001300001107983 */ /* 0x001ee80000300800 */
[----:B------:R-:W3:Y:S04]  /*57310*/  LDL.LU R17, [R1+0x134] ;  /* 0x0001340001117983 */ /* 0x000ee80000300800 */
[----:B------:R-:W2:Y:S04]  /*57320*/  LDL.LU R18, [R1+0x138] ;  /* 0x0001380001127983 */ /* 0x000ea80000300800 */
[----:B------:R-:W2:Y:S04]  /*57330*/  LDL.LU R19, [R1+0x13c] ;  /* 0x00013c0001137983 */ /* 0x000ea80000300800 */
[----:B--2---:R-:W-:Y:S04]  /*57340*/  STL.64 [R1+0x2d90], R18 ;  /* 0x002d901201007387 */ /* 0x004fe80000100a00 */
[----:B---3--:R0:W-:Y:S04]  /*57350*/  STL.64 [R1+0x2d88], R16 ;  /* 0x002d881001007387 */ /* 0x0081e80000100a00 */
[----:B0-----:R-:W2:Y:S04]  /*57360*/  LDL.LU R16, [R1+0x840] ;  /* 0x0008400001107983 */ /* 0x001ea80000300800 */
[----:B------:R-:W2:Y:S04]  /*57370*/  LDL.LU R17, [R1+0x844] ;  /* 0x0008440001117983 */ /* 0x000ea80000300800 */
[----:B------:R-:W2:Y:S04]  /*57380*/  LDL.LU R18, [R1+0x848] ;  /* 0x0008480001127983 */ /* 0x000ea80000300800 */
[----:B------:R-:W2:Y:S04]  /*57390*/  LDL.LU R19, [R1+0x84c] ;  /* 0x00084c0001137983 */ /* 0x000ea80000300800 */
[----:B------:R-:W3:Y:S04]  /*573a0*/  LDL.LU R10, [R1+0x7a8] ;  /* 0x0007a800010a7983 */ /* 0x000ee80000300800 */
[----:B------:R-:W3:Y:S04]  /*573b0*/  LDL.LU R11, [R1+0x7ac] ;  /* 0x0007ac00010b7983 */ /* 0x000ee80000300800 */
[----:B------:R-:W2:Y:S04]  /*573c0*/  LDL.LU R12, [R1+0x830] ;  /* 0x00083000010c7983 */ /* 0x000ea80000300800 */
[----:B------:R-:W2:Y:S04]  /*573d0*/  LDL.LU R13, [R1+0x834] ;  /* 0x00083400010d7983 */ /* 0x000ea80000300800 */
[----:B------:R-:W2:Y:S04]  /*573e0*/  LDL.LU R14, [R1+0x838] ;  /* 0x00083800010e7983 */ /* 0x000ea80000300800 */
[----:B------:R-:W2:Y:S01]  /*573f0*/  LDL.LU R15, [R1+0x83c] ;  /* 0x00083c00010f7983 */ /* 0x000ea20000300800 */
[----:B------:R-:W-:Y:S03]  /*57400*/  HMMA.16816.F32.BF16 R20, R24, R6, R20 ;  /* 0x000000061814723c */ /* 0x000fe60000041814 */
[----:B---3--:R-:W-:Y:S04]  /*57410*/  STL.64 [R1+0x2d10], R10 ;  /* 0x002d100a01007387 */ /* 0x008fe80000100a00 */
[----:B----4-:R0:W-:Y:S04]  /*57420*/  STL.64 [R1+0x2d08], R8 ;  /* 0x002d080801007387 */ /* 0x0101e80000100a00 */
[----:B0-----:R-:W3:Y:S04]  /*57430*/  LDL.LU R8, [R1+0x7b0] ;  /* 0x0007b00001087983 */ /* 0x001ee80000300800 */
[----:B------:R-:W3:Y:S01]  /*57440*/  LDL.LU R9, [R1+0x7b4] ;  /* 0x0007b40001097983 */ /* 0x000ee20000300800 */
[----:B------:R-:W-:-:S02]  /*57450*/  MOV R10, R28 ;  /* 0x0000001c000a7202 */ /* 0x000fc40000000f00 */
[----:B------:R-:W-:Y:S01]  /*57460*/  MOV R11, R3 ;  /* 0x00000003000b7202 */ /* 0x000fe20000000f00 */
[----:B------:R-:W4:Y:S04]  /*57470*/  LDL.LU R28, [R1+0x2dec] ;  /* 0x002dec00011c7983 */ /* 0x000f280000300800 */
[----:B------:R-:W2:Y:S04]  /*57480*/  LDL.LU R3, [R1+0x2de8] ;  /* 0x002de80001037983 */ /* 0x000ea80000300800 */
[----:B------:R0:W-:Y:S02]  /*57490*/  STL.64 [R1+0x2d20], R10 ;  /* 0x002d200a01007387 */ /* 0x0001e40000100a00 */
[----:B0-----:R-:W-:-:S02]  /*574a0*/  MOV R10, R2 ;  /* 0x00000002000a7202 */ /* 0x001fc40000000f00 */
[----:B------:R-:W-:Y:S01]  /*574b0*/  MOV R11, R0 ;  /* 0x00000000000b7202 */ /* 0x000fe20000000f00 */
[----:B---3--:R0:W-:Y:S04]  /*574c0*/  STL.64 [R1+0x2d18], R8 ;  /* 0x002d180801007387 */ /* 0x0081e80000100a00 */
[----:B------:R-:W3:Y:S04]  /*574d0*/  LDL.LU R2, [R1+0x2de4] ;  /* 0x002de40001027983 */ /* 0x000ee80000300800 */
[----:B------:R-:W3:Y:S04]  /*574e0*/  LDL.LU R0, [R1+0x2de0] ;  /* 0x002de00001007983 */ /* 0x000ee80000300800 */
[----:B------:R1:W-:Y:S01]  /*574f0*/  STL.64 [R1+0x780], R20 ;  /* 0x0007801401007387 */ /* 0x0003e20000100a00 */
[----:B0-----:R-:W-:-:S02]  /*57500*/  MOV R9, R6 ;  /* 0x0000000600097202 */ /* 0x001fc40000000f00 */
[----:B------:R-:W-:Y:S01]  /*57510*/  MOV R8, R7 ;  /* 0x0000000700087202 */ /* 0x000fe20000000f00 */
[----:B------:R-:W-:Y:S04]  /*57520*/  STL.64 [R1+0x788], R22 ;  /* 0x0007881601007387 */ /* 0x000fe80000100a00 */
[----:B-1----:R-:W3:Y:S04]  /*57530*/  LDL.LU.64 R20, [R1+0x2dd8] ;  /* 0x002dd80001147983 */ /* 0x002ee80000300a00 */
[----:B------:R-:W4:Y:S04]  /*57540*/  LDL.LU.64 R6, [R1+0x2dd0] ;  /* 0x002dd00001067983 */ /* 0x000f280000300a00 */
[----:B------:R-:W4:Y:S01]  /*57550*/  LDL.LU.64 R4, [R1+0x2dc8] ;  /* 0x002dc80001047983 */ /* 0x000f220000300a00 */
[C---:B--2---:R-:W-:Y:S03]  /*57560*/  HMMA.16816.F32.BF16 R16, R24.reuse, R10, R16 ;  /* 0x0000000a1810723c */ /* 0x044fe60000041810 */
[----:B------:R0:W-:Y:S04]  /*57570*/  STL.64 [R1+0x2d30], R10 ;  /* 0x002d300a01007387 */ /* 0x0001e80000100a00 */
[----:B0-----:R-:W-:Y:S01]  /*57580*/  IMAD.MOV.U32 R10, RZ, RZ, R9 ;  /* 0x000000ffff0a7224 */ /* 0x001fe200078e0009 */
[----:B------:R-:W-:Y:S11]  /*57590*/  MOV R11, R8 ;  /* 0x00000008000b7202 */ /* 0x000ff60000000f00 */
[----:B------:R-:W-:Y:S04]  /*575a0*/  @!UPT UIADD3 URZ, URZ, URZ, URZ ;  /* 0x0000003f3f3ff290 */ /* 0x000fe8000fffe03f */
[----:B------:R-:W-:Y:S04]  /*575b0*/  STL.64 [R1+0x790], R16 ;  /* 0x0007901001007387 */ /* 0x000fe80000100a00 */
[----:B------:R-:W-:Y:S04]  /*575c0*/  STL.64 [R1+0x798], R18 ;  /* 0x0007981201007387 */ /* 0x000fe80000100a00 */
[----:B------:R3:W-:Y:S02]  /*575d0*/  STL.64 [R1+0x2d48], R10 ;  /* 0x002d480a01007387 */ /* 0x0007e40000100a00 */
[----:B---3--:R-:W-:Y:S01]  /*575e0*/  MOV R10, R21 ;  /* 0x00000015000a7202 */ /* 0x008fe20000000f00 */
[----:B----4-:R-:W-:Y:S01]  /*575f0*/  HMMA.16816.F32.BF16 R12, R24, R6, R12 ;  /* 0x00000006180c723c */ /* 0x010fe2000004180c */
[----:B------:R-:W-:-:S05]  /*57600*/  MOV R11, R20 ;  /* 0x00000014000b7202 */ /* 0x000fca0000000f00 */
[----:B------:R0:W-:Y:S04]  /*57610*/  STL.64 [R1+0x2d60], R10 ;  /* 0x002d600a01007387 */ /* 0x0001e80000100a00 */
[----:B------:R-:W2:Y:S04]  /*57620*/  LDL.LU R20, [R1+0x820] ;  /* 0x0008200001147983 */ /* 0x000ea80000300800 */
[----:B------:R-:W2:Y:S04]  /*57630*/  LDL.LU R21, [R1+0x824] ;  /* 0x0008240001157983 */ /* 0x000ea80000300800 */
[----:B------:R-:W2:Y:S01]  /*57640*/  LDL.LU R22, [R1+0x828] ;  /* 0x0008280001167983 */ /* 0x000ea20000300800 */
[----:B0-----:R-:W-:-:S02]  /*57650*/  MOV R10, R5 ;  /* 0x00000005000a7202 */ /* 0x001fc40000000f00 */
[----:B------:R-:W-:Y:S01]  /*57660*/  MOV R11, R4 ;  /* 0x00000004000b7202 */ /* 0x000fe20000000f00 */
[----:B------:R-:W2:Y:S04]  /*57670*/  LDL.LU R23, [R1+0x82c] ;  /* 0x00082c0001177983 */ /* 0x000ea80000300800 */
[----:B------:R-:W3:Y:S04]  /*57680*/  LDL.LU R16, [R1+0x810] ;  /* 0x0008100001107983 */ /* 0x000ee80000300800 */
[----:B------:R-:W3:Y:S04]  /*57690*/  LDL.LU R17, [R1+0x814] ;  /* 0x0008140001117983 */ /* 0x000ee80000300800 */
[----:B------:R-:W3:Y:S04]  /*576a0*/  LDL.LU R18, [R1+0x818] ;  /* 0x0008180001127983 */ /* 0x000ee80000300800 */
[----:B------:R-:W3:Y:S04]  /*576b0*/  LDL.LU R19, [R1+0x81c] ;  /* 0x00081c0001137983 */ /* 0x000ee80000300800 */
[----:B------:R0:W-:Y:S04]  /*576c0*/  STL.64 [R1+0x2d78], R10 ;  /* 0x002d780a01007387 */ /* 0x0001e80000100a00 */
[----:B------:R-:W4:Y:S04]  /*576d0*/  LDL.LU R8, [R1+0x800] ;  /* 0x0008000001087983 */ /* 0x000f280000300800 */
[----:B------:R-:W4:Y:S04]  /*576e0*/  LDL.LU R9, [R1+0x804] ;  /* 0x0008040001097983 */ /* 0x000f280000300800 */
[----:B0-----:R-:W4:Y:S04]  /*576f0*/  LDL.LU R10, [R1+0x808] ;  /* 0x00080800010a7983 */ /* 0x001f280000300800 */
[----:B------:R-:W4:Y:S04]  /*57700*/  LDL.LU R11, [R1+0x80c] ;  /* 0x00080c00010b7983 */ /* 0x000f280000300800 */
[----:B------:R-:W-:Y:S04]  /*57710*/  STL.64 [R1+0x830], R12 ;  /* 0x0008300c01007387 */ /* 0x000fe80000100a00 */
[----:B------:R0:W-:Y:S04]  /*57720*/  STL.64 [R1+0x838], R14 ;  /* 0x0008380e01007387 */ /* 0x0001e80000100a00 */
[----:B0-----:R-:W2:Y:S04]  /*57730*/  LDL.LU.64 R14, [R1+0x2dc0] ;  /* 0x002dc000010e7983 */ /* 0x001ea80000300a00 */
[----:B------:R-:W2:Y:S04]  /*57740*/  LDL.LU.64 R12, [R1+0x2db8] ;  /* 0x002db800010c7983 */ /* 0x000ea80000300a00 */
[----:B------:R0:W-:Y:S04]  /*57750*/  STL.64 [R1+0x2d28], R6 ;  /* 0x002d280601007387 */ /* 0x0001e80000100a00 */
[----:B------:R-:W2:Y:S04]  /*57760*/  LDL.LU R4, [R1+0x7c0] ;  /* 0x0007c00001047983 */ /* 0x000ea80000300800 */
[----:B------:R-:W2:Y:S04]  /*57770*/  LDL.LU R5, [R1+0x7c4] ;  /* 0x0007c40001057983 */ /* 0x000ea80000300800 */
[----:B0-----:R-:W2:Y:S04]  /*57780*/  LDL.LU R6, [R1+0x7c8] ;  /* 0x0007c80001067983 */ /* 0x001ea80000300800 */
[----:B------:R-:W2:Y:S04]  /*57790*/  LDL.LU R7, [R1+0x7cc] ;  /* 0x0007cc0001077983 */ /* 0x000ea80000300800 */
[----:B--2---:R0:W-:Y:S04]  /*577a0*/  STL.64 [R1+0x2d40], R6 ;  /* 0x002d400601007387 */ /* 0x0041e80000100a00 */
[----:B------:R1:W-:Y:S01]  /*577b0*/  STL.64 [R1+0x2d38], R4 ;  /* 0x002d380401007387 */ /* 0x0003e20000100a00 */
[----:B0-----:R-:W-:Y:S01]  /*577c0*/  IMAD.MOV.U32 R6, RZ, RZ, R3 ;  /* 0x000000ffff067224 */ /* 0x001fe200078e0003 */
[----:B------:R-:W-:-:S02]  /*577d0*/  MOV R7, R28 ;  /* 0x0000001c00077202 */ /* 0x000fc40000000f00 */
        /* <DEDUP_REMOVED lines=11> */
[----:B------:R-:W2:Y:S01]  /*57890*/  LDL.LU R7, [R1+0x7ec] ;  /* 0x0007ec0001077983 */ /* 0x000ea20000300800 */
[C---:B------:R-:W-:Y:S03]  /*578a0*/  HMMA.16816.F32.BF16 R20, R24.reuse, R14, R20 ;  /* 0x0000000e1814723c */ /* 0x040fe60000041814 */
[----:B--2---:R-:W-:Y:S04]  /*578b0*/  STL.64 [R1+0x2d70], R6 ;  /* 0x002d700601007387 */ /* 0x004fe80000100a00 */
[----:B------:R-:W-:Y:S11]  /*578c0*/  STL.64 [R1+0x2d68], R4 ;  /* 0x002d680401007387 */ /* 0x000ff60000100a00 */
[----:B------:R-:W-:Y:S05]  /*578d0*/  @!UPT UIADD3 URZ, URZ, URZ, URZ ;  /* 0x0000003f3f3ff290 */ /* 0x000fea000fffe03f */
[----:B------:R-:W-:Y:S04]  /*578e0*/  STL.64 [R1+0x820], R20 ;  /* 0x0008201401007387 */ /* 0x000fe80000100a00 */
[----:B------:R0:W-:Y:S04]  /*578f0*/  STL.64 [R1+0x828], R22 ;  /* 0x0008281601007387 */ /* 0x0001e80000100a00 */
[----:B0-----:R-:W3:Y:S04]  /*57900*/  LDL.LU.64 R22, [R1+0x2da0] ;  /* 0x002da00001167983 */ /* 0x001ee80000300a00 */
[----:B------:R-:W2:Y:S01]  /*57910*/  LDL.LU.64 R20, [R1+0x2d98] ;  /* 0x002d980001147983 */ /* 0x000ea20000300a00 */
[----:B---3--:R-:W-:Y:S03]  /*57920*/  HMMA.16816.F32.BF16 R24, R24, R22, R16 ;  /* 0x000000161818723c */ /* 0x008fe60000041810 */
[----:B------:R-:W4:Y:S04]  /*57930*/  LDL.LU.64 R18, [R1+0x2d90] ;  /* 0x002d900001127983 */ /* 0x000f280000300a00 */
[----:B------:R-:W4:Y:S11]  /*57940*/  LDL.LU.64 R16, [R1+0x2d88] ;  /* 0x002d880001107983 */ /* 0x000f360000300a00 */
[----:B------:R-:W-:Y:S05]  /*57950*/  @!UPT UIADD3 URZ, URZ, URZ, URZ ;  /* 0x0000003f3f3ff290 */ /* 0x000fea000fffe03f */
[----:B------:R-:W-:Y:S04]  /*57960*/  STL.64 [R1+0x810], R24 ;  /* 0x0008101801007387 */ /* 0x000fe80000100a00 */
[----:B------:R0:W-:Y:S04]  /*57970*/  STL.64 [R1+0x818], R26 ;  /* 0x0008181a01007387 */ /* 0x0001e80000100a00 */
[----:B0-----:R-:W4:Y:S01]  /*57980*/  LDL.LU.64 R26, [R1+0x2d80] ;  /* 0x002d8000011a7983 */ /* 0x001f220000300a00 */
[----:B------:R-:W-:Y:S02]  /*57990*/  MOV R4, R28 ;  /* 0x0000001c00047202 */ /* 0x000fe40000000f00 */
[----:B------:R-:W-:-:S02]  /*579a0*/  MOV R5, R3 ;  /* 0x0000000300057202 */ /* 0x000fc40000000f00 */
[----:B------:R-:W-:Y:S01]  /*579b0*/  MOV R6, R2 ;  /* 0x0000000200067202 */ /* 0x000fe20000000f00 */
[C---:B----4-:R-:W-:Y:S01]  /*579c0*/  HMMA.16816.F32.BF16 R24, R16.reuse, R26, R8 ;  /* 0x0000001a1018723c */ /* 0x050fe20000041808 */
[----:B------:R-:W3:Y:S01]  /*579d0*/  LDL.LU.64 R10, [R1+0x2d78] ;  /* 0x002d7800010a7983 */ /* 0x000ee20000300a00 */
[----:B------:R-:W-:Y:S11]  /*579e0*/  MOV R7, R0 ;  /* 0x0000000000077202 */ /* 0x000ff60000000f00 */
[----:B------:R-:W-:Y:S10]  /*579f0*/  @!UPT UIADD3 URZ, URZ, URZ, URZ ;  /* 0x0000003f3f3ff290 */ /* 0x000ff4000fffe03f */
[----:B------:R0:W-:Y:S04]  /*57a00*/  STL.64 [R1+0x800], R24 ;  /* 0x0008001801007387 */ /* 0x0001e80000100a00 */
[----:B------:R1:W-:Y:S04]  /*57a10*/  STL.64 [R1+0x808], R26 ;  /* 0x0008081a01007387 */ /* 0x0003e80000100a00 */
[----:B0-----:R-:W4:Y:S04]  /*57a20*/  LDL.LU R24, [R1+0x470] ;  /* 0x0004700001187983 */ /* 0x001f280000300800 */
[----:B------:R-:W4:Y:S04]  /*57a30*/  LDL.LU R25, [R1+0x474] ;  /* 0x0004740001197983 */ /* 0x000f280000300800 */
[----:B-1----:R-:W4:Y:S04]  /*57a40*/  LDL.LU R26, [R1+0x478] ;  /* 0x00047800011a7983 */ /* 0x002f280000300800 */
[----:B------:R-:W4:Y:S01]  /*57a50*/  LDL.LU R27, [R1+0x47c] ;  /* 0x00047c00011b7983 */ /* 0x000f220000300800 */
[C---:B---3--:R-:W-:Y:S03]  /*57a60*/  HMMA.16816.F32.BF16 R8, R16.reuse, R10, R4 ;  /* 0x0000000a1008723c */ /* 0x048fe60000041804 */
[----:B------:R-:W3:Y:S04]  /*57a70*/  LDL.LU.64 R6, [R1+0x2d70] ;  /* 0x002d700001067983 */ /* 0x000ee80000300a00 */
[----:B------:R-:W3:Y:S11]  /*57a80*/  LDL.LU.64 R4, [R1+0x2d68] ;  /* 0x002d680001047983 */ /* 0x000ef60000300a00 */
[----:B------:R-:W-:Y:S06]  /*57a90*/  @!UPT UIADD3 URZ, URZ, URZ, URZ ;  /* 0x0000003f3f3ff290 */ /* 0x000fec000fffe03f */
[----:B------:R-:W-:Y:S01]  /*57aa0*/  IMAD.MOV.U32 R2, RZ, RZ, R10 ;  /* 0x000000ffff027224 */ /* 0x000fe200078e000a */
[----:B------:R-:W-:Y:S02]  /*57ab0*/  MOV R0, R11 ;  /* 0x0000000b00007202 */ /* 0x000fe40000000f00 */
[----:B------:R-:W3:Y:S01]  /*57ac0*/  LDL.LU.64 R10, [R1+0x2d60] ;  /* 0x002d6000010a7983 */ /* 0x000ee20000300a00 */
[----:B------:R-:W-:Y:S02]  /*57ad0*/  MOV R28, R8 ;  /* 0x00000008001c7202 */ /* 0x000fe40000000f00 */
[----:B------:R-:W-:Y:S01]  /*57ae0*/  MOV R3, R9 ;  /* 0x0000000900037202 */ /* 0x000fe20000000f00 */
[----:B------:R-:W-:Y:S04]  /*57af0*/  STL [R1+0x2c28], R0 ;  /* 0x002c280001007387 */ /* 0x000fe80000100800 */
[----:B------:R-:W-:Y:S04]  /*57b00*/  STL [R1+0x2a44], R2 ;  /* 0x002a440201007387 */ /* 0x000fe80000100800 */
[----:B------:R-:W-:Y:S04]  /*57b10*/  STL [R1+0x2a40], R3 ;  /* 0x002a400301007387 */ /* 0x000fe80000100800 */
        /* <DEDUP_REMOVED lines=8> */
[C---:B---3--:R-:W-:Y:S02]  /*57ba0*/  HMMA.16816.F32.BF16 R8, R16.reuse, R10, R4 ;  /* 0x0000000a1008723c */ /* 0x048fe40000041804 */
[----:B------:R-:W3:Y:S04]  /*57bb0*/  LDL.LU.64 R6, [R1+0x2d40] ;  /* 0x002d400001067983 */ /* 0x000ee80000300a00 */
[----:B------:R-:W3:Y:S11]  /*57bc0*/  LDL.LU.64 R4, [R1+0x2d38] ;  /* 0x002d380001047983 */ /* 0x000ef60000300a00 */
[----:B------:R-:W-:Y:S06]  /*57bd0*/  @!UPT UIADD3 URZ, URZ, URZ, URZ ;  /* 0x0000003f3f3ff290 */ /* 0x000fec000fffe03f */
[----:B------:R-:W-:Y:S04]  /*57be0*/  STL.64 [R1+0x7d0], R8 ;  /* 0x0007d00801007387 */ /* 0x000fe80000100a00 */
[----:B------:R0:W-:Y:S04]  /*57bf0*/  STL.64 [R1+0x7d8], R10 ;  /* 0x0007d80a01007387 */ /* 0x0001e80000100a00 */
[----:B0-----:R-:W3:Y:S02]  /*57c00*/  LDL.LU.64 R10, [R1+0x2d30] ;  /* 0x002d3000010a7983 */ /* 0x001ee40000300a00 */
[C---:B---3--:R-:W-:Y:S02]  /*57c10*/  HMMA.16816.F32.BF16 R8, R16.reuse, R10, R4 ;  /* 0x0000000a1008723c */ /* 0x048fe40000041804 */
[----:B------:R-:W3:Y:S11]  /*57c20*/  LDL.LU.64 R6, [R1+0x2d28] ;  /* 0x002d280001067983 */ /* 0x000ef60000300a00 */
[----:B------:R-:W-:Y:S10]  /*57c30*/  @!UPT UIADD3 URZ, URZ, URZ, URZ ;  /* 0x0000003f3f3ff290 */ /* 0x000ff4000fffe03f */
        /* <DEDUP_REMOVED lines=8> */
[----:B------:R0:W-:Y:S04]  /*57cc0*/  STL.64 [R1+0x7b0], R4 ;  /* 0x0007b00401007387 */ /* 0x0001e80000100a00 */
[----:B------:R1:W-:Y:S04]  /*57cd0*/  STL.64 [R1+0x7b8], R6 ;  /* 0x0007b80601007387 */ /* 0x0003e80000100a00 */
[----:B0-----:R-:W2:Y:S04]  /*57ce0*/  LDL.LU R4, [R1+0xd0] ;  /* 0x0000d00001047983 */ /* 0x001ea80000300800 */
[----:B------:R-:W2:Y:S01]  /*57cf0*/  LDL.LU R5, [R1+0xd4] ;  /* 0x0000d40001057983 */ /* 0x000ea20000300800 */
[----:B-1----:R-:W-:-:S02]  /*57d00*/  MOV R6, R13 ;  /* 0x0000000d00067202 */ /* 0x002fc40000000f00 */
[----:B------:R-:W-:Y:S01]  /*57d10*/  MOV R7, R12 ;  /* 0x0000000c00077202 */ /* 0x000fe20000000f00 */
[----:B--2---:R0:W-:Y:S04]  /*57d20*/  STL.64 [R1+0x2cd8], R4 ;  /* 0x002cd80401007387 */ /* 0x0041e80000100a00 */
[----:B0-----:R-:W2:Y:S04]  /*57d30*/  LDL.LU R4, [R1+0x750] ;  /* 0x0007500001047983 */ /* 0x001ea80000300800 */
[----:B------:R-:W2:Y:S01]  /*57d40*/  LDL.LU R5, [R1+0x754] ;  /* 0x0007540001057983 */ /* 0x000ea20000300800 */
[C---:B---3--:R-:W-:Y:S03]  /*57d50*/  HMMA.16816.F32.BF16 R12, R16.reuse, R14, R8 ;  /* 0x0000000e100c723c */ /* 0x048fe60000041808 */
[----:B------:R-:W3:Y:S11]  /*57d60*/  LDL.LU.64 R10, [R1+0x2d00] ;  /* 0x002d0000010a7983 */ /* 0x000ef60000300a00 */
[----:B------:R-:W-:Y:S09]  /*57d70*/  @!UPT UIADD3 URZ, URZ, URZ, URZ ;  /* 0x0000003f3f3ff290 */ /* 0x000ff2000fffe03f */
[----:B------:R0:W-:Y:S04]  /*57d80*/  STL.64 [R1+0x7a0], R12 ;  /* 0x0007a00c01007387 */ /* 0x0001e80000100a00 */
[----:B------:R-:W-:Y:S04]  /*57d90*/  STL.64 [R1+0x7a8], R14 ;  /* 0x0007a80e01007387 */ /* 0x000fe80000100a00 */
[----:B0-----:R-:W3:Y:S04]  /*57da0*/  LDL.LU R12, [R1+0xe0] ;  /* 0x0000e000010c7983 */ /* 0x001ee80000300800 */
[----:B------:R-:W3:Y:S01]  /*57db0*/  LDL.LU R13, [R1+0xe4] ;  /* 0x0000e400010d7983 */ /* 0x000ee20000300800 */
[----:B--2---:R-:W-:Y:S03]  /*57dc0*/  HMMA.16816.F32.BF16 R4, R16, R22, R4 ;  /* 0x000000161004723c */ /* 0x004fe60000041804 */
[----:B------:R-:W2:Y:S04]  /*57dd0*/  LDL.64 R16, [R1+0xb0] ;  /* 0x0000b00001107983 */ /* 0x000ea80000100a00 */
[----:B--2---:R0:W-:Y:S04]  /*57de0*/  STL.64 [R1+0x2c70], R16 ;  /* 0x002c701001007387 */ /* 0x0041e80000100a00 */
[----:B0-----:R-:W2:Y:S01]  /*57df0*/  LDL.64 R16, [R1+0xc0] ;  /* 0x0000c00001107983 */ /* 0x001ea20000100a00 */
[----:B---3--:R-:W-:-:S03]  /*57e00*/  IMAD.MOV.U32 R19, RZ, RZ, R11 ;  /* 0x000000ffff137224 */ /* 0x008fc600078e000b */
[----:B--2---:R0:W-:Y:S04]  /*57e10*/  STL.64 [R1+0x2c88], R16 ;  /* 0x002c881001007387 */ /* 0x0041e80000100a00 */
[----:B0-----:R-:W2:Y:S04]  /*57e20*/  LDL.LU R16, [R1+0x650] ;  /* 0x0006500001107983 */ /* 0x001ea80000300800 */
[----:B------:R-:W2:Y:S04]  /*57e30*/  LDL.LU R17, [R1+0x654] ;  /* 0x0006540001117983 */ /* 0x000ea80000300800 */
[----:B------:R-:W3:Y:S04]  /*57e40*/  LDL.LU R18, [R1+0x658] ;  /* 0x0006580001127983 */ /* 0x000ee80000300800 */
[----:B------:R-:W2:Y:S04]  /*57e50*/  LDL.LU R11, [R1+0x2cf8] ;  /* 0x002cf800010b7983 */ /* 0x000ea80000300800 */
[----:B---3--:R-:W-:Y:S04]  /*57e60*/  STL.64 [R1+0x2c98], R18 ;  /* 0x002c981201007387 */ /* 0x008fe80000100a00 */
[----:B--2---:R0:W-:Y:S04]  /*57e70*/  STL.64 [R1+0x2c90], R16 ;  /* 0x002c901001007387 */ /* 0x0041e80000100a00 */
[----:B0-----:R-:W2:Y:S04]  /*57e80*/  LDL.LU R16, [R1+0x680] ;  /* 0x0006800001107983 */ /* 0x001ea80000300800 */
[----:B------:R-:W2:Y:S04]  /*57e90*/  LDL.LU R17, [R1+0x684] ;  /* 0x0006840001117983 */ /* 0x000ea80000300800 */
[----:B------:R-:W3:Y:S01]  /*57ea0*/  LDL.LU R18, [R1+0x688] ;  /* 0x0006880001127983 */ /* 0x000ee20000300800 */
[----:B------:R-:W-:-:S03]  /*57eb0*/  MOV R19, R10 ;  /* 0x0000000a00137202 */ /* 0x000fc60000000f00 */
[----:B------:R-:W2:Y:S04]  /*57ec0*/  LDL.LU R10, [R1+0x2cf4] ;  /* 0x002cf400010a7983 */ /* 0x000ea80000300800 */
[----:B---3--:R-:W-:Y:S04]  /*57ed0*/  STL.64 [R1+0x2ca8], R18 ;  /* 0x002ca81201007387 */ /* 0x008fe80000100a00 */
[----:B--2---:R0:W-:Y:S02]  /*57ee0*/  STL.64 [R1+0x2ca0], R16 ;  /* 0x002ca01001007387 */ /* 0x0041e40000100a00 */
[----:B0-----:R-:W-:-:S02]  /*57ef0*/  MOV R16, R11 ;  /* 0x0000000b00107202 */ /* 0x001fc40000000f00 */
[----:B------:R-:W2:Y:S04]  /*57f00*/  LDL.LU R11, [R1+0x2cf0] ;  /* 0x002cf000010b7983 */ /* 0x000ea80000300800 */
[----:B------:R-:W3:Y:S04]  /*57f10*/  LDL.LU R17, [R1+0x694] ;  /* 0x0006940001117983 */ /* 0x000ee80000300800 */
[----:B------:R-:W2:Y:S04]  /*57f20*/  LDL.LU R18, [R1+0x698] ;  /* 0x0006980001127983 */ /* 0x000ea80000300800 */
[----:B------:R-:W2:Y:S01]  /*57f30*/  LDL.LU R19, [R1+0x69c] ;  /* 0x00069c0001137983 */ /* 0x000ea20000300800 */
[----:B------:R-:W-:-:S02]  /*57f40*/  MOV R8, R4 ;  /* 0x0000000400087202 */ /* 0x000fc40000000f00 */
[----:B------:R-:W-:Y:S01]  /*57f50*/  MOV R9, R5 ;  /* 0x0000000500097202 */ /* 0x000fe20000000f00 */
[----:B------:R-:W4:Y:S04]  /*57f60*/  LDL.LU R4, [R1+0x720] ;  /* 0x0007200001047983 */ /* 0x000f280000300800 */
[----:B------:R-:W4:Y:S04]  /*57f70*/  LDL.LU R5, [R1+0x724] ;  /* 0x0007240001057983 */ /* 0x000f280000300800 */
[----:B--2---:R-:W-:Y:S04]  /*57f80*/  STL.64 [R1+0x2cb8], R18 ;  /* 0x002cb81201007387 */ /* 0x004fe80000100a00 */
[----:B---3--:R0:W-:Y:S04]  /*57f90*/  STL.64 [R1+0x2cb0], R16 ;  /* 0x002cb01001007387 */ /* 0x0081e80000100a00 */
[----:B0-----:R-:W2:Y:S04]  /*57fa0*/  LDL R16, [R1+0x100] ;  /* 0x0001000001107983 */ /* 0x001ea80000100800 */
[----:B------:R-:W2:Y:S01]  /*57fb0*/  LDL R17, [R1+0x104] ;  /* 0x0001040001117983 */ /* 0x000ea20000100800 */
[----:B------:R-:W-:-:S02]  /*57fc0*/  MOV R15, R6 ;  /* 0x00000006000f7202 */ /* 0x000fc40000000f00 */
[----:B------:R-:W-:Y:S02]  /*57fd0*/  MOV R14, R7 ;  /* 0x00000007000e7202 */ /* 0x000fe40000000f00 */
[----:B------:R-:W-:Y:S02]  /*57fe0*/  MOV R6, R11 ;  /* 0x0000000b00067202 */ /* 0x000fe40000000f00 */
[----:B------:R-:W-:Y:S01]  /*57ff0*/  MOV R7, R10 ;  /* 0x0000000a00077202 */ /* 0x000fe20000000f00 */
[----:B--2---:R0:W-:Y:S04]  /*58000*/  STL.64 [R1+0x2cd0], R16 ;  /* 0x002cd01001007387 */ /* 0x0041e80000100a00 */
[----:B0-----:R-:W4:Y:S04]  /*58010*/  LDL R16, [R1+0x110] ;  /* 0x0001100001107983 */ /* 0x001f280000100800 */
[----:B------:R-:W4:Y:S04]  /*58020*/  LDL R17, [R1+0x114] ;  /* 0x0001140001117983 */ /* 0x000f280000100800 */
[----:B------:R0:W-:Y:S04]  /*58030*/  STL.64 [R1+0x2c40], R8 ;  /* 0x002c400801007387 */ /* 0x0001e80000100a00 */
[----:B0-----:R-:W2:Y:S04]  /*58040*/  LDL.LU.64 R8, [R1+0x460] ;  /* 0x0004600001087983 */ /* 0x001ea80000300a00 */
[----:B------:R-:W3:Y:S04]  /*58050*/  LDL.LU.64 R10, [R1+0x468] ;  /* 0x00046800010a7983 */ /* 0x000ee80000300a00 */
[----:B---3--:R-:W-:Y:S04]  /*58060*/  STL.64 [R1+0x2c58], R10 ;  /* 0x002c580a01007387 */ /* 0x008fe80000100a00 */
[----:B--2---:R0:W-:Y:S02]  /*58070*/  STL.64 [R1+0x2c50], R8 ;  /* 0x002c500801007387 */ /* 0x0041e40000100a00 */
[----:B0-----:R-:W-:-:S02]  /*58080*/  MOV R8, R20 ;  /* 0x0000001400087202 */ /* 0x001fc40000000f00 */
[----:B------:R-:W2:Y:S04]  /*58090*/  LDL.LU R20, [R1+0x2cec] ;  /* 0x002cec0001147983 */ /* 0x000ea80000300800 */
[----:B------:R-:W3:Y:S04]  /*580a0*/  LDL.LU R9, [R1+0x534] ;  /* 0x0005340001097983 */ /* 0x000ee80000300800 */
[----:B------:R-:W2:Y:S01]  /*580b0*/  LDL.LU R10, [R1+0x538] ;  /* 0x00053800010a7983 */ /* 0x000ea20000300800 */
[----:B------:R-:W-:-:S03]  /*580c0*/  MOV R11, R21 ;  /* 0x00000015000b7202 */ /* 0x000fc60000000f00 */
[----:B------:R-:W3:Y:S01]  /*580d0*/  LDL.LU R21, [R1+0x2ce8] ;  /* 0x002ce80001157983 */ /* 0x000ee20000300800 */
[----:B----4-:R-:W-:Y:S03]  /*580e0*/  HMMA.16816.F32.BF16 R16, R24, R16, R4 ;  /* 0x000000101810723c */ /* 0x010fe60000041804 */
[----:B--2---:R-:W-:Y:S04]  /*580f0*/  STL.64 [R1+0x2c80], R10 ;  /* 0x002c800a01007387 */ /* 0x004fe80000100a00 */
[----:B---3--:R0:W-:Y:S02]  /*58100*/  STL.64 [R1+0x2c78], R8 ;  /* 0x002c780801007387 */ /* 0x0081e40000100a00 */
[----:B0-----:R-:W-:Y:S01]  /*58110*/  MOV R8, R29 ;  /* 0x0000001d00087202 */ /* 0x001fe20000000f00 */
[----:B------:R-:W-:Y:S01]  /*58120*/  IMAD.MOV.U32 R9, RZ, RZ, R20 ;  /* 0x000000ffff097224 */ /* 0x000fe200078e0014 */
[----:B------:R-:W2:Y:S04]  /*58130*/  LDL.LU R29, [R1+0x2ce4] ;  /* 0x002ce400011d7983 */ /* 0x000ea80000300800 */
[----:B------:R-:W3:Y:S04]  /*58140*/  LDL.LU R20, [R1+0x2ce0] ;  /* 0x002ce00001147983 */ /* 0x000ee80000300800 */
[----:B------:R-:W4:Y:S04]  /*58150*/  LDL.LU R10, [R1+0x648] ;  /* 0x00064800010a7983 */ /* 0x000f280000300800 */
[----:B------:R-:W4:Y:S04]  /*58160*/  LDL.LU R11, [R1+0x64c] ;  /* 0x00064c00010b7983 */ /* 0x000f280000300800 */
[----:B----4-:R3:W-:Y:S04]  /*58170*/  STL.64 [R1+0x2cc8], R10 ;  /* 0x002cc80a01007387 */ /* 0x0107e80000100a00 */
[----:B------:R0:W-:Y:S01]  /*58180*/  STL.64 [R1+0x2cc0], R8 ;  /* 0x002cc00801007387 */ /* 0x0001e20000100a00 */
[----:B---3--:R-:W-:-:S02]  /*58190*/  MOV R11, R20 ;  /* 0x00000014000b7202 */ /* 0x008fc40000000f00 */
[----:B------:R-:W-:Y:S01]  /*581a0*/  MOV R10, R21 ;  /* 0x00000015000a7202 */ /* 0x000fe20000000f00 */
[----:B0-----:R-:W3:Y:S04]  /*581b0*/  LDL.LU R8, [R1+0x710] ;  /* 0x0007100001087983 */ /* 0x001ee80000300800 */
[----:B------:R-:W-:Y:S04]  /*581c0*/  STL [R1+0x2c2c], R15 ;  /* 0x002c2c0f01007387 */ /* 0x000fe80000100800 */
[----:B------:R-:W4:Y:S04]  /*581d0*/  LDL.LU R20, [R1+0xf0] ;  /* 0x0000f00001147983 */ /* 0x000f280000300800 */
[----:B------:R-:W4:Y:S04]  /*581e0*/  LDL.LU R21, [R1+0xf4] ;  /* 0x0000f40001157983 */ /* 0x000f280000300800 */
[----:B------:R-:W3:Y:S04]  /*581f0*/  LDL.LU.64 R4, [R1+0x2cd8] ;  /* 0x002cd80001047983 */ /* 0x000ee80000300a00 */
[----:B------:R0:W-:Y:S04]  /*58200*/  STL.64 [R1+0x750], R16 ;  /* 0x0007501001007387 */ /* 0x0001e80000100a00 */
[----:B0-----:R-:W3:Y:S01]  /*58210*/  LDL.LU.64 R16, [R1+0x2cd0] ;  /* 0x002cd00001107983 */ /* 0x001ee20000300a00 */
[----:B--2---:R-:W-:-:S02]  /*58220*/  MOV R9, R29 ;  /* 0x0000001d00097202 */ /* 0x004fc40000000f00 */
[----:B------:R-:W-:Y:S02]  /*58230*/  MOV R7, R18 ;  /* 0x0000001200077202 */ /* 0x000fe40000000f00 */
[----:B------:R-:W-:-:S03]  /*58240*/  MOV R6, R19 ;  /* 0x0000001300067202 */ /* 0x000fc60000000f00 */
[----:B---3--:R-:W-:Y:S01]  /*58250*/  HMMA.16816.F32.BF16 R16, R24, R16, R8 ;  /* 0x000000101810723c */ /* 0x008fe20000041808 */
[----:B------:R-:W2:Y:S04]  /*58260*/  LDL.LU.64 R10, [R1+0x2cc8] ;  /* 0x002cc800010a7983 */ /* 0x000ea80000300a00 */
[----:B------:R-:W2:Y:S11]  /*58270*/  LDL.LU.64 R8, [R1+0x2cc0] ;  /* 0x002cc00001087983 */ /* 0x000eb60000300a00 */
[----:B------:R-:W-:Y:S07]  /*58280*/  @!UPT UIADD3 URZ, URZ, URZ, URZ ;  /* 0x0000003f3f3ff290 */ /* 0x000fee000fffe03f */
        /* <DEDUP_REMOVED lines=45> */
[----:B------:R-:W3:Y:S02]  /*58560*/  LDL.LU.64 R16, [R1+0x2c70] ;  /* 0x002c700001107983 */ /* 0x000ee40000300a00 */
[----:B---3--:R-:W-:Y:S01]  /*58570*/  HMMA.16816.F32.BF16 R4, R24, R16, R4 ;  /* 0x000000101804723c */ /* 0x008fe20000041804 */
[----:B------:R-:W-:Y:S11]  /*58580*/  MOV R0, R17 ;  /* 0x0000001100007202 */ /* 0x000ff60000000f00 */
[----:B------:R-:W-:Y:S11]  /*58590*/  @!UPT UIADD3 URZ, URZ, URZ, URZ ;  /* 0x0000003f3f3ff290 */ /* 0x000ff6000fffe03f */
[----:B------:R0:W-:Y:S04]  /*585a0*/  STL.64 [R1+0x6b0], R4 ;  /* 0x0006b00401007387 */ /* 0x0001e80000100a00 */
[----:B------:R-:W-:Y:S04]  /*585b0*/  STL.64 [R1+0x6b8], R6 ;  /* 0x0006b80601007387 */ /* 0x000fe80000100a00 */
[----:B------:R-:W3:Y:S01]  /*585c0*/  LDL.LU.64 R18, [R1+0x2c68] ;  /* 0x002c680001127983 */ /* 0x000ee20000300a00 */
[----:B0-----:R-:W-:-:S03]  /*585d0*/  MOV R4, R16 ;  /* 0x0000001000047202 */ /* 0x001fc60000000f00 */
[----:B------:R-:W2:Y:S02]  /*585e0*/  LDL.LU.64 R16, [R1+0x2c60] ;  /* 0x002c600001107983 */ /* 0x000ea40000300a00 */
[----:B--2---:R-:W-:Y:S11]  /*585f0*/  HMMA.16816.F32.BF16 R8, R24, R16, R8 ;  /* 0x000000101808723c */ /* 0x004ff60000041808 */
[----:B------:R-:W-:Y:S11]  /*58600*/  @!UPT UIADD3 URZ, URZ, URZ, URZ ;  /* 0x0000003f3f3ff290 */ /* 0x000ff6000fffe03f */
[----:B------:R-:W-:Y:S01]  /*58610*/  @!UPT UIADD3 URZ, URZ, URZ, URZ ;  /* 0x0000003f3f3ff290 */ /* 0x000fe2000fffe03f */
[----:B------:R0:W-:Y:S01]  /*58620*/  STL.64 [R1+0x698], R10 ;  /* 0x0006980a01007387 */ /* 0x0001e20000100a00 */
[----:B------:R-:W-:Y:S02]  /*58630*/  MOV R24, R8 ;  /* 0x0000000800187202 */ /* 0x000fe40000000f00 */
[----:B------:R-:W-:Y:S01]  /*58640*/  MOV R25, R9 ;  /* 0x0000000900197202 */ /* 0x000fe20000000f00 */
[----:B0-----:R-:W4:Y:S04]  /*58650*/  LDL.LU.64 R10, [R1+0x2c58] ;  /* 0x002c5800010a7983 */ /* 0x001f280000300a00 */
[----:B------:R-:W4:Y:S04]  /*58660*/  LDL.LU.64 R8, [R1+0x2c50] ;  /* 0x002c500001087983 */ /* 0x000f280000300a00 */
[----:B---3--:R-:W-:Y:S04]  /*58670*/  STL.64 [R1+0x2be8], R18 ;  /* 0x002be81201007387 */ /* 0x008fe80000100a00 */
[----:B------:R0:W-:Y:S04]  /*58680*/  STL.64 [R1+0x2be0], R16 ;  /* 0x002be01001007387 */ /* 0x0001e80000100a00 */
[----:B0-----:R-:W2:Y:S04]  /*58690*/  LDL.64 R16, [R1+0x100] ;  /* 0x0001000001107983 */ /* 0x001ea80000100a00 */
[----:B------:R0:W-:Y:S04]  /*586a0*/  STL.64 [R1+0x28a0], R24 ;  /* 0x0028a01801007387 */ /* 0x0001e80000100a00 */
[----:B0-----:R-:W4:Y:S04]  /*586b0*/  LDL.LU.64 R24, [R1+0x110] ;  /* 0x0001100001187983 */ /* 0x001f280000300a00 */
[----:B------:R-:W3:Y:S01]  /*586c0*/  LDL.LU.64 R26, [R1+0x118] ;  /* 0x00011800011a7983 */ /* 0x000ee20000300a00 */
[C---:B----4-:R-:W-:Y:S11]  /*586d0*/  HMMA.16816.F32.BF16 R20, R8.reuse, R24, R20 ;  /* 0x000000180814723c */ /* 0x050ff60000041814 */
[----:B------:R-:W-:Y:S11]  /*586e0*/  @!UPT UIADD3 URZ, URZ, URZ, URZ ;  /* 0x0000003f3f3ff290 */ /* 0x000ff6000fffe03f */
[----:B------:R-:W-:Y:S01]  /*586f0*/  @!UPT UIADD3 URZ, URZ, URZ, URZ ;  /* 0x0000003f3f3ff290 */ /* 0x000fe2000fffe03f */
[----:B------:R0:W-:Y:S04]  /*58700*/  STL.64 [R1+0x680], R20 ;  /* 0x0006801401007387 */ /* 0x0001e80000100a00 */
[----:B------:R-:W-:Y:S04]  /*58710*/  STL.64 [R1+0x688], R22 ;  /* 0x0006881601007387 */ /* 0x000fe80000100a00 */
[----:B0-----:R-:W4:Y:S04]  /*58720*/  LDL.LU.64 R20, [R1+0x2c48] ;  /* 0x002c480001147983 */ /* 0x001f280000300a00 */
[----:B---3--:R-:W-:Y:S04]  /*58730*/  STL.64 [R1+0x2bf8], R26 ;  /* 0x002bf81a01007387 */ /* 0x008fe80000100a00 */
[----:B------:R0:W-:Y:S04]  /*58740*/  STL.64 [R1+0x2bf0], R24 ;  /* 0x002bf01801007387 */ /* 0x0001e80000100a00 */
[----:B0-----:R-:W3:Y:S04]  /*58750*/  LDL.LU R24, [R1+0x4a0] ;  /* 0x0004a00001187983 */ /* 0x001ee80000300800 */
[----:B------:R-:W3:Y:S04]  /*58760*/  LDL.LU R25, [R1+0x4a4] ;  /* 0x0004a40001197983 */ /* 0x000ee80000300800 */
[----:B------:R-:W3:Y:S04]  /*58770*/  LDL.LU R26, [R1+0x4a8] ;  /* 0x0004a800011a7983 */ /* 0x000ee80000300800 */
[----:B------:R-:W3:Y:S01]  /*58780*/  LDL.LU R27, [R1+0x4ac] ;  /* 0x0004ac00011b7983 */ /* 0x000ee20000300800 */
[----:B--2---:R-:W-:Y:S01]  /*58790*/  MOV R29, R16 ;  /* 0x00000010001d7202 */ /* 0x004fe20000000f00 */
[----:B---3--:R-:W-:Y:S07]  /*587a0*/  HMMA.16816.F32.BF16 R24, R8, R16, R24 ;  /* 0x000000100818723c */ /* 0x008fee0000041818 */
[----:B------:R-:W-:Y:S11]  /*587b0*/  MOV R16, R4 ;  /* 0x0000000400107202 */ /* 0x000ff60000000f00 */
[----:B------:R-:W-:Y:S05]  /*587c0*/  @!UPT UIADD3 URZ, URZ, URZ, URZ ;  /* 0x0000003f3f3ff290 */ /* 0x000fea000fffe03f */
[----:B------:R-:W-:Y:S04]  /*587d0*/  STL.64 [R1+0x660], R24 ;  /* 0x0006601801007387 */ /* 0x000fe80000100a00 */
[----:B------:R-:W-:Y:S04]  /*587e0*/  STL.64 [R1+0x668], R26 ;  /* 0x0006681a01007387 */ /* 0x000fe80000100a00 */
[----:B------:R-:W2:Y:S04]  /*587f0*/  LDL.LU R4, [R1+0x480] ;  /* 0x0004800001047983 */ /* 0x000ea80000300800 */
[----:B------:R-:W2:Y:S04]  /*58800*/  LDL.LU R5, [R1+0x484] ;  /* 0x0004840001057983 */ /* 0x000ea80000300800 */
[----:B------:R-:W3:Y:S04]  /*58810*/  LDL.LU R6, [R1+0x488] ;  /* 0x0004880001067983 */ /* 0x000ee80000300800 */
[----:B------:R-:W3:Y:S01]  /*58820*/  LDL.LU R7, [R1+0x48c] ;  /* 0x00048c0001077983 */ /* 0x000ee20000300800 */
[----:B------:R-:W-:Y:S01]  /*58830*/  MOV R28, R17 ;  /* 0x00000011001c7202 */ /* 0x000fe20000000f00 */
[----:B------:R-:W-:-:S02]  /*58840*/  IMAD.MOV.U32 R17, RZ, RZ, R0 ;  /* 0x000000ffff117224 */ /* 0x000fc400078e0000 */
[----:B---3--:R-:W-:Y:S04]  /*58850*/  STL.64 [R1+0x2c38], R6 ;  /* 0x002c380601007387 */ /* 0x008fe80000100a00 */
[----:B--2---:R0:W-:Y:S04]  /*58860*/  STL.64 [R1+0x2c30], R4 ;  /* 0x002c300401007387 */ /* 0x0041e80000100a00 */
[----:B0-----:R-:W4:Y:S04]  /*58870*/  LDL.LU R4, [R1+0x490] ;  /* 0x0004900001047983 */ /* 0x001f280000300800 */
[----:B------:R-:W4:Y:S04]  /*58880*/  LDL.LU R5, [R1+0x494] ;  /* 0x0004940001057983 */ /* 0x000f280000300800 */
[----:B------:R-:W4:Y:S04]  /*58890*/  LDL.LU R6, [R1+0x498] ;  /* 0x0004980001067983 */ /* 0x000f280000300800 */
[----:B------:R-:W4:Y:S04]  /*588a0*/  LDL.LU R7, [R1+0x49c] ;  /* 0x00049c0001077983 */ /* 0x000f280000300800 */
[----:B------:R0:W-:Y:S04]  /*588b0*/  STL.64 [R1+0x2c00], R16 ;  /* 0x002c001001007387 */ /* 0x0001e80000100a00 */
[----:B0-----:R-:W2:Y:S04]  /*588c0*/  LDL.LU R16, [R1+0x3b0] ;  /* 0x0003b00001107983 */ /* 0x001ea80000300800 */
[----:B------:R-:W2:Y:S04]  /*588d0*/  LDL.LU R17, [R1+0x3b4] ;  /* 0x0003b40001117983 */ /* 0x000ea80000300800 */
[----:B------:R-:W3:Y:S04]  /*588e0*/  LDL.LU R18, [R1+0x3b8] ;  /* 0x0003b80001127983 */ /* 0x000ee80000300800 */
[----:B------:R-:W3:Y:S01]  /*588f0*/  LDL.LU R19, [R1+0x3bc] ;  /* 0x0003bc0001137983 */ /* 0x000ee20000300800 */
[----:B------:R-:W-:-:S02]  /*58900*/  MOV R15, R8 ;  /* 0x00000008000f7202 */ /* 0x000fc40000000f00 */
[----:B------:R-:W-:Y:S02]  /*58910*/  MOV R0, R9 ;  /* 0x0000000900007202 */ /* 0x000fe40000000f00 */
[----:B------:R-:W-:Y:S02]  /*58920*/  MOV R22, R10 ;  /* 0x0000000a00167202 */ /* 0x000fe40000000f00 */
[----:B------:R-:W-:Y:S01]  /*58930*/  MOV R23, R11 ;  /* 0x0000000b00177202 */ /* 0x000fe20000000f00 */
[----:B----4-:R-:W-:Y:S01]  /*58940*/  HMMA.16816.F32.BF16 R4, R8, R20, R4 ;  /* 0x000000140804723c */ /* 0x010fe20000041804 */
[----:B---3--:R-:W-:Y:S04]  /*58950*/  STL.64 [R1+0x2c10], R18 ;  /* 0x002c101201007387 */ /* 0x008fe80000100a00 */
[----:B--2---:R0:W-:Y:S11]  /*58960*/  STL.64 [R1+0x2c08], R16 ;  /* 0x002c081001007387 */ /* 0x0041f60000100a00 */
[----:B------:R-:W-:Y:S08]  /*58970*/  @!UPT UIADD3 URZ, URZ, URZ, URZ ;  /* 0x0000003f3f3ff290 */ /* 0x000ff0000fffe03f */
[----:B------:R-:W-:Y:S02]  /*58980*/  MOV R11, R6 ;  /* 0x00000006000b7202 */ /* 0x000fe40000000f00 */
[----:B------:R-:W-:Y:S01]  /*58990*/  MOV R10, R7 ;  /* 0x00000007000a7202 */ /* 0x000fe20000000f00 */
        /* <DEDUP_REMOVED lines=8> */
[----:B------:R-:W4:Y:S04]  /*58a20*/  LDL.LU.64 R8, [R1+0x2c40] ;  /* 0x002c400001087983 */ /* 0x000f280000300a00 */
[----:B------:R0:W-:Y:S04]  /*58a30*/  STL.64 [R1+0x650], R4 ;  /* 0x0006500401007387 */ /* 0x0001e80000100a00 */
[----:B------:R-:W2:Y:S04]  /*58a40*/  LDL.LU.64 R6, [R1+0x2c38] ;  /* 0x002c380001067983 */ /* 0x000ea80000300a00 */
[----:B0-----:R-:W2:Y:S04]  /*58a50*/  LDL.LU.64 R4, [R1+0x2c30] ;  /* 0x002c300001047983 */ /* 0x001ea80000300a00 */
[----:B------:R0:W-:Y:S02]  /*58a60*/  STL.64 [R1+0x2bd0], R20 ;  /* 0x002bd01401007387 */ /* 0x0001e40000100a00 */
[----:B0-----:R-:W-:Y:S01]  /*58a70*/  MOV R20, R15 ;  /* 0x0000000f00147202 */ /* 0x001fe20000000f00 */
[----:B------:R-:W-:Y:S01]  /*58a80*/  IMAD.MOV.U32 R21, RZ, RZ, R0 ;  /* 0x000000ffff157224 */ /* 0x000fe200078e0000 */
[----:B------:R-:W3:Y:S04]  /*58a90*/  LDL.LU R15, [R1+0x2c2c] ;  /* 0x002c2c00010f7983 */ /* 0x000ee80000300800 */
[----:B------:R-:W3:Y:S04]  /*58aa0*/  LDL.LU R0, [R1+0x2c28] ;  /* 0x002c280001007983 */ /* 0x000ee80000300800 */
[----:B------:R-:W-:Y:S04]  /*58ab0*/  STL.64 [R1+0x28b8], R10 ;  /* 0x0028b80a01007387 */ /* 0x000fe80000100a00 */
[----:B----4-:R0:W-:Y:S01]  /*58ac0*/  STL.64 [R1+0x2920], R8 ;  /* 0x0029200801007387 */ /* 0x0101e20000100a00 */
[----:B--2---:R-:W-:Y:S01]  /*58ad0*/  HMMA.16816.F32.BF16 R4, R20, R12, R4 ;  /* 0x0000000c1404723c */ /* 0x004fe20000041804 */
[----:B0-----:R-:W-:-:S02]  /*58ae0*/  MOV R8, R29 ;  /* 0x0000001d00087202 */ /* 0x001fc40000000f00 */
[----:B------:R-:W-:-:S05]  /*58af0*/  MOV R9, R28 ;  /* 0x0000001c00097202 */ /* 0x000fca0000000f00 */
[----:B------:R-:W-:Y:S11]  /*58b00*/  STL.64 [R1+0x2bd8], R8 ;  /* 0x002bd80801007387 */ /* 0x000ff60000100a00 */
[----:B------:R-:W-:Y:S04]  /*58b10*/  @!UPT UIADD3 URZ, URZ, URZ, URZ ;  /* 0x0000003f3f3ff290 */ /* 0x000fe8000fffe03f */
[----:B------:R-:W-:Y:S04]  /*58b20*/  STL.64 [R1+0x640], R4 ;  /* 0x0006400401007387 */ /* 0x000fe80000100a00 */
[----:B------:R0:W-:Y:S04]  /*58b30*/  STL.64 [R1+0x648], R6 ;  /* 0x0006480601007387 */ /* 0x0001e80000100a00 */
[----:B0-----:R-:W2:Y:S04]  /*58b40*/  LDL.LU.64 R6, [R1+0x2c20] ;  /* 0x002c200001067983 */ /* 0x001ea80000300a00 */
[----:B------:R-:W4:Y:S04]  /*58b50*/  LDL.LU.64 R4, [R1+0x2c18] ;  /* 0x002c180001047983 */ /* 0x000f280000300a00 */
[----:B---3--:R-:W-:Y:S04]  /*58b60*/  STL.64 [R1+0x2bb8], R14 ;  /* 0x002bb80e01007387 */ /* 0x008fe80000100a00 */
[----:B------:R0:W-:Y:S04]  /*58b70*/  STL.64 [R1+0x2bb0], R12 ;  /* 0x002bb00c01007387 */ /* 0x0001e80000100a00 */
[----:B0-----:R-:W3:Y:S04]  /*58b80*/  LDL.LU.64 R12, [R1+0x450] ;  /* 0x00045000010c7983 */ /* 0x001ee80000300a00 */
[----:B------:R-:W3:Y:S01]  /*58b90*/  LDL.LU.64 R14, [R1+0x458] ;  /* 0x00045800010e7983 */ /* 0x000ee20000300a00 */
[----:B----4-:R-:W-:Y:S11]  /*58ba0*/  HMMA.16816.F32.BF16 R16, R20, R4, R16 ;  /* 0x000000041410723c */ /* 0x010ff60000041810 */
[----:B------:R-:W-:Y:S11]  /*58bb0*/  @!UPT UIADD3 URZ, URZ, URZ, URZ ;  /* 0x0000003f3f3ff290 */ /* 0x000ff6000fffe03f */
[----:B------:R-:W-:Y:S01]  /*58bc0*/  @!UPT UIADD3 URZ, URZ, URZ, URZ ;  /* 0x0000003f3f3ff290 */ /* 0x000fe2000fffe03f */
[----:B------:R-:W-:Y:S04]  /*58bd0*/  STL.64 [R1+0x620], R16 ;  /* 0x0006201001007387 */ /* 0x000fe80000100a00 */
[----:B------:R0:W-:Y:S04]  /*58be0*/  STL.64 [R1+0x628], R18 ;  /* 0x0006281201007387 */ /* 0x0001e80000100a00 */
[----:B0-----:R-:W4:Y:S04]  /*58bf0*/  LDL.LU.64 R18, [R1+0x2c10] ;  /* 0x002c100001127983 */ /* 0x001f280000300a00 */
[----:B------:R-:W4:Y:S01]  /*58c00*/  LDL.LU.64 R16, [R1+0x2c08] ;  /* 0x002c080001107983 */ /* 0x000f220000300a00 */
[----:B------:R-:W-:-:S02]  /*58c10*/  MOV R8, R3 ;  /* 0x0000000300087202 */ /* 0x000fc40000000f00 */
[----:B------:R-:W-:Y:S01]  /*58c20*/  MOV R9, R2 ;  /* 0x0000000200097202 */ /* 0x000fe20000000f00 */
[----:B--2---:R-:W-:Y:S04]  /*58c30*/  STL.64 [R1+0x2ba8], R6 ;  /* 0x002ba80601007387 */ /* 0x004fe80000100a00 */
[----:B------:R0:W-:Y:S04]  /*58c40*/  STL.64 [R1+0x2ba0], R4 ;  /* 0x002ba00401007387 */ /* 0x0001e80000100a00 */
[----:B0-----:R-:W2:Y:S04]  /*58c50*/  LDL.LU R4, [R1+0x370] ;  /* 0x0003700001047983 */ /* 0x001ea80000300800 */
[----:B------:R-:W2:Y:S04]  /*58c60*/  LDL.LU R5, [R1+0x374] ;  /* 0x0003740001057983 */ /* 0x000ea80000300800 */
[----:B------:R-:W2:Y:S04]  /*58c70*/  LDL.LU R6, [R1+0x378] ;  /* 0x0003780001067983 */ /* 0x000ea80000300800 */
[----:B------:R-:W2:Y:S01]  /*58c80*/  LDL.LU R7, [R1+0x37c] ;  /* 0x00037c0001077983 */ /* 0x000ea20000300800 */
[C---:B----4-:R-:W-:Y:S03]  /*58c90*/  HMMA.16816.F32.BF16 R8, R20.reuse, R8, R16 ;  /* 0x000000081408723c */ /* 0x050fe60000041810 */
[----:B------:R-:W4:Y:S11]  /*58ca0*/  LDL.LU.64 R16, [R1+0x2c00] ;  /* 0x002c000001107983 */ /* 0x000f360000300a00 */
[----:B------:R-:W-:Y:S09]  /*58cb0*/  @!UPT UIADD3 URZ, URZ, URZ, URZ ;  /* 0x0000003f3f3ff290 */ /* 0x000ff2000fffe03f */
[----:B------:R0:W-:Y:S04]  /*58cc0*/  STL.64 [R1+0x600], R8 ;  /* 0x0006000801007387 */ /* 0x0001e80000100a00 */
[----:B------:R1:W-:Y:S04]  /*58cd0*/  STL.64 [R1+0x608], R10 ;  /* 0x0006080a01007387 */ /* 0x0003e80000100a00 */
[----:B0-----:R-:W3:Y:S04]  /*58ce0*/  LDL.LU R8, [R1+0x350] ;  /* 0x0003500001087983 */ /* 0x001ee80000300800 */
[----:B------:R-:W3:Y:S04]  /*58cf0*/  LDL.LU R9, [R1+0x354] ;  /* 0x0003540001097983 */ /* 0x000ee80000300800 */
[----:B-1----:R-:W3:Y:S04]  /*58d00*/  LDL.LU R10, [R1+0x358] ;  /* 0x00035800010a7983 */ /* 0x002ee80000300800 */
[----:B------:R-:W3:Y:S01]  /*58d10*/  LDL.LU R11, [R1+0x35c] ;  /* 0x00035c00010b7983 */ /* 0x000ee20000300800 */
[C---:B----4-:R-:W-:Y:S03]  /*58d20*/  HMMA.16816.F32.BF16 R16, R20.reuse, R16, R24 ;  /* 0x000000101410723c */ /* 0x050fe60000041818 */
[----:B------:R-:W4:Y:S04]  /*58d30*/  LDL.LU.64 R26, [R1+0x2bf8] ;  /* 0x002bf800011a7983 */ /* 0x000f280000300a00 */
[----:B------:R-:W3:Y:S11]  /*58d40*/  LDL.LU.64 R24, [R1+0x2bf0] ;  /* 0x002bf00001187983 */ /* 0x000ef60000300a00 */
[----:B------:R-:W-:Y:S05]  /*58d50*/  @!UPT UIADD3 URZ, URZ, URZ, URZ ;  /* 0x0000003f3f3ff290 */ /* 0x000fea000fffe03f */
[----:B------:R-:W-:Y:S04]  /*58d60*/  STL.64 [R1+0x5f0], R16 ;  /* 0x0005f01001007387 */ /* 0x000fe80000100a00 */
[----:B------:R0:W-:Y:S04]  /*58d70*/  STL.64 [R1+0x5f8], R18 ;  /* 0x0005f81201007387 */ /* 0x0001e80000100a00 */
[----:B0-----:R-:W2:Y:S04]  /*58d80*/  LDL.LU.64 R18, [R1+0x2be8] ;  /* 0x002be80001127983 */ /* 0x001ea80000300a00 */
[----:B------:R-:W2:Y:S02]  /*58d90*/  LDL.LU.64 R16, [R1+0x2be0] ;  /* 0x002be00001107983 */ /* 0x000ea40000300a00 */
[----:B--2---:R-:W-:Y:S02]  /*58da0*/  HMMA.16816.F32.BF16 R4, R20, R16, R4 ;  /* 0x000000101404723c */ /* 0x004fe40000041804 */
[----:B------:R-:W2:Y:S11]  /*58db0*/  LDL.LU R20, [R1+0x330] ;  /* 0x0003300001147983 */ /* 0x000eb60000300800 */
[----:B------:R-:W-:Y:S10]  /*58dc0*/  @!UPT UIADD3 URZ, URZ, URZ, URZ ;  /* 0x0000003f3f3ff290 */ /* 0x000ff4000fffe03f */
[----:B------:R0:W-:Y:S04]  /*58dd0*/  STL.64 [R1+0x5c0], R4 ;  /* 0x0005c00401007387 */ /* 0x0001e80000100a00 */
[----:B------:R1:W-:Y:S04]  /*58de0*/  STL.64 [R1+0x5c8], R6 ;  /* 0x0005c80601007387 */ /* 0x0003e80000100a00 */
[----:B------:R-:W2:Y:S04]  /*58df0*/  LDL.LU R21, [R1+0x334] ;  /* 0x0003340001157983 */ /* 0x000ea80000300800 */
[----:B------:R-:W2:Y:S04]  /*58e00*/  LDL.LU R22, [R1+0x338] ;  /* 0x0003380001167983 */ /* 0x000ea80000300800 */
[----:B------:R-:W2:Y:S04]  /*58e10*/  LDL.LU R23, [R1+0x33c] ;  /* 0x00033c0001177983 */ /* 0x000ea80000300800 */
[----:B0-----:R-:W2:Y:S04]  /*58e20*/  LDL.LU R4, [R1+0x2f0] ;  /* 0x0002f00001047983 */ /* 0x001ea80000300800 */
[----:B------:R-:W2:Y:S04]  /*58e30*/  LDL.LU R5, [R1+0x2f4] ;  /* 0x0002f40001057983 */ /* 0x000ea80000300800 */
[----:B-1----:R-:W2:Y:S04]  /*58e40*/  LDL.LU R6, [R1+0x2f8] ;  /* 0x0002f80001067983 */ /* 0x002ea80000300800 */
        /* <DEDUP_REMOVED lines=16> */
[----:B0-----:R-:W2:Y:S04]  /*58f50*/  LDL.64 R16, [R1+0xc0] ;  /* 0x0000c00001107983 */ /* 0x001ea80000100a00 */
[----:B--2---:R0:W-:Y:S04]  /*58f60*/  STL.64 [R1+0x2b98], R16 ;  /* 0x002b981001007387 */ /* 0x0041e80000100a00 */
[----:B0-----:R-:W2:Y:S04]  /*58f70*/  LDL.LU R16, [R1+0x2d0] ;  /* 0x0002d00001107983 */ /* 0x001ea80000300800 */
[----:B------:R-:W2:Y:S04]  /*58f80*/  LDL.LU R17, [R1+0x2d4] ;  /* 0x0002d40001117983 */ /* 0x000ea80000300800 */
[----:B------:R-:W2:Y:S04]  /*58f90*/  LDL.LU R18, [R1+0x2d8] ;  /* 0x0002d80001127983 */ /* 0x000ea80000300800 */
[----:B------:R-:W2:Y:S04]  /*58fa0*/  LDL.LU R19, [R1+0x2dc] ;  /* 0x0002dc0001137983 */ /* 0x000ea80000300800 */
[----:B------:R0:W-:Y:S04]  /*58fb0*/  STL.64 [R1+0x5a0], R8 ;  /* 0x0005a00801007387 */ /* 0x0001e80000100a00 */
[----:B------:R-:W-:Y:S04]  /*58fc0*/  STL.64 [R1+0x5a8], R10 ;  /* 0x0005a80a01007387 */ /* 0x000fe80000100a00 */
[----:B0-----:R-:W3:Y:S04]  /*58fd0*/  LDL.LU.64 R8, [R1+0x2bd8] ;  /* 0x002bd80001087983 */ /* 0x001ee80000300a00 */
[----:B----4-:R-:W-:Y:S04]  /*58fe0*/  STL.64 [R1+0x2b90], R26 ;  /* 0x002b901a01007387 */ /* 0x010fe80000100a00 */
[----:B------:R0:W-:Y:S04]  /*58ff0*/  STL.64 [R1+0x2b88], R24 ;  /* 0x002b881801007387 */ /* 0x0001e80000100a00 */
[----:B0-----:R-:W4:Y:S04]  /*59000*/  LDL.LU R24, [R1+0x2b0] ;  /* 0x0002b00001187983 */ /* 0x001f280000300800 */
[----:B------:R-:W4:Y:S04]  /*59010*/  LDL.LU R25, [R1+0x2b4] ;  /* 0x0002b40001197983 */ /* 0x000f280000300800 */
[----:B------:R-:W4:Y:S04]  /*59020*/  LDL.LU R26, [R1+0x2b8] ;  /* 0x0002b800011a7983 */ /* 0x000f280000300800 */
[----:B------:R-:W4:Y:S01]  /*59030*/  LDL.LU R27, [R1+0x2bc] ;  /* 0x0002bc00011b7983 */ /* 0x000f220000300800 */
[----:B---3--:R-:W-:Y:S11]  /*59040*/  HMMA.16816.F32.BF16 R20, R12, R8, R20 ;  /* 0x000000080c14723c */ /* 0x008ff60000041814 */
[----:B------:R-:W-:Y:S11]  /*59050*/  @!UPT UIADD3 URZ, URZ, URZ, URZ ;  /* 0x0000003f3f3ff290 */ /* 0x000ff6000fffe03f */
[----:B------:R-:W-:Y:S01]  /*59060*/  @!UPT UIADD3 URZ, URZ, URZ, URZ ;  /* 0x0000003f3f3ff290 */ /* 0x000fe2000fffe03f */
[----:B------:R0:W-:Y:S04]  /*59070*/  STL.64 [R1+0x580], R20 ;  /* 0x0005801401007387 */ /* 0x0001e80000100a00 */
[----:B------:R-:W-:Y:S04]  /*59080*/  STL.64 [R1+0x588], R22 ;  /* 0x0005881601007387 */ /* 0x000fe80000100a00 */
[----:B0-----:R-:W3:Y:S04]  /*59090*/  LDL.LU.64 R20, [R1+0x2bd0] ;  /* 0x002bd00001147983 */ /* 0x001ee80000300a00 */
[----:B------:R0:W-:Y:S01]  /*590a0*/  STL.64 [R1+0x2b60], R8 ;  /* 0x002b600801007387 */ /* 0x0001e20000100a00 */
[----:B------:R-:W-:Y:S01]  /*590b0*/  MOV R3, R14 ;  /* 0x0000000e00037202 */ /* 0x000fe20000000f00 */
[----:B------:R-:W-:Y:S01]  /*590c0*/  IMAD.MOV.U32 R2, RZ, RZ, R15 ;  /* 0x000000ffff027224 */ /* 0x000fe200078e000f */
[----:B------:R-:W-:-:S02]  /*590d0*/  MOV R11, R12 ;  /* 0x0000000c000b7202 */ /* 0x000fc40000000f00 */
[----:B------:R-:W-:Y:S01]  /*590e0*/  MOV R10, R13 ;  /* 0x0000000d000a7202 */ /* 0x000fe20000000f00 */
[----:B0-----:R-:W2:Y:S01]  /*590f0*/  LDL.64 R8, [R1+0xb0] ;  /* 0x0000b00001087983 */ /* 0x001ea20000100a00 */
[----:B---3--:R-:W-:Y:S11]  /*59100*/  HMMA.16816.F32.BF16 R4, R12, R20, R4 ;  /* 0x000000140c04723c */ /* 0x008ff60000041804 */
[----:B------:R-:W-:Y:S11]  /*59110*/  @!UPT UIADD3 URZ, URZ, URZ, URZ ;  /* 0x0000003f3f3ff290 */ /* 0x000ff6000fffe03f */
[----:B------:R-:W-:Y:S01]  /*59120*/  @!UPT UIADD3 URZ, URZ, URZ, URZ ;  /* 0x0000003f3f3ff290 */ /* 0x000fe2000fffe03f */
[----:B------:R-:W-:Y:S04]  /*59130*/  STL.64 [R1+0x560], R4 ;  /* 0x0005600401007387 */ /* 0x000fe80000100a00 */
[----:B------:R0:W-:Y:S04]  /*59140*/  STL.64 [R1+0x568], R6 ;  /* 0x0005680601007387 */ /* 0x0001e80000100a00 */
[----:B0-----:R-:W3:Y:S04]  /*59150*/  LDL.LU.64 R6, [R1+0x2bc8] ;  /* 0x002bc80001067983 */ /* 0x001ee80000300a00 */
[----:B------:R-:W3:Y:S04]  /*59160*/  LDL.LU.64 R4, [R1+0x2bc0] ;  /* 0x002bc00001047983 */ /* 0x000ee80000300a00 */
[----:B------:R-:W2:Y:S04]  /*59170*/  LDL.LU.64 R14, [R1+0x2bb8] ;  /* 0x002bb800010e7983 */ /* 0x000ea80000300a00 */
[----:B------:R-:W3:Y:S01]  /*59180*/  LDL.LU.64 R12, [R1+0x2bb0] ;  /* 0x002bb000010c7983 */ /* 0x000ee20000300a00 */
[----:B------:R-:W-:-:S02]  /*59190*/  MOV R22, R3 ;  /* 0x0000000300167202 */ /* 0x000fc40000000f00 */
[----:B------:R-:W-:Y:S01]  /*591a0*/  MOV R23, R2 ;  /* 0x0000000200177202 */ /* 0x000fe20000000f00 */
[----:B------:R0:W-:Y:S02]  /*591b0*/  STL.64 [R1+0x2b58], R20 ;  /* 0x002b581401007387 */ /* 0x0001e40000100a00 */
[----:B0-----:R-:W-:Y:S02]  /*591c0*/  MOV R20, R11 ;  /* 0x0000000b00147202 */ /* 0x001fe40000000f00 */
[----:B------:R-:W-:-:S07]  /*591d0*/  MOV R21, R10 ;  /* 0x0000000a00157202 */ /* 0x000fce0000000f00 */
[C---:B---3--:R-:W-:Y:S11]  /*591e0*/  HMMA.16816.F32.BF16 R4, R20.reuse, R12, R4 ;  /* 0x0000000c1404723c */ /* 0x048ff60000041804 */
[----:B------:R-:W-:Y:S11]  /*591f0*/  @!UPT UIADD3 URZ, URZ, URZ, URZ ;  /* 0x0000003f3f3ff290 */ /* 0x000ff6000fffe03f */
[----:B------:R-:W-:Y:S01]  /*59200*/  @!UPT UIADD3 URZ, URZ, URZ, URZ ;  /* 0x0000003f3f3ff290 */ /* 0x000fe2000fffe03f */
[----:B------:R-:W-:Y:S04]  /*59210*/  STL.64 [R1+0x540], R4 ;  /* 0x0005400401007387 */ /* 0x000fe80000100a00 */
[----:B------:R0:W-:Y:S04]  /*59220*/  STL.64 [R1+0x548], R6 ;  /* 0x0005480601007387 */ /* 0x0001e80000100a00 */
[----:B0-----:R-:W3:Y:S04]  /*59230*/  LDL.LU.64 R6, [R1+0x2ba8] ;  /* 0x002ba80001067983 */ /* 0x001ee80000300a00 */
[----:B------:R-:W3:Y:S04]  /*59240*/  LDL.LU.64 R4, [R1+0x2ba0] ;  /* 0x002ba00001047983 */ /* 0x000ee80000300a00 */
[----:B--2---:R-:W-:Y:S04]  /*59250*/  STL.64 [R1+0x2b40], R14 ;  /* 0x002b400e01007387 */ /* 0x004fe80000100a00 */
[----:B------:R0:W-:Y:S04]  /*59260*/  STL.64 [R1+0x2b38], R12 ;  /* 0x002b380c01007387 */ /* 0x0001e80000100a00 */
[----:B0-----:R-:W2:Y:S04]  /*59270*/  LDL.LU.64 R12, [R1+0x440] ;  /* 0x00044000010c7983 */ /* 0x001ea80000300a00 */
[----:B------:R-:W2:Y:S01]  /*59280*/  LDL.LU.64 R14, [R1+0x448] ;  /* 0x00044800010e7983 */ /* 0x000ea20000300a00 */
[C---:B---3--:R-:W-:Y:S11]  /*59290*/  HMMA.16816.F32.BF16 R16, R20.reuse, R4, R16 ;  /* 0x000000041410723c */ /* 0x048ff60000041810 */
[----:B------:R-:W-:Y:S11]  /*592a0*/  @!UPT UIADD3 URZ, URZ, URZ, URZ ;  /* 0x0000003f3f3ff290 */ /* 0x000ff6000fffe03f */
[----:B------:R-:W-:Y:S01]  /*592b0*/  @!UPT UIADD3 URZ, URZ, URZ, URZ ;  /* 0x0000003f3f3ff290 */ /* 0x000fe2000fffe03f */
[----:B------:R0:W-:Y:S04]  /*592c0*/  STL.64 [R1+0x530], R16 ;  /* 0x0005301001007387 */ /* 0x0001e80000100a00 */
[----:B------:R-:W-:Y:S04]  /*592d0*/  STL.64 [R1+0x538], R18 ;  /* 0x0005381201007387 */ /* 0x000fe80000100a00 */
[----:B0-----:R-:W4:Y:S04]  /*592e0*/  LDL.LU.64 R16, [R1+0x2b98] ;  /* 0x002b980001107983 */ /* 0x001f280000300a00 */
[----:B------:R-:W-:Y:S04]  /*592f0*/  STL.64 [R1+0x2b30], R6 ;  /* 0x002b300601007387 */ /* 0x000fe80000100a00 */
[----:B------:R0:W-:Y:S04]  /*59300*/  STL.64 [R1+0x2b28], R4 ;  /* 0x002b280401007387 */ /* 0x0001e80000100a00 */
[----:B0-----:R-:W3:Y:S04]  /*59310*/  LDL.LU R4, [R1+0x270] ;  /* 0x0002700001047983 */ /* 0x001ee80000300800 */
[----:B------:R-:W3:Y:S04]  /*59320*/  LDL.LU R5, [R1+0x274] ;  /* 0x0002740001057983 */ /* 0x000ee80000300800 */
[----:B------:R-:W3:Y:S04]  /*59330*/  LDL.LU R6, [R1+0x278] ;  /* 0x0002780001067983 */ /* 0x000ee80000300800 */
[----:B------:R-:W3:Y:S01]  /*59340*/  LDL.LU R7, [R1+0x27c] ;  /* 0x00027c0001077983 */ /* 0x000ee20000300800 */
[----:B----4-:R-:W-:Y:S01]  /*59350*/  HMMA.16816.F32.BF16 R24, R20, R16, R24 ;  /* 0x000000101418723c */ /* 0x010fe20000041818 */
[----:B------:R-:W-:-:S02]  /*59360*/  MOV R3, R16 ;  /* 0x0000001000037202 */ /* 0x000fc40000000f00 */
[----:B------:R-:W-:Y:S11]  /*59370*/  MOV R2, R17 ;  /* 0x0000001100027202 */ /* 0x000ff60000000f00 */
[----:B------:R-:W-:Y:S09]  /*59380*/  @!UPT UIADD3 URZ, URZ, URZ, URZ ;  /* 0x0000003f3f3ff290 */ /* 0x000ff2000fffe03f */
[----:B------:R-:W-:Y:S04]  /*59390*/  STL.64 [R1+0x510], R24 ;  /* 0x0005101801007387 */ /* 0x000fe80000100a00 */
[----:B------:R0:W-:Y:S04]  /*593a0*/  STL.64 [R1+0x518], R26 ;  /* 0x0005181a01007387 */ /* 0x0001e80000100a00 */
[----:B0-----:R-:W4:Y:S04]  /*593b0*/  LDL.LU.64 R26, [R1+0x2b90] ;  /* 0x002b9000011a7983 */ /* 0x001f280000300a00 */
[----:B------:R-:W2:Y:S04]  /*593c0*/  LDL.LU.64 R24, [R1+0x2b88] ;  /* 0x002b880001187983 */ /* 0x000ea80000300a00 */
[----:B------:R-:W2:Y:S04]  /*593d0*/  LDL.LU.64 R18, [R1+0x2b80] ;  /* 0x002b800001127983 */ /* 0x000ea80000300a00 */
[----:B------:R-:W2:Y:S02]  /*593e0*/  LDL.LU.64 R16, [R1+0x2b78] ;  /* 0x002b780001107983 */ /* 0x000ea40000300a00 */
[----:B--2---:R-:W-:Y:S11]  /*593f0*/  HMMA.16816.F32.BF16 R16, R20, R8, R16 ;  /* 0x000000081410723c */ /* 0x004ff60000041810 */
[----:B------:R-:W-:Y:S11]  /*59400*/  @!UPT UIADD3 URZ, URZ, URZ, URZ ;  /* 0x0000003f3f3ff290 */ /* 0x000ff6000fffe03f */
[----:B------:R-:W-:Y:S01]  /*59410*/  @!UPT UIADD3 URZ, URZ, URZ, URZ ;  /* 0x0000003f3f3ff290 */ /* 0x000fe2000fffe03f */
[----:B------:R-:W-:Y:S04]  /*59420*/  STL.64 [R1+0x500], R16 ;  /* 0x0005001001007387 */ /* 0x000fe80000100a00 */
[----:B------:R0:W-:Y:S04]  /*59430*/  STL.64 [R1+0x508], R18 ;  /* 0x0005081201007387 */ /* 0x0001e80000100a00 */
[----:B0-----:R-:W2:Y:S04]  /*59440*/  LDL.LU.64 R18, [R1+0x2b70] ;  /* 0x002b700001127983 */ /* 0x001ea80000300a00 */
[----:B------:R-:W3:Y:S01]  /*59450*/  LDL.LU.64 R16, [R1+0x2b68] ;  /* 0x002b680001107983 */ /* 0x000ee20000300a00 */
[----:B------:R-:W-:Y:S01]  /*59460*/  MOV R29, R8 ;  /* 0x00000008001d7202 */ /* 0x000fe20000000f00 */
[----:B------:R-:W-:-:S02]  /*59470*/  IMAD.MOV.U32 R28, RZ, RZ, R9 ;  /* 0x000000ffff1c7224 */ /* 0x000fc400078e0009 */
[----:B------:R-:W2:Y:S04]  /*59480*/  LDL.LU R8, [R1+0x250] ;  /* 0x0002500001087983 */ /* 0x000ea80000300800 */
[----:B------:R-:W2:Y:S04]  /*59490*/  LDL.LU R9, [R1+0x254] ;  /* 0x0002540001097983 */ /* 0x000ea80000300800 */
[----:B------:R-:W2:Y:S04]  /*594a0*/  LDL.LU R10, [R1+0x258] ;  /* 0x00025800010a7983 */ /* 0x000ea80000300800 */
[----:B------:R-:W2:Y:S01]  /*594b0*/  LDL.LU R11, [R1+0x25c] ;  /* 0x00025c00010b7983 */ /* 0x000ea20000300800 */
[----:B---3--:R-:W-:Y:S03]  /*594c0*/  HMMA.16816.F32.BF16 R4, R20, R16, R4 ;  /* 0x000000101404723c */ /* 0x008fe60000041804 */
[----:B------:R-:W3:Y:S11]  /*594d0*/  LDL.LU R20, [R1+0x230] ;  /* 0x0002300001147983 */ /* 0x000ef60000300800 */
[----:B------:R-:W-:Y:S09]  /*594e0*/  @!UPT UIADD3 URZ, URZ, URZ, URZ ;  /* 0x0000003f3f3ff290 */ /* 0x000ff2000fffe03f */
[----:B------:R0:W-:Y:S04]  /*594f0*/  STL.64 [R1+0x4d0], R4 ;  /* 0x0004d00401007387 */ /* 0x0001e80000100a00 */
[----:B------:R1:W-:Y:S04]  /*59500*/  STL.64 [R1+0x4d8], R6 ;  /* 0x0004d80601007387 */ /* 0x0003e80000100a00 */
[----:B------:R-:W3:Y:S04]  /*59510*/  LDL.LU R21, [R1+0x234] ;  /* 0x0002340001157983 */ /* 0x000ee80000300800 */
[----:B------:R-:W3:Y:S04]  /*59520*/  LDL.LU R22, [R1+0x238] ;  /* 0x0002380001167983 */ /* 0x000ee80000300800 */
[----:B------:R-:W3:Y:S04]  /*59530*/  LDL.LU R23, [R1+0x23c] ;  /* 0x00023c0001177983 */ /* 0x000ee80000300800 */
        /* <DEDUP_REMOVED lines=13> */
[----:B------:R-:W-:-:S05]  /*59610*/  MOV R17, R28 ;  /* 0x0000001c00117202 */ /* 0x000fca0000000f00 */
        /* <DEDUP_REMOVED lines=28> */
[----:B------:R-:W-:-:S02]  /*597e0*/  MOV R11, R12 ;  /* 0x0000000c000b7202 */ /* 0x000fc40000000f00 */
[----:B------:R-:W-:Y:S02]  /*597f0*/  MOV R10, R13 ;  /* 0x0000000d000a7202 */ /* 0x000fe40000000f00 */
[----:B0-----:R-:W-:Y:S02]  /*59800*/  MOV R8, R3 ;  /* 0x0000000300087202 */ /* 0x001fe40000000f00 */
[----:B------:R-:W-:Y:S01]  /*59810*/  MOV R9, R2 ;  /* 0x0000000200097202 */ /* 0x000fe20000000f00 */
[----:B------:R-:W-:Y:S01]  /*59820*/  IMAD.MOV.U32 R2, RZ, RZ, R15 ;  /* 0x000000ffff027224 */ /* 0x000fe200078e000f */
[----:B------:R-:W-:Y:S01]  /*59830*/  MOV R3, R14 ;  /* 0x0000000e00037202 */ /* 0x000fe20000000f00 */
        /* <DEDUP_REMOVED lines=28> */
[----:B------:R-:W-:Y:S04]  /*59a00*/  STL.64 [R1+0x470], R16 ;  /* 0x0004701001007387 */ /* 0x000fe80000100a00 */
[----:B------:R0:W-:Y:S04]  /*59a10*/  STL.64 [R1+0x478], R18 ;  /* 0x0004781201007387 */ /* 0x0001e80000100a00 */
[----:B0-----:R-:W3:Y:S04]  /*59a20*/  LDL.LU.64 R18, [R1+0x2b20] ;  /* 0x002b200001127983 */ /* 0x001ee80000300a00 */
[----:B------:R-:W3:Y:S04]  /*59a30*/  LDL.LU.64 R16, [R1+0x2b18] ;  /* 0x002b180001107983 */ /* 0x000ee80000300a00 */
[----:B------:R-:W-:Y:S04]  /*59a40*/  STL.64 [R1+0x2ab8], R6 ;  /* 0x002ab80601007387 */ /* 0x000fe80000100a00 */
[----:B------:R0:W-:Y:S04]  /*59a50*/  STL.64 [R1+0x2ab0], R4 ;  /* 0x002ab00401007387 */ /* 0x0001e80000100a00 */
[----:B0-----:R-:W2:Y:S04]  /*59a60*/  LDL.LU R4, [R1+0x1b0] ;  /* 0x0001b00001047983 */ /* 0x001ea80000300800 */
[----:B------:R-:W2:Y:S04]  /*59a70*/  LDL.LU R5, [R1+0x1b4] ;  /* 0x0001b40001057983 */ /* 0x000ea80000300800 */
[----:B------:R-:W2:Y:S04]  /*59a80*/  LDL.LU R6, [R1+0x1b8] ;  /* 0x0001b80001067983 */ /* 0x000ea80000300800 */
[----:B------:R-:W2:Y:S01]  /*59a90*/  LDL.LU R7, [R1+0x1bc] ;  /* 0x0001bc0001077983 */ /* 0x000ea20000300800 */
[C---:B---3--:R-:W-:Y:S03]  /*59aa0*/  HMMA.16816.F32.BF16 R8, R20.reuse, R8, R16 ;  /* 0x000000081408723c */ /* 0x048fe60000041810 */
        /* <DEDUP_REMOVED lines=133> */
[----:B------:R-:W-:Y:S04]  /*5a300*/  STL.64 [R1+0x2d0], R4 ;  /* 0x0002d00401007387 */ /* 0x000fe80000100a00 */
[----:B------:R-:W-:Y:S04]  /*5a310*/  STL.64 [R1+0x2d8], R6 ;  /* 0x0002d80601007387 */ /* 0x000fe80000100a00 */
[----:B------:R-:W3:Y:S04]  /*5a320*/  LDL.LU R21, [R1+0x614] ;  /* 0x0006140001157983 */ /* 0x000ee80000300800 */
[----:B------:R-:W3:Y:S04]  /*5a330*/  LDL.LU R22, [R1+0x618] ;  /* 0x0006180001167983 */ /* 0x000ee80000300800 */
[----:B------:R-:W3:Y:S04]  /*5a340*/  LDL.LU R23, [R1+0x61c] ;  /* 0x00061c0001177983 */ /* 0x000ee80000300800 */
        /* <DEDUP_REMOVED lines=9> */
[----:B------:R-:W2:Y:S01]  /*5a3e0*/  LDL.LU R7, [R1+0x67c] ;  /* 0x00067c0001077983 */ /* 0x000ea20000300800 */
[----:B------:R-:W-:Y:S03]  /*5a3f0*/  HMMA.16816.F32.BF16 R8, R12, R24, R8 ;  /* 0x000000180c08723c */ /* 0x000fe60000041808 */
        /* <DEDUP_REMOVED lines=24> */
[----:B---3--:R-:W-:Y:S03]  /*5a580*/  HMMA.16816.F32.BF16 R8, R12, R8, R20 ;  /* 0x000000080c08723c */ /* 0x008fe60000041814 */
[----:B------:R-:W2:Y:S11]  /*5a590*/  LDL.LU.64 R20, [R1+0x2a68] ;  /* 0x002a680001147983 */ /* 0x000eb60000300a00 */
[----:B------:R-:W-:Y:S09]  /*5a5a0*/  @!UPT UIADD3 URZ, URZ, URZ, URZ ;  /* 0x0000003f3f3ff290 */ /* 0x000ff2000fffe03f */
[----:B------:R0:W-:Y:S04]  /*5a5b0*/  STL.64 [R1+0x290], R8 ;  /* 0x0002900801007387 */ /* 0x0001e80000100a00 */
[----:B------:R1:W-:Y:S04]  /*5a5c0*/  STL.64 [R1+0x298], R10 ;  /* 0x0002980a01007387 */ /* 0x0003e80000100a00 */
[----:B0-----:R-:W3:Y:S04]  /*5a5d0*/  LDL.LU.64 R8, [R1+0x400] ;  /* 0x0004000001087983 */ /* 0x001ee80000300a00 */
[----:B-1----:R-:W3:Y:S01]  /*5a5e0*/  LDL.LU.64 R10, [R1+0x408] ;  /* 0x00040800010a7983 */ /* 0x002ee20000300a00 */
[----:B------:R-:W-:-:S02]  /*5a5f0*/  MOV R22, R14 ;  /* 0x0000000e00167202 */ /* 0x000fc40000000f00 */
[----:B------:R-:W-:Y:S02]  /*5a600*/  MOV R23, R15 ;  /* 0x0000000f00177202 */ /* 0x000fe40000000f00 */
[----:B------:R-:W-:Y:S02]  /*5a610*/  MOV R2, R12 ;  /* 0x0000000c00027202 */ /* 0x000fe40000000f00 */
[----:B------:R-:W-:Y:S01]  /*5a620*/  MOV R3, R13 ;  /* 0x0000000d00037202 */ /* 0x000fe20000000f00 */
[----:B--2---:R-:W-:Y:S01]  /*5a630*/  HMMA.16816.F32.BF16 R4, R12, R20, R4 ;  /* 0x000000140c04723c */ /* 0x004fe20000041804 */
        /* <DEDUP_REMOVED lines=10> */
[----:B------:R-:W2:Y:S04]  /*5a6e0*/  LDL.LU.64 R14, [R1+0x2a50] ;  /* 0x002a5000010e7983 */ /* 0x000ea80000300a00 */
[----:B------:R-:W3:Y:S04]  /*5a6f0*/  LDL.LU.64 R12, [R1+0x2a48] ;  /* 0x002a4800010c7983 */ /* 0x000ee80000300a00 */
[----:B------:R0:W-:Y:S02]  /*5a700*/  STL.64 [R1+0x29b8], R20 ;  /* 0x0029b81401007387 */ /* 0x0001e40000100a00 */
[----:B0-----:R-:W-:Y:S01]  /*5a710*/  MOV R20, R2 ;  /* 0x0000000200147202 */ /* 0x001fe20000000f00 */
[----:B------:R-:W-:Y:S01]  /*5a720*/  IMAD.MOV.U32 R21, RZ, RZ, R3 ;  /* 0x000000ffff157224 */ /* 0x000fe200078e0003 */
[----:B------:R-:W2:Y:S04]  /*5a730*/  LDL.LU R2, [R1+0x2a44] ;  /* 0x002a440001027983 */ /* 0x000ea80000300800 */
[----:B------:R-:W2:Y:S02]  /*5a740*/  LDL.LU R3, [R1+0x2a40] ;  /* 0x002a400001037983 */ /* 0x000ea40000300800 */
        /* <DEDUP_REMOVED lines=17> */
[----:B------:R-:W-:Y:S04]  /*5a860*/  STL.64 [R1+0x238], R18 ;  /* 0x0002381201007387 */ /* 0x000fe80000100a00 */
[----:B0-----:R-:W4:Y:S04]  /*5a870*/  LDL.LU.64 R16, [R1+0x2a28] ;  /* 0x002a280001107983 */ /* 0x001f280000300a00 */
[----:B------:R-:W-:Y:S04]  /*5a880*/  STL.64 [R1+0x29a0], R6 ;  /* 0x0029a00601007387 */ /* 0x000fe80000100a00 */
[----:B------:R0:W-:Y:S02]  /*5a890*/  STL.64 [R1+0x2998], R4 ;  /* 0x0029980401007387 */ /* 0x0001e40000100a00 */
[----:B0-----:R-:W-:-:S02]  /*5a8a0*/  MOV R4, R28 ;  /* 0x0000001c00047202 */ /* 0x001fc40000000f00 */
[----:B------:R-:W3:Y:S01]  /*5a8b0*/  LDL.LU R28, [R1+0x2a20] ;  /* 0x002a2000011c7983 */ /* 0x000ee20000300800 */
[----:B----4-:R-:W-:Y:S03]  /*5a8c0*/  HMMA.16816.F32.BF16 R16, R20, R16, R24 ;  /* 0x000000101410723c */ /* 0x010fe60000041818 */
[----:B------:R-:W4:Y:S04]  /*5a8d0*/  LDL.LU.64 R26, [R1+0x2a18] ;  /* 0x002a1800011a7983 */ /* 0x000f280000300a00 */
[----:B------:R-:W2:Y:S11]  /*5a8e0*/  LDL.LU.64 R24, [R1+0x2a10] ;  /* 0x002a100001187983 */ /* 0x000eb60000300a00 */
[----:B------:R-:W-:Y:S05]  /*5a8f0*/  @!UPT UIADD3 URZ, URZ, URZ, URZ ;  /* 0x0000003f3f3ff290 */ /* 0x000fea000fffe03f */
[----:B------:R-:W-:Y:S04]  /*5a900*/  STL.64 [R1+0x210], R16 ;  /* 0x0002101001007387 */ /* 0x000fe80000100a00 */
[----:B------:R0:W-:Y:S04]  /*5a910*/  STL.64 [R1+0x218], R18 ;  /* 0x0002181201007387 */ /* 0x0001e80000100a00 */
[----:B0-----:R-:W2:Y:S04]  /*5a920*/  LDL.LU.64 R18, [R1+0x2a08] ;  /* 0x002a080001127983 */ /* 0x001ea80000300a00 */
[----:B------:R-:W2:Y:S01]  /*5a930*/  LDL.LU.64 R16, [R1+0x2a00] ;  /* 0x002a000001107983 */ /* 0x000ea20000300a00 */
[----:B------:R-:W-:-:S07]  /*5a940*/  MOV R5, R29 ;  /* 0x0000001d00057202 */ /* 0x000fce0000000f00 */
[C---:B--2---:R-:W-:Y:S01]  /*5a950*/  HMMA.16816.F32.BF16 R4, R20.reuse, R4, R16 ;  /* 0x000000041404723c */ /* 0x044fe20000041810 */
[----:B------:R-:W2:Y:S04]  /*5a960*/  LDL.LU.64 R18, [R1+0x29f8] ;  /* 0x0029f80001127983 */ /* 0x000ea80000300a00 */
[----:B------:R-:W2:Y:S11]  /*5a970*/  LDL.LU.64 R16, [R1+0x29f0] ;  /* 0x0029f00001107983 */ /* 0x000eb60000300a00 */
[----:B------:R-:W-:Y:S07]  /*5a980*/  @!UPT UIADD3 URZ, URZ, URZ, URZ ;  /* 0x0000003f3f3ff290 */ /* 0x000fee000fffe03f */
[----:B------:R0:W-:Y:S04]  /*5a990*/  STL.64 [R1+0x1f0], R4 ;  /* 0x0001f00401007387 */ /* 0x0001e80000100a00 */
[----:B------:R1:W-:Y:S04]  /*5a9a0*/  STL.64 [R1+0x1f8], R6 ;  /* 0x0001f80601007387 */ /* 0x0003e80000100a00 */
[----:B0-----:R-:W3:Y:S01]  /*5a9b0*/  LDL.LU R4, [R1+0x780] ;  /* 0x0007800001047983 */ /* 0x001ee20000300800 */
[----:B--2---:R-:W-:Y:S11]  /*5a9c0*/  HMMA.16816.F32.BF16 R12, R20, R16, R12 ;  /* 0x00000010140c723c */ /* 0x004ff6000004180c */
[----:B------:R-:W-:Y:S11]  /*5a9d0*/  @!UPT UIADD3 URZ, URZ, URZ, URZ ;  /* 0x0000003f3f3ff290 */ /* 0x000ff6000fffe03f */
[----:B------:R-:W-:Y:S01]  /*5a9e0*/  @!UPT UIADD3 URZ, URZ, URZ, URZ ;  /* 0x0000003f3f3ff290 */ /* 0x000fe2000fffe03f */
[----:B------:R0:W-:Y:S04]  /*5a9f0*/  STL.64 [R1+0x1d0], R12 ;  /* 0x0001d00c01007387 */ /* 0x0001e80000100a00 */
[----:B------:R2:W-:Y:S04]  /*5aa00*/  STL.64 [R1+0x1d8], R14 ;  /* 0x0001d80e01007387 */ /* 0x0005e80000100a00 */
[----:B------:R-:W3:Y:S04]  /*5aa10*/  LDL.LU R5, [R1+0x784] ;  /* 0x0007840001057983 */ /* 0x000ee80000300800 */
[----:B-1----:R-:W2:Y:S04]  /*5aa20*/  LDL.LU R6, [R1+0x788] ;  /* 0x0007880001067983 */ /* 0x002ea80000300800 */
[----:B------:R-:W2:Y:S01]  /*5aa30*/  LDL.LU R7, [R1+0x78c] ;  /* 0x00078c0001077983 */ /* 0x000ea20000300800 */
[----:B0-----:R-:W-:-:S02]  /*5aa40*/  MOV R12, R19 ;  /* 0x00000013000c7202 */ /* 0x001fc40000000f00 */
[----:B------:R-:W-:Y:S01]  /*5aa50*/  MOV R13, R18 ;  /* 0x00000012000d7202 */ /* 0x000fe20000000f00 */
[----:B--2---:R-:W-:Y:S04]  /*5aa60*/  STL.64 [R1+0x29c8], R6 ;  /* 0x0029c80601007387 */ /* 0x004fe80000100a00 */
[----:B---3--:R-:W-:Y:S04]  /*5aa70*/  STL.64 [R1+0x29c0], R4 ;  /* 0x0029c00401007387 */ /* 0x008fe80000100a00 */
[----:B------:R-:W2:Y:S04]  /*5aa80*/  LDL.LU R19, [R1+0x29ec] ;  /* 0x0029ec0001137983 */ /* 0x000ea80000300800 */
[----:B------:R-:W3:Y:S04]  /*5aa90*/  LDL.LU R18, [R1+0x29e8] ;  /* 0x0029e80001127983 */ /* 0x000ee80000300800 */
[----:B------:R-:W2:Y:S04]  /*5aaa0*/  LDL.LU R14, [R1+0x778] ;  /* 0x00077800010e7983 */ /* 0x000ea80000300800 */
[----:B------:R-:W2:Y:S04]  /*5aab0*/  LDL.LU R15, [R1+0x77c] ;  /* 0x00077c00010f7983 */ /* 0x000ea80000300800 */
[----:B--2---:R3:W-:Y:S04]  /*5aac0*/  STL.64 [R1+0x29d8], R14 ;  /* 0x0029d80e01007387 */ /* 0x0047e80000100a00 */
[----:B------:R0:W-:Y:S01]  /*5aad0*/  STL.64 [R1+0x29d0], R12 ;  /* 0x0029d00c01007387 */ /* 0x0001e20000100a00 */
[----:B---3--:R-:W-:-:S03]  /*5aae0*/  MOV R14, R18 ;  /* 0x00000012000e7202 */ /* 0x008fc60000000f00 */
[----:B0-----:R-:W2:Y:S01]  /*5aaf0*/  LDL.LU R12, [R1+0x700] ;  /* 0x00070000010c7983 */ /* 0x001ea20000300800 */
[----:B------:R-:W-:-:S03]  /*5ab00*/  MOV R13, R19 ;  /* 0x00000013000d7202 */ /* 0x000fc60000000f00 */
[----:B------:R-:W3:Y:S04]  /*5ab10*/  LDL.LU R19, [R1+0x29e4] ;  /* 0x0029e40001137983 */ /* 0x000ee80000300800 */
[----:B------:R-:W3:Y:S04]  /*5ab20*/  LDL.LU R18, [R1+0x29e0] ;  /* 0x0029e00001127983 */ /* 0x000ee80000300800 */
[----:B------:R-:W2:Y:S04]  /*5ab30*/  LDL.LU R15, [R1+0x70c] ;  /* 0x00070c00010f7983 */ /* 0x000ea80000300800 */
[----:B------:R-:W2:Y:S04]  /*5ab40*/  LDL.LU R4, [R1+0x740] ;  /* 0x0007400001047983 */ /* 0x000ea80000300800 */
[----:B------:R-:W2:Y:S04]  /*5ab50*/  LDL.LU R5, [R1+0x744] ;  /* 0x0007440001057983 */ /* 0x000ea80000300800 */
[----:B------:R-:W2:Y:S04]  /*5ab60*/  LDL.LU R6, [R1+0x748] ;  /* 0x0007480001067983 */ /* 0x000ea80000300800 */
[----:B------:R-:W4:Y:S04]  /*5ab70*/  LDL.LU R7, [R1+0x74c] ;  /* 0x00074c0001077983 */ /* 0x000f280000300800 */
[----:B------:R-:W4:Y:S04]  /*5ab80*/  LDL.LU.64 R20, [R1+0x100] ;  /* 0x0001000001147983 */ /* 0x000f280000300a00 */
[----:B---3--:R-:W-:Y:S04]  /*5ab90*/  STL.64 [R1+0x2958], R18 ;  /* 0x0029581201007387 */ /* 0x008fe80000100a00 */
[----:B------:R0:W-:Y:S04]  /*5aba0*/  STL.64 [R1+0x2950], R16 ;  /* 0x0029501001007387 */ /* 0x0001e80000100a00 */
[----:B0-----:R-:W3:Y:S01]  /*5abb0*/  LDL.LU.64 R16, [R1+0xb0] ;  /* 0x0000b00001107983 */ /* 0x001ee20000300a00 */
[C---:B--2---:R-:W-:Y:S03]  /*5abc0*/  HMMA.16816.F32.BF16 R12, R8.reuse, R24, R12 ;  /* 0x00000018080c723c */ /* 0x044fe6000004180c */
[----:B---3--:R0:W-:Y:S04]  /*5abd0*/  STL.64 [R1+0x2970], R16 ;  /* 0x0029701001007387 */ /* 0x0081e80000100a00 */
[----:B0-----:R-:W2:Y:S11]  /*5abe0*/  LDL.LU.64 R16, [R1+0xc0] ;  /* 0x0000c00001107983 */ /* 0x001eb60000300a00 */
[----:B------:R-:W-:Y:S05]  /*5abf0*/  @!UPT UIADD3 URZ, URZ, URZ, URZ ;  /* 0x0000003f3f3ff290 */ /* 0x000fea000fffe03f */
[----:B------:R-:W-:Y:S04]  /*5ac00*/  STL.64 [R1+0x1b0], R12 ;  /* 0x0001b00c01007387 */ /* 0x000fe80000100a00 */
[----:B------:R0:W-:Y:S04]  /*5ac10*/  STL.64 [R1+0x1b8], R14 ;  /* 0x0001b80e01007387 */ /* 0x0001e80000100a00 */
[----:B0-----:R-:W3:Y:S04]  /*5ac20*/  LDL.LU.64 R14, [R1+0x29d8] ;  /* 0x0029d800010e7983 */ /* 0x001ee80000300a00 */
[----:B------:R-:W3:Y:S04]  /*5ac30*/  LDL.LU.64 R12, [R1+0x29d0] ;  /* 0x0029d000010c7983 */ /* 0x000ee80000300a00 */
        /* <DEDUP_REMOVED lines=12> */
[----:B------:R-:W-:Y:S03]  /*5ad00*/  HMMA.16816.F32.BF16 R4, R8, R20, R4 ;  /* 0x000000140804723c */ /* 0x000fe60000041804 */
[----:B----4-:R-:W-:Y:S04]  /*5ad10*/  STL.64 [R1+0x2980], R26 ;  /* 0x0029801a01007387 */ /* 0x010fe80000100a00 */
[----:B--2---:R0:W-:Y:S04]  /*5ad20*/  STL.64 [R1+0x2978], R24 ;  /* 0x0029781801007387 */ /* 0x0041e80000100a00 */
[----:B0-----:R-:W2:Y:S04]  /*5ad30*/  LDL.LU R24, [R1+0x830] ;  /* 0x0008300001187983 */ /* 0x001ea80000300800 */
[----:B------:R-:W2:Y:S04]  /*5ad40*/  LDL.LU R25, [R1+0x834] ;  /* 0x0008340001197983 */ /* 0x000ea80000300800 */
[----:B------:R-:W4:Y:S04]  /*5ad50*/  LDL.LU R26, [R1+0x838] ;  /* 0x00083800011a7983 */ /* 0x000f280000300800 */
[----:B------:R-:W4:Y:S01]  /*5ad60*/  LDL.LU R27, [R1+0x83c] ;  /* 0x00083c00011b7983 */ /* 0x000f220000300800 */
[----:B------:R-:W-:Y:S01]  /*5ad70*/  MOV R19, R20 ;  /* 0x0000001400137202 */ /* 0x000fe20000000f00 */
[----:B------:R-:W-:-:S02]  /*5ad80*/  IMAD.MOV.U32 R18, RZ, RZ, R21 ;  /* 0x000000ffff127224 */ /* 0x000fc400078e0015 */
        /* <DEDUP_REMOVED lines=8> */
[----:B0-----:R-:W4:Y:S04]  /*5ae10*/  LDL.LU.64 R6, [R1+0x29c8] ;  /* 0x0029c80001067983 */ /* 0x001f280000300a00 */
[----:B------:R-:W4:Y:S04]  /*5ae20*/  LDL.LU.64 R4, [R1+0x29c0] ;  /* 0x0029c00001047983 */ /* 0x000f280000300a00 */
[----:B------:R-:W3:Y:S02]  /*5ae30*/  LDL.LU.64 R20, [R1+0x29b8] ;  /* 0x0029b80001147983 */ /* 0x000ee40000300a00 */
[C---:B---3--:R-:W-:Y:S11]  /*5ae40*/  HMMA.16816.F32.BF16 R12, R8.reuse, R20, R12 ;  /* 0x00000014080c723c */ /* 0x048ff6000004180c */
[----:B------:R-:W-:Y:S11]  /*5ae50*/  @!UPT UIADD3 URZ, URZ, URZ, URZ ;  /* 0x0000003f3f3ff290 */ /* 0x000ff6000fffe03f */
[----:B------:R-:W-:Y:S01]  /*5ae60*/  @!UPT UIADD3 URZ, URZ, URZ, URZ ;  /* 0x0000003f3f3ff290 */ /* 0x000fe2000fffe03f */
[----:B------:R-:W-:Y:S04]  /*5ae70*/  STL.64 [R1+0x170], R12 ;  /* 0x0001700c01007387 */ /* 0x000fe80000100a00 */
[----:B------:R0:W-:Y:S04]  /*5ae80*/  STL.64 [R1+0x178], R14 ;  /* 0x0001780e01007387 */ /* 0x0001e80000100a00 */
[----:B0-----:R-:W3:Y:S04]  /*5ae90*/  LDL.LU.64 R14, [R1+0x29b0] ;  /* 0x0029b000010e7983 */ /* 0x001ee80000300a00 */
[----:B------:R-:W4:Y:S04]  /*5aea0*/  LDL.LU.64 R12, [R1+0x29a8] ;  /* 0x0029a800010c7983 */ /* 0x000f280000300a00 */
[----:B------:R-:W-:Y:S01]  /*5aeb0*/  STL [R1+0x291c], R21 ;  /* 0x00291c1501007387 */ /* 0x000fe20000100800 */
[C---:B----4-:R-:W-:Y:S11]  /*5aec0*/  HMMA.16816.F32.BF16 R4, R8.reuse, R12, R4 ;  /* 0x0000000c0804723c */ /* 0x050ff60000041804 */
[----:B------:R-:W-:Y:S11]  /*5aed0*/  @!UPT UIADD3 URZ, URZ, URZ, URZ ;  /* 0x0000003f3f3ff290 */ /* 0x000ff6000fffe03f */
[----:B------:R-:W-:Y:S01]  /*5aee0*/  @!UPT UIADD3 URZ, URZ, URZ, URZ ;  /* 0x0000003f3f3ff290 */ /* 0x000fe2000fffe03f */
[----:B------:R-:W-:Y:S04]  /*5aef0*/  STL.64 [R1+0x150], R4 ;  /* 0x0001500401007387 */ /* 0x000fe80000100a00 */
[----:B------:R0:W-:Y:S04]  /*5af00*/  STL.64 [R1+0x158], R6 ;  /* 0x0001580601007387 */ /* 0x0001e80000100a00 */
[----:B0-----:R-:W4:Y:S04]  /*5af10*/  LDL.LU.64 R6, [R1+0x29a0] ;  /* 0x0029a00001067983 */ /* 0x001f280000300a00 */
[----:B------:R-:W2:Y:S04]  /*5af20*/  LDL.LU.64 R4, [R1+0x2998] ;  /* 0x0029980001047983 */ /* 0x000ea80000300a00 */
[----:B------:R0:W-:Y:S04]  /*5af30*/  STL.64 [R1+0x2910], R12 ;  /* 0x0029100c01007387 */ /* 0x0001e80000100a00 */
[----:B---3--:R1:W-:Y:S04]  /*5af40*/  STL.64 [R1+0x2928], R14 ;  /* 0x0029280e01007387 */ /* 0x0083e80000100a00 */
[----:B0-----:R-:W3:Y:S04]  /*5af50*/  LDL.LU R12, [R1+0x800] ;  /* 0x00080000010c7983 */ /* 0x001ee80000300800 */
[----:B------:R-:W3:Y:S04]  /*5af60*/  LDL.LU R13, [R1+0x804] ;  /* 0x00080400010d7983 */ /* 0x000ee80000300800 */
[----:B-1----:R-:W3:Y:S04]  /*5af70*/  LDL.LU R14, [R1+0x808] ;  /* 0x00080800010e7983 */ /* 0x002ee80000300800 */
[----:B------:R-:W3:Y:S01]  /*5af80*/  LDL.LU R15, [R1+0x80c] ;  /* 0x00080c00010f7983 */ /* 0x000ee20000300800 */
[----:B--2---:R-:W-:Y:S11]  /*5af90*/  HMMA.16816.F32.BF16 R24, R8, R4, R24 ;  /* 0x000000040818723c */ /* 0x004ff60000041818 */
[----:B------:R-:W-:Y:S11]  /*5afa0*/  @!UPT UIADD3 URZ, URZ, URZ, URZ ;  /* 0x0000003f3f3ff290 */ /* 0x000ff6000fffe03f */
[----:B------:R-:W-:Y:S01]  /*5afb0*/  @!UPT UIADD3 URZ, URZ, URZ, URZ ;  /* 0x0000003f3f3ff290 */ /* 0x000fe2000fffe03f */
[----:B------:R-:W-:Y:S04]  /*5afc0*/  STL.64 [R1+0x130], R24 ;  /* 0x0001301801007387 */ /* 0x000fe80000100a00 */
[----:B------:R0:W-:Y:S04]  /*5afd0*/  STL.64 [R1+0x138], R26 ;  /* 0x0001381a01007387 */ /* 0x0001e80000100a00 */
[----:B0-----:R-:W2:Y:S04]  /*5afe0*/  LDL.LU.64 R26, [R1+0x2990] ;  /* 0x00299000011a7983 */ /* 0x001ea80000300a00 */
[----:B------:R-:W2:Y:S04]  /*5aff0*/  LDL.LU.64 R24, [R1+0x2988] ;  /* 0x0029880001187983 */ /* 0x000ea80000300a00 */
[----:B----4-:R-:W-:Y:S04]  /*5b000*/  STL.64 [R1+0x2908], R6 ;  /* 0x0029080601007387 */ /* 0x010fe80000100a00 */
[----:B------:R-:W-:Y:S01]  /*5b010*/  STL.64 [R1+0x2900], R4 ;  /* 0x0029000401007387 */ /* 0x000fe20000100a00 */
[----:B------:R-:W-:-:S02]  /*5b020*/  MOV R23, R16 ;  /* 0x0000001000177202 */ /* 0x000fc40000000f00 */
        /* <DEDUP_REMOVED lines=8> */
[----:B------:R-:W2:Y:S01]  /*5b0b0*/  LDL.LU.64 R16, [R1+0x2970] ;  /* 0x0029700001107983 */ /* 0x000ea20000300a00 */
[----:B------:R-:W-:Y:S02]  /*5b0c0*/  MOV R4, R19 ;  /* 0x0000001300047202 */ /* 0x000fe40000000f00 */
[----:B------:R-:W-:Y:S01]  /*5b0d0*/  MOV R5, R18 ;  /* 0x0000001200057202 */ /* 0x000fe20000000f00 */
[----:B--2---:R-:W-:Y:S01]  /*5b0e0*/  HMMA.16816.F32.BF16 R24, R8, R16, R24 ;  /* 0x000000100818723c */ /* 0x004fe20000041818 */
[----:B------:R-:W-:-:S02]  /*5b0f0*/  MOV R21, R16 ;  /* 0x0000001000157202 */ /* 0x000fc40000000f00 */
[----:B------:R-:W-:Y:S11]  /*5b100*/  MOV R29, R17 ;  /* 0x00000011001d7202 */ /* 0x000ff60000000f00 */
[----:B------:R-:W-:Y:S09]  /*5b110*/  @!UPT UIADD3 URZ, URZ, URZ, URZ ;  /* 0x0000003f3f3ff290 */ /* 0x000ff2000fffe03f */
[----:B------:R-:W-:Y:S01]  /*5b120*/  STL.64 [R1+0x70], R24 ;  /* 0x0000701801007387 */ /* 0x000fe20000100a00 */
[----:B------:R0:W-:Y:S03]  /*5b130*/  STL.64 [R1+0x78], R26 ;  /* 0x0000781a01007387 */ /* 0x0001e60000100a00 */
[----:B0-----:R-:W2:Y:S01]  /*5b140*/  LDL.LU.64 R26, [R1+0x2968] ;  /* 0x00296800011a7983 */ /* 0x001ea20000300a00 */
[----:B------:R-:W2:Y:S02]  /*5b150*/  LDL.LU.64 R24, [R1+0x2960] ;  /* 0x0029600001187983 */ /* 0x000ea40000300a00 */
[----:B------:R-:W4:Y:S02]  /*5b160*/  LDL.LU.64 R18, [R1+0x2958] ;  /* 0x0029580001127983 */ /* 0x000f240000300a00 */
[----:B------:R-:W2:Y:S02]  /*5b170*/  LDL.LU.64 R16, [R1+0x2950] ;  /* 0x0029500001107983 */ /* 0x000ea40000300a00 */
[----:B--2---:R-:W-:Y:S01]  /*5b180*/  HMMA.16816.F32.BF16 R8, R8, R16, R24 ;  /* 0x000000100808723c */ /* 0x004fe20000041818 */
[----:B------:R-:W2:Y:S01]  /*5b190*/  LDL.LU.64 R26, [R1+0x2948] ;  /* 0x00294800011a7983 */ /* 0x000ea20000300a00 */
[----:B------:R-:W3:Y:S11]  /*5b1a0*/  LDL.LU.64 R24, [R1+0x2940] ;  /* 0x0029400001187983 */ /* 0x000ef60000300a00 */
[----:B------:R-:W-:Y:S10]  /*5b1b0*/  @!UPT UIADD3 URZ, URZ, URZ, URZ ;  /* 0x0000003f3f3ff290 */ /* 0x000ff4000fffe03f */
[----:B------:R-:W-:Y:S01]  /*5b1c0*/  STL.64 [R1+0x50], R8 ;  /* 0x0000500801007387 */ /* 0x000fe20000100a00 */
[----:B------:R0:W-:Y:S03]  /*5b1d0*/  STL.64 [R1+0x58], R10 ;  /* 0x0000580a01007387 */ /* 0x0001e60000100a00 */
[----:B0-----:R-:W3:Y:S01]  /*5b1e0*/  LDL.LU.64 R10, [R1+0x2938] ;  /* 0x00293800010a7983 */ /* 0x001ee20000300a00 */
[----:B------:R-:W3:Y:S02]  /*5b1f0*/  LDL.LU.64 R8, [R1+0x2930] ;  /* 0x0029300001087983 */ /* 0x000ee40000300a00 */
[----:B----4-:R-:W-:Y:S02]  /*5b200*/  STL.64 [R1+0x28c8], R18 ;  /* 0x0028c81201007387 */ /* 0x010fe40000100a00 */
[----:B------:R0:W-:Y:S02]  /*5b210*/  STL.64 [R1+0x28c0], R16 ;  /* 0x0028c01001007387 */ /* 0x0001e40000100a00 */
[----:B0-----:R-:W-:Y:S01]  /*5b220*/  IMAD.MOV.U32 R17, RZ, RZ, R3 ;  /* 0x000000ffff117224 */ /* 0x001fe200078e0003 */
[----:B---3--:R-:W-:Y:S01]  /*5b230*/  HMMA.16816.F32.BF16 R12, R8, R24, R12 ;  /* 0x00000018080c723c */ /* 0x008fe2000004180c */
[----:B------:R-:W-:-:S02]  /*5b240*/  MOV R6, R8 ;  /* 0x0000000800067202 */ /* 0x000fc40000000f00 */
[----:B------:R-:W-:Y:S11]  /*5b250*/  MOV R3, R9 ;  /* 0x0000000900037202 */ /* 0x000ff60000000f00 */
[----:B------:R-:W-:Y:S09]  /*5b260*/  @!UPT UIADD3 URZ, URZ, URZ, URZ ;  /* 0x0000003f3f3ff290 */ /* 0x000ff2000fffe03f */
[----:B------:R-:W-:Y:S01]  /*5b270*/  STL.64 [R1+0x30], R12 ;  /* 0x0000300c01007387 */ /* 0x000fe20000100a00 */
[----:B------:R0:W-:Y:S03]  /*5b280*/  STL.64 [R1+0x38], R14 ;  /* 0x0000380e01007387 */ /* 0x0001e60000100a00 */
[----:B0-----:R-:W3:Y:S01]  /*5b290*/  LDL.LU.64 R14, [R1+0x2928] ;  /* 0x00292800010e7983 */ /* 0x001ee20000300a00 */
[----:B------:R-:W4:Y:S01]  /*5b2a0*/  LDL.LU.64 R8, [R1+0x2920] ;  /* 0x0029200001087983 */ /* 0x000f220000300a00 */
[----:B------:R-:W-:Y:S02]  /*5b2b0*/  MOV R18, R2 ;  /* 0x0000000200127202 */ /* 0x000fe40000000f00 */
[----:B------:R-:W-:Y:S01]  /*5b2c0*/  MOV R19, R0 ;  /* 0x0000000000137202 */ /* 0x000fe20000000f00 */
[----:B------:R-:W-:Y:S01]  /*5b2d0*/  MOV R2, R10 ;  /* 0x0000000a00027202 */ /* 0x000fe20000000f00 */
[----:B------:R-:W-:Y:S01]  /*5b2e0*/  MOV R0, R11 ;  /* 0x0000000b00007202 */ /* 0x000fe20000000f00 */
[----:B--2---:R0:W-:Y:S01]  /*5b2f0*/  STL.64 [R1+0x28b0], R26 ;  /* 0x0028b01a01007387 */ /* 0x0041e20000100a00 */
[----:B------:R-:W-:-:S02]  /*5b300*/  MOV R16, R28 ;  /* 0x0000001c00107202 */ /* 0x000fc40000000f00 */
[----:B------:R-:W-:Y:S01]  /*5b310*/  MOV R24, R6 ;  /* 0x0000000600187202 */ /* 0x000fe20000000f00 */
[----:B------:R-:W-:Y:S01]  /*5b320*/  IMAD.MOV.U32 R25, RZ, RZ, R3 ;  /* 0x000000ffff197224 */ /* 0x000fe200078e0003 */
[----:B------:R-:W2:Y:S01]  /*5b330*/  LDL.LU R12, [R1+0x7e0] ;  /* 0x0007e000010c7983 */ /* 0x000ea20000300800 */
[----:B------:R-:W2:Y:S01]  /*5b340*/  LDL.LU R13, [R1+0x7e4] ;  /* 0x0007e400010d7983 */ /* 0x000ea20000300800 */
[----:B0-----:R-:W-:Y:S02]  /*5b350*/  MOV R26, R2 ;  /* 0x00000002001a7202 */ /* 0x001fe40000000f00 */
[----:B------:R-:W-:-:S07]  /*5b360*/  MOV R27, R0 ;  /* 0x00000000001b7202 */ /* 0x000fce0000000f00 */
[----:B------:R-:W-:Y:S07]  /*5b370*/  HMMA.16816.F32.BF16 R4, R24, R4, R16 ;  /* 0x000000041804723c */ /* 0x000fee0000041810 */
[----:B------:R-:W-:Y:S02]  /*5b380*/  MOV R16, R21 ;  /* 0x0000001500107202 */ /* 0x000fe40000000f00 */
[----:B------:R-:W-:Y:S11]  /*5b390*/  MOV R17, R29 ;  /* 0x0000001d00117202 */ /* 0x000ff60000000f00 */
[----:B------:R-:W-:Y:S04]  /*5b3a0*/  @!UPT UIADD3 URZ, URZ, URZ, URZ ;  /* 0x0000003f3f3ff290 */ /* 0x000fe8000fffe03f */
[----:B------:R-:W-:Y:S02]  /*5b3b0*/  MOV R28, R4 ;  /* 0x00000004001c7202 */ /* 0x000fe40000000f00 */
[----:B------:R-:W-:Y:S02]  /*5b3c0*/  MOV R3, R5 ;  /* 0x0000000500037202 */ /* 0x000fe40000000f00 */
[----:B------:R-:W-:Y:S02]  /*5b3d0*/  MOV R2, R6 ;  /* 0x0000000600027202 */ /* 0x000fe40000000f00 */
[----:B------:R-:W-:Y:S01]  /*5b3e0*/  MOV R0, R7 ;  /* 0x0000000700007202 */ /* 0x000fe20000000f00 */
[----:B---3--:R-:W-:Y:S01]  /*5b3f0*/  IMAD.MOV.U32 R11, RZ, RZ, R14 ;  /* 0x000000ffff0b7224 */ /* 0x008fe200078e000e */
[----:B------:R-:W-:Y:S01]  /*5b400*/  MOV R10, R15 ;  /* 0x0000000f000a7202 */ /* 0x000fe20000000f00 */
[----:B------:R-:W2:Y:S01]  /*5b410*/  LDL.LU R14, [R1+0x7e8] ;  /* 0x0007e800010e7983 */ /* 0x000ea20000300800 */
[----:B------:R-:W2:Y:S02]  /*5b420*/  LDL.LU R15, [R1+0x7ec] ;  /* 0x0007ec00010f7983 */ /* 0x000ea40000300800 */
[----:B------:R-:W3:Y:S02]  /*5b430*/  LDL.LU R4, [R1+0x7d0] ;  /* 0x0007d00001047983 */ /* 0x000ee40000300800 */
[----:B------:R-:W3:Y:S01]  /*5b440*/  LDL.LU R5, [R1+0x7d4] ;  /* 0x0007d40001057983 */ /* 0x000ee20000300800 */
[----:B------:R-:W3:Y:S01]  /*5b450*/  LDL.LU R6, [R1+0x7d8] ;  /* 0x0007d80001067983 */ /* 0x000ee20000300800 */
[----:B------:R-:W3:Y:S02]  /*5b460*/  LDL.LU R7, [R1+0x7dc] ;  /* 0x0007dc0001077983 */ /* 0x000ee40000300800 */
[----:B------:R-:W-:Y:S02]  /*5b470*/  STL.64 [R1+0x28d8], R10 ;  /* 0x0028d80a01007387 */ /* 0x000fe40000100a00 */
[----:B----4-:R-:W-:Y:S01]  /*5b480*/  STL.64 [R1+0x28d0], R8 ;  /* 0x0028d00801007387 */ /* 0x010fe20000100a00 */
[----:B------:R-:W2:Y:S01]  /*5b490*/  LDL.LU R21, [R1+0x291c] ;  /* 0x00291c0001157983 */ /* 0x000ea20000300800 */
[----:B------:R-:W4:Y:S02]  /*5b4a0*/  LDL.LU R29, [R1+0x2918] ;  /* 0x00291800011d7983 */ /* 0x000f240000300800 */
[----:B------:R0:W-:Y:S02]  /*5b4b0*/  STL.64 [R1+0x28e0], R16 ;  /* 0x0028e01001007387 */ /* 0x0001e40000100a00 */
[----:B0-----:R-:W-:-:S02]  /*5b4c0*/  MOV R16, R23 ;  /* 0x0000001700107202 */ /* 0x001fc40000000f00 */
[----:B------:R-:W-:-:S05]  /*5b4d0*/  MOV R17, R22 ;  /* 0x0000001600117202 */ /* 0x000fca0000000f00 */
[----:B------:R0:W-:Y:S04]  /*5b4e0*/  STL.64 [R1+0x28f8], R16 ;  /* 0x0028f81001007387 */ /* 0x0001e80000100a00 */
        /* <DEDUP_REMOVED lines=19> */
[----:B------:R-:W3:Y:S06]  /*5b620*/  LDL.LU.64 R12, [R1+0x2910] ;  /* 0x00291000010c7983 */ /* 0x000eec0000300a00 */
[----:B------:R0:W-:Y:S02]  /*5b630*/  STL.64 [R1+0x2568], R22 ;  /* 0x0025681601007387 */ /* 0x0001e40000100a00 */
[----:B------:R-:W-:Y:S01]  /*5b640*/  STL.64 [R1+0x2560], R20 ;  /* 0x0025601401007387 */ /* 0x000fe20000100a00 */
[----:B0-----:R-:W2:Y:S01]  /*5b650*/  LDL.LU R22, [R1+0x108] ;  /* 0x0001080001167983 */ /* 0x001ea20000300800 */
[----:B------:R-:W2:Y:S01]  /*5b660*/  LDL.LU R23, [R1+0x10c] ;  /* 0x00010c0001177983 */ /* 0x000ea20000300800 */
[----:B---3--:R-:W-:Y:S02]  /*5b670*/  HMMA.16816.F32.BF16 R12, R24, R12, R4 ;  /* 0x0000000c180c723c */ /* 0x008fe40000041804 */
[----:B------:R-:W3:Y:S01]  /*5b680*/  LDL.LU.64 R6, [R1+0x2908] ;  /* 0x0029080001067983 */ /* 0x000ee20000300a00 */
[----:B------:R-:W2:Y:S11]  /*5b690*/  LDL.LU.64 R4, [R1+0x2900] ;  /* 0x0029000001047983 */ /* 0x000eb60000300a00 */
[----:B------:R-:W-:Y:S09]  /*5b6a0*/  @!UPT UIADD3 URZ, URZ, URZ, URZ ;  /* 0x0000003f3f3ff290 */ /* 0x000ff2000fffe03f */
[----:B------:R0:W-:Y:S01]  /*5b6b0*/  STL.64 [R1+0x2558], R14 ;  /* 0x0025580e01007387 */ /* 0x0001e20000100a00 */
[----:B------:R1:W-:Y:S03]  /*5b6c0*/  STL.64 [R1+0x2550], R12 ;  /* 0x0025500c01007387 */ /* 0x0003e60000100a00 */
[----:B0-----:R-:W2:Y:S01]  /*5b6d0*/  LDL.LU R14, [R1+0xf8] ;  /* 0x0000f800010e7983 */ /* 0x001ea20000300800 */
[----:B------:R-:W2:Y:S03]  /*5b6e0*/  LDL.LU R15, [R1+0xfc] ;  /* 0x0000fc00010f7983 */ /* 0x000ea60000300800 */
[----:B--2---:R3:W-:Y:S01]  /*5b6f0*/  STL.64 [R1+0x28a8], R14 ;  /* 0x0028a80e01007387 */ /* 0x0047e20000100a00 */
[----:B-1----:R-:W2:Y:S02]  /*5b700*/  LDL.LU R12, [R1+0x750] ;  /* 0x00075000010c7983 */ /* 0x002ea40000300800 */
[----:B------:R-:W2:Y:S01]  /*5b710*/  LDL.LU R13, [R1+0x754] ;  /* 0x00075400010d7983 */ /* 0x000ea20000300800 */
[----:B---3--:R-:W-:-:S02]  /*5b720*/  MOV R14, R7 ;  /* 0x00000007000e7202 */ /* 0x008fc40000000f00 */
[----:B------:R-:W-:Y:S02]  /*5b730*/  MOV R15, R6 ;  /* 0x00000006000f7202 */ /* 0x000fe40000000f00 */
[C---:B------:R-:W-:Y:S01]  /*5b740*/  HMMA.16816.F32.BF16 R4, R24.reuse, R4, R16 ;  /* 0x000000041804723c */ /* 0x040fe20000041810 */
[----:B------:R-:W3:Y:S11]  /*5b750*/  LDL.LU.64 R16, [R1+0x28f8] ;  /* 0x0028f80001107983 */ /* 0x000ef60000300a00 */
[----:B------:R-:W-:Y:S11]  /*5b760*/  @!UPT UIADD3 URZ, URZ, URZ, URZ ;  /* 0x0000003f3f3ff290 */ /* 0x000ff6000fffe03f */
[----:B------:R0:W-:Y:S01]  /*5b770*/  STL.64 [R1+0x2548], R6 ;  /* 0x0025480601007387 */ /* 0x0001e20000100a00 */
[----:B------:R1:W-:Y:S03]  /*5b780*/  STL.64 [R1+0x2540], R4 ;  /* 0x0025400401007387 */ /* 0x0003e60000100a00 */
[----:B0-----:R-:W2:Y:S01]  /*5b790*/  LDL.LU R6, [R1+0xe8] ;  /* 0x0000e80001067983 */ /* 0x001ea20000300800 */
[----:B------:R-:W2:Y:S01]  /*5b7a0*/  LDL.LU R7, [R1+0xec] ;  /* 0x0000ec0001077983 */ /* 0x000ea20000300800 */
[C---:B---3--:R-:W-:Y:S02]  /*5b7b0*/  HMMA.16816.F32.BF16 R16, R24.reuse, R16, R8 ;  /* 0x000000101810723c */ /* 0x048fe40000041808 */
[----:B--2---:R0:W-:Y:S01]  /*5b7c0*/  STL.64 [R1+0x2898], R6 ;  /* 0x0028980601007387 */ /* 0x0041e20000100a00 */
[----:B-1----:R-:W2:Y:S02]  /*5b7d0*/  LDL.LU R4, [R1+0x730] ;  /* 0x0007300001047983 */ /* 0x002ea40000300800 */
[----:B------:R-:W2:Y:S01]  /*5b7e0*/  LDL.LU R5, [R1+0x734] ;  /* 0x0007340001057983 */ /* 0x000ea20000300800 */
[----:B0-----:R-:W2:Y:S01]  /*5b7f0*/  LDL.LU R6, [R1+0x738] ;  /* 0x0007380001067983 */ /* 0x001ea20000300800 */
[----:B------:R-:W3:Y:S01]  /*5b800*/  LDL.LU.64 R10, [R1+0x28f0] ;  /* 0x0028f000010a7983 */ /* 0x000ee20000300a00 */
[----:B----4-:R-:W-:Y:S01]  /*5b810*/  MOV R7, R29 ;  /* 0x0000001d00077202 */ /* 0x010fe20000000f00 */
[----:B------:R-:W3:Y:S11]  /*5b820*/  LDL.LU.64 R8, [R1+0x28e8] ;  /* 0x0028e80001087983 */ /* 0x000ef60000300a00 */
[----:B------:R-:W-:Y:S04]  /*5b830*/  @!UPT UIADD3 URZ, URZ, URZ, URZ ;  /* 0x0000003f3f3ff290 */ /* 0x000fe8000fffe03f */
[----:B------:R-:W-:Y:S01]  /*5b840*/  IMAD.MOV.U32 R29, RZ, RZ, R17 ;  /* 0x000000ffff1d7224 */ /* 0x000fe200078e0011 */
[----:B------:R0:W-:Y:S04]  /*5b850*/  STL [R1+0x7f0], R16 ;  /* 0x0007f01001007387 */ /* 0x0001e80000100800 */
[----:B0-----:R-:W3:Y:S01]  /*5b860*/  LDL.LU.64 R16, [R1+0x28e0] ;  /* 0x0028e00001107983 */ /* 0x001ee20000300a00 */
[----:B------:R-:W-:Y:S02]  /*5b870*/  MOV R21, R18 ;  /* 0x0000001200157202 */ /* 0x000fe40000000f00 */
[----:B------:R-:W-:Y:S02]  /*5b880*/  MOV R20, R19 ;  /* 0x0000001300147202 */ /* 0x000fe40000000f00 */
[C---:B---3--:R-:W-:Y:S01]  /*5b890*/  HMMA.16816.F32.BF16 R16, R24.reuse, R16, R8 ;  /* 0x000000101810723c */ /* 0x048fe20000041808 */
[----:B------:R-:W3:Y:S01]  /*5b8a0*/  LDL.LU.64 R10, [R1+0x28d8] ;  /* 0x0028d800010a7983 */ /* 0x000ee20000300a00 */
[----:B------:R-:W3:Y:S11]  /*5b8b0*/  LDL.LU.64 R8, [R1+0x28d0] ;  /* 0x0028d00001087983 */ /* 0x000ef60000300a00 */
[----:B------:R-:W-:Y:S10]  /*5b8c0*/  @!UPT UIADD3 URZ, URZ, URZ, URZ ;  /* 0x0000003f3f3ff290 */ /* 0x000ff4000fffe03f */
[----:B------:R-:W-:Y:S01]  /*5b8d0*/  STL.64 [R1+0x800], R16 ;  /* 0x0008001001007387 */ /* 0x000fe20000100a00 */
[----:B------:R0:W-:Y:S03]  /*5b8e0*/  STL.64 [R1+0x808], R18 ;  /* 0x0008081201007387 */ /* 0x0001e60000100a00 */
[----:B0-----:R-:W4:Y:S01]  /*5b8f0*/  LDL.LU.64 R18, [R1+0x28c8] ;  /* 0x0028c80001127983 */ /* 0x001f220000300a00 */
[----:B------:R-:W3:Y:S02]  /*5b900*/  LDL.LU.64 R16, [R1+0x28c0] ;  /* 0x0028c00001107983 */ /* 0x000ee40000300a00 */
[----:B---3--:R-:W-:Y:S01]  /*5b910*/  HMMA.16816.F32.BF16 R24, R24, R16, R8 ;  /* 0x000000101818723c */ /* 0x008fe20000041808 */
[----:B------:R-:W3:Y:S11]  /*5b920*/  LDL.LU.64 R10, [R1+0x28b8] ;  /* 0x0028b800010a7983 */ /* 0x000ef60000300a00 */
[----:B------:R-:W-:Y:S11]  /*5b930*/  @!UPT UIADD3 URZ, URZ, URZ, URZ ;  /* 0x0000003f3f3ff290 */ /* 0x000ff6000fffe03f */
[----:B------:R-:W-:Y:S01]  /*5b940*/  STL.64 [R1+0x7e0], R24 ;  /* 0x0007e01801007387 */ /* 0x000fe20000100a00 */
[----:B------:R-:W-:Y:S02]  /*5b950*/  MOV R9, R26 ;  /* 0x0000001a00097202 */ /* 0x000fe40000000f00 */
[----:B------:R-:W-:Y:S02]  /*5b960*/  MOV R8, R27 ;  /* 0x0000001b00087202 */ /* 0x000fe40000000f00 */
[----:B------:R-:W2:Y:S01]  /*5b970*/  LDL.LU.64 R26, [R1+0x28b0] ;  /* 0x0028b000011a7983 */ /* 0x000ea20000300a00 */
[----:B----4-:R0:W-:Y:S02]  /*5b980*/  STL.64 [R1+0x2840], R18 ;  /* 0x0028401201007387 */ /* 0x0101e40000100a00 */
[----:B------:R-:W2:Y:S01]  /*5b990*/  LDL.LU.64 R16, [R1+0x3f0] ;  /* 0x0003f00001107983 */ /* 0x000ea20000300a00 */
[----:B0-----:R-:W2:Y:S01]  /*5b9a0*/  LDL.LU.64 R18, [R1+0x3f8] ;  /* 0x0003f80001127983 */ /* 0x001ea20000300a00 */
[----:B------:R-:W-:Y:S02]  /*5b9b0*/  STL [R1+0x252c], R8 ;  /* 0x00252c0801007387 */ /* 0x000fe40000100800 */
[----:B------:R0:W-:Y:S01]  /*5b9c0*/  STL [R1+0x2528], R9 ;  /* 0x0025280901007387 */ /* 0x0001e20000100800 */
[C---:B--2---:R-:W-:Y:S08]  /*5b9d0*/  HMMA.16816.F32.BF16 R12, R16.reuse, R26, R12 ;  /* 0x0000001a100c723c */ /* 0x044ff0000004180c */
[----:B------:R-:W-:Y:S01]  /*5b9e0*/  HMMA.16816.F32.BF16 R4, R16, R22, R4 ;  /* 0x000000161004723c */ /* 0x000fe20000041804 */
[----:B0-----:R-:W-:-:S02]  /*5b9f0*/  MOV R9, R27 ;  /* 0x0000001b00097202 */ /* 0x001fc40000000f00 */
[----:B------:R-:W-:Y:S02]  /*5ba00*/  MOV R2, R18 ;  /* 0x0000001200027202 */ /* 0x000fe40000000f00 */
[----:B------:R-:W-:-:S10]  /*5ba10*/  MOV R0, R19 ;  /* 0x0000001300007202 */ /* 0x000fd40000000f00 */
[----:B------:R-:W-:Y:S01]  /*5ba20*/  STL.64 [R1+0x7d0], R12 ;  /* 0x0007d00c01007387 */ /* 0x000fe20000100a00 */
[----:B------:R0:W-:Y:S03]  /*5ba30*/  STL.64 [R1+0x7d8], R14 ;  /* 0x0007d80e01007387 */ /* 0x0001e60000100a00 */
[----:B0-----:R-:W2:Y:S01]  /*5ba40*/  LDL.LU.64 R14, [R1+0x28a8] ;  /* 0x0028a800010e7983 */ /* 0x001ea20000300a00 */
[----:B------:R-:W4:Y:S02]  /*5ba50*/  LDL.LU.64 R24, [R1+0x28a0] ;  /* 0x0028a00001187983 */ /* 0x000f240000300a00 */
[----:B---3--:R-:W-:Y:S02]  /*5ba60*/  STL.64 [R1+0x2880], R10 ;  /* 0x0028800a01007387 */ /* 0x008fe40000100a00 */
[----:B------:R-:W-:Y:S01]  /*5ba70*/  STL [R1+0x2878], R9 ;  /* 0x0028780901007387 */ /* 0x000fe20000100800 */
[----:B------:R-:W-:Y:S01]  /*5ba80*/  STL.64 [R1+0x4c0], R4 ;  /* 0x0004c00401007387 */ /* 0x000fe20000100a00 */
[----:B------:R-:W3:Y:S01]  /*5ba90*/  LDL.LU.64 R18, [R1+0xb8] ;  /* 0x0000b80001127983 */ /* 0x000ee20000300a00 */
[----:B------:R-:W-:Y:S01]  /*5baa0*/  MOV R28, R26 ;  /* 0x0000001a001c7202 */ /* 0x000fe20000000f00 */
[----:B------:R-:W-:Y:S01]  /*5bab0*/  MOV R26, R6 ;  /* 0x00000006001a7202 */ /* 0x000fe20000000f00 */
[----:B------:R-:W-:Y:S01]  /*5bac0*/  MOV R27, R7 ;  /* 0x00000007001b7202 */ /* 0x000fe20000000f00 */
[----:B---3--:R-:W-:Y:S04]  /*5bad0*/  STL.64 [R1+0x2858], R18 ;  /* 0x0028581201007387 */ /* 0x008fe80000100a00 */
[----:B------:R0:W-:Y:S02]  /*5bae0*/  STL.64 [R1+0x2838], R26 ;  /* 0x0028381a01007387 */ /* 0x0001e40000100a00 */
[----:B0-----:R-:W3:Y:S01]  /*5baf0*/  LDL.LU R26, [R1+0x698] ;  /* 0x00069800011a7983 */ /* 0x001ee20000300800 */
[----:B------:R-:W3:Y:S02]  /*5bb00*/  LDL.LU R27, [R1+0x69c] ;  /* 0x00069c00011b7983 */ /* 0x000ee40000300800 */
[----:B------:R-:W2:Y:S02]  /*5bb10*/  LDL.LU R8, [R1+0x6f0] ;  /* 0x0006f00001087983 */ /* 0x000ea40000300800 */
[----:B------:R-:W2:Y:S01]  /*5bb20*/  LDL.LU R9, [R1+0x6f4] ;  /* 0x0006f40001097983 */ /* 0x000ea20000300800 */
[----:B------:R-:W2:Y:S01]  /*5bb30*/  LDL.LU R10, [R1+0x6f8] ;  /* 0x0006f800010a7983 */ /* 0x000ea20000300800 */
[----:B------:R-:W2:Y:S02]  /*5bb40*/  LDL.LU R11, [R1+0x6fc] ;  /* 0x0006fc00010b7983 */ /* 0x000ea40000300800 */
        /* <DEDUP_REMOVED lines=8> */
[----:B------:R-:W2:Y:S02]  /*5bbd0*/  LDL.LU R10, [R1+0x718] ;  /* 0x00071800010a7983 */ /* 0x000ea40000300800 */
[----:B------:R-:W2:Y:S01]  /*5bbe0*/  LDL.LU R11, [R1+0x71c] ;  /* 0x00071c00010b7983 */ /* 0x000ea20000300800 */
[----:B------:R-:W2:Y:S04]  /*5bbf0*/  LDL.64 R18, [R1+0xc8] ;  /* 0x0000c80001127983 */ /* 0x000ea80000100a00 */
[----:B--2---:R0:W-:Y:S04]  /*5bc00*/  STL.64 [R1+0x2870], R18 ;  /* 0x0028701201007387 */ /* 0x0041e80000100a00 */
[----:B0-----:R-:W2:Y:S01]  /*5bc10*/  LDL.64 R18, [R1+0xd8] ;  /* 0x0000d80001127983 */ /* 0x001ea20000100a00 */
[----:B---3--:R-:W-:Y:S02]  /*5bc20*/  STL.64 [R1+0x2850], R26 ;  /* 0x0028501a01007387 */ /* 0x008fe40000100a00 */
[----:B----4-:R0:W-:Y:S02]  /*5bc30*/  STL.64 [R1+0x2848], R24 ;  /* 0x0028481801007387 */ /* 0x0101e40000100a00 */
        /* <DEDUP_REMOVED lines=10> */
[----:B------:R-:W-:Y:S01]  /*5bce0*/  STL.64 [R1+0x2810], R22 ;  /* 0x0028101601007387 */ /* 0x000fe20000100a00 */
[----:B------:R0:W-:Y:S03]  /*5bcf0*/  STL.64 [R1+0x2808], R20 ;  /* 0x0028081401007387 */ /* 0x0001e60000100a00 */
[----:B0-----:R-:W4:Y:S01]  /*5bd00*/  LDL.LU.64 R20, [R1+0x3e0] ;  /* 0x0003e00001147983 */ /* 0x001f220000300a00 */
[----:B------:R-:W2:Y:S02]  /*5bd10*/  LDL.LU.64 R22, [R1+0x3e8] ;  /* 0x0003e80001167983 */ /* 0x000ea40000300a00 */
[----:B------:R-:W-:Y:S01]  /*5bd20*/  IMAD.MOV.U32 R3, RZ, RZ, R17 ;  /* 0x000000ffff037224 */ /* 0x000fe200078e0011 */
[----:B------:R-:W-:Y:S01]  /*5bd30*/  MOV R12, R16 ;  /* 0x00000010000c7202 */ /* 0x000fe20000000f00 */
[----:B--2---:R0:W-:Y:S01]  /*5bd40*/  STL.64 [R1+0x2830], R22 ;  /* 0x0028301601007387 */ /* 0x0041e20000100a00 */
[----:B----4-:R1:W-:Y:S01]  /*5bd50*/  STL.64 [R1+0x2828], R20 ;  /* 0x0028281401007387 */ /* 0x0103e20000100a00 */
[----:B0-----:R-:W-:-:S02]  /*5bd60*/  MOV R22, R2 ;  /* 0x0000000200167202 */ /* 0x001fc40000000f00 */
[----:B-1----:R-:W-:Y:S02]  /*5bd70*/  MOV R20, R12 ;  /* 0x0000000c00147202 */ /* 0x002fe40000000f00 */
[----:B------:R-:W-:Y:S01]  /*5bd80*/  MOV R21, R3 ;  /* 0x0000000300157202 */ /* 0x000fe20000000f00 */
[----:B------:R-:W-:-:S07]  /*5bd90*/  IMAD.MOV.U32 R23, RZ, RZ, R0 ;  /* 0x000000ffff177224 */ /* 0x000fce00078e0000 */
[C---:B------:R-:W-:Y:S11]  /*5bda0*/  HMMA.16816.F32.BF16 R4, R20.reuse, R14, R4 ;  /* 0x0000000e1404723c */ /* 0x040ff60000041804 */
[----:B------:R-:W-:Y:S11]  /*5bdb0*/  @!UPT UIADD3 URZ, URZ, URZ, URZ ;  /* 0x0000003f3f3ff290 */ /* 0x000ff6000fffe03f */
[----:B------:R-:W-:Y:S01]  /*5bdc0*/  @!UPT UIADD3 URZ, URZ, URZ, URZ ;  /* 0x0000003f3f3ff290 */ /* 0x000fe2000fffe03f */
[----:B------:R-:W-:Y:S01]  /*5bdd0*/  STL.64 [R1+0x7c0], R4 ;  /* 0x0007c00401007387 */ /* 0x000fe20000100a00 */
[----:B------:R0:W-:Y:S03]  /*5bde0*/  STL.64 [R1+0x7c8], R6 ;  /* 0x0007c80601007387 */ /* 0x0001e60000100a00 */
[----:B0-----:R-:W2:Y:S01]  /*5bdf0*/  LDL.LU.64 R6, [R1+0x2898] ;  /* 0x0028980001067983 */ /* 0x001ea20000300a00 */
[----:B------:R0:W-:Y:S02]  /*5be00*/  STL.64 [R1+0x2800], R14 ;  /* 0x0028000e01007387 */ /* 0x0001e40000100a00 */
[----:B------:R-:W4:Y:S02]  /*5be10*/  LDL.LU R12, [R1+0x660] ;  /* 0x00066000010c7983 */ /* 0x000f240000300800 */
[----:B------:R-:W4:Y:S01]  /*5be20*/  LDL.LU R13, [R1+0x664] ;  /* 0x00066400010d7983 */ /* 0x000f220000300800 */
[----:B0-----:R-:W3:Y:S01]  /*5be30*/  LDL.LU R14, [R1+0x668] ;  /* 0x00066800010e7983 */ /* 0x001ee20000300800 */
[----:B------:R-:W3:Y:S01]  /*5be40*/  LDL.LU R15, [R1+0x66c] ;  /* 0x00066c00010f7983 */ /* 0x000ee20000300800 */
[C---:B--2---:R-:W-:Y:S02]  /*5be50*/  HMMA.16816.F32.BF16 R8, R20.reuse, R6, R8 ;  /* 0x000000061408723c */ /* 0x044fe40000041808 */
[----:B---3--:R-:W-:Y:S01]  /*5be60*/  STL.64 [R1+0x2820], R14 ;  /* 0x0028200e01007387 */ /* 0x008fe20000100a00 */
[----:B----4-:R0:W-:Y:S03]  /*5be70*/  STL.64 [R1+0x2818], R12 ;  /* 0x0028180c01007387 */ /* 0x0101e60000100a00 */
[----:B0-----:R-:W2:Y:S01]  /*5be80*/  LDL.LU R12, [R1+0x680] ;  /* 0x00068000010c7983 */ /* 0x001ea20000300800 */
[----:B------:R-:W2:Y:S02]  /*5be90*/  LDL.LU R13, [R1+0x684] ;  /* 0x00068400010d7983 */ /* 0x000ea40000300800 */
[----:B------:R-:W2:Y:S02]  /*5bea0*/  LDL.LU R14, [R1+0x688] ;  /* 0x00068800010e7983 */ /* 0x000ea40000300800 */
[----:B------:R-:W2:Y:S11]  /*5beb0*/  LDL.LU R15, [R1+0x68c] ;  /* 0x00068c00010f7983 */ /* 0x000eb60000300800 */
[----:B------:R-:W-:Y:S01]  /*5bec0*/  @!UPT UIADD3 URZ, URZ, URZ, URZ ;  /* 0x0000003f3f3ff290 */ /* 0x000fe2000fffe03f */
[----:B------:R-:W-:Y:S01]  /*5bed0*/  STL.64 [R1+0x7b0], R8 ;  /* 0x0007b00801007387 */ /* 0x000fe20000100a00 */
[----:B------:R0:W-:Y:S03]  /*5bee0*/  STL.64 [R1+0x7b8], R10 ;  /* 0x0007b80a01007387 */ /* 0x0001e60000100a00 */
[----:B0-----:R-:W3:Y:S01]  /*5bef0*/  LDL.LU.64 R10, [R1+0x2890] ;  /* 0x00289000010a7983 */ /* 0x001ee20000300a00 */
[----:B------:R-:W3:Y:S01]  /*5bf00*/  LDL.LU.64 R8, [R1+0x2888] ;  /* 0x0028880001087983 */ /* 0x000ee20000300a00 */
[----:B------:R-:W-:Y:S01]  /*5bf10*/  MOV R5, R19 ;  /* 0x0000001300057202 */ /* 0x000fe20000000f00 */
[C---:B---3--:R-:W-:Y:S11]  /*5bf20*/  HMMA.16816.F32.BF16 R8, R20.reuse, R18, R8 ;  /* 0x000000121408723c */ /* 0x048ff60000041808 */
[----:B------:R-:W-:Y:S11]  /*5bf30*/  @!UPT UIADD3 URZ, URZ, URZ, URZ ;  /* 0x0000003f3f3ff290 */ /* 0x000ff6000fffe03f */
[----:B------:R-:W-:Y:S01]  /*5bf40*/  @!UPT UIADD3 URZ, URZ, URZ, URZ ;  /* 0x0000003f3f3ff290 */ /* 0x000fe2000fffe03f */
[----:B------:R0:W-:Y:S01]  /*5bf50*/  STL.64 [R1+0x7a0], R8 ;  /* 0x0007a00801007387 */ /* 0x0001e20000100a00 */
[----:B------:R1:W-:Y:S01]  /*5bf60*/  STL.64 [R1+0x7a8], R10 ;  /* 0x0007a80a01007387 */ /* 0x0003e20000100a00 */
[----:B0-----:R-:W-:Y:S02]  /*5bf70*/  MOV R8, R18 ;  /* 0x0000001200087202 */ /* 0x001fe40000000f00 */
[----:B-1----:R-:W3:Y:S01]  /*5bf80*/  LDL.LU.64 R10, [R1+0x2880] ;  /* 0x00288000010a7983 */ /* 0x002ee20000300a00 */
[----:B------:R-:W4:Y:S02]  /*5bf90*/  LDL.LU R9, [R1+0x2878] ;  /* 0x0028780001097983 */ /* 0x000f240000300800 */
[----:B------:R-:W2:Y:S02]  /*5bfa0*/  LDL.LU.64 R18, [R1+0x2870] ;  /* 0x0028700001127983 */ /* 0x000ea40000300a00 */
        /* <DEDUP_REMOVED lines=19> */
[----:B------:R-:W2:Y:S11]  /*5c0e0*/  LDL.LU.64 R26, [R1+0x2838] ;  /* 0x00283800011a7983 */ /* 0x000eb60000300a00 */
[----:B------:R-:W-:Y:S11]  /*5c0f0*/  @!UPT UIADD3 URZ, URZ, URZ, URZ ;  /* 0x0000003f3f3ff290 */ /* 0x000ff6000fffe03f */
[----:B------:R0:W-:Y:S01]  /*5c100*/  STL.64 [R1+0x770], R20 ;  /* 0x0007701401007387 */ /* 0x0001e20000100a00 */
[----:B------:R-:W-:Y:S01]  /*5c110*/  MOV R24, R22 ;  /* 0x0000001600187202 */ /* 0x000fe20000000f00 */
[----:B------:R-:W-:Y:S02]  /*5c120*/  IMAD.MOV.U32 R25, RZ, RZ, R23 ;  /* 0x000000ffff197224 */ /* 0x000fe400078e0017 */
[----:B------:R-:W3:Y:S04]  /*5c130*/  LDL.LU.64 R22, [R1+0x2830] ;  /* 0x0028300001167983 */ /* 0x000ee80000300a00 */
[----:B0-----:R-:W3:Y:S01]  /*5c140*/  LDL.LU.64 R20, [R1+0x2828] ;  /* 0x0028280001147983 */ /* 0x001ee20000300a00 */
[----:B------:R0:W-:Y:S02]  /*5c150*/  STL.64 [R1+0x27d8], R18 ;  /* 0x0027d81201007387 */ /* 0x0001e40000100a00 */
[----:B------:R-:W3:Y:S02]  /*5c160*/  LDL.LU R16, [R1+0x640] ;  /* 0x0006400001107983 */ /* 0x000ee40000300800 */
[----:B------:R-:W3:Y:S01]  /*5c170*/  LDL.LU R17, [R1+0x644] ;  /* 0x0006440001117983 */ /* 0x000ee20000300800 */
[----:B0-----:R-:W3:Y:S01]  /*5c180*/  LDL.LU R18, [R1+0x648] ;  /* 0x0006480001127983 */ /* 0x001ee20000300800 */
[----:B------:R-:W3:Y:S02]  /*5c190*/  LDL.LU R19, [R1+0x64c] ;  /* 0x00064c0001137983 */ /* 0x000ee40000300800 */
[----:B------:R-:W-:Y:S01]  /*5c1a0*/  STL.64 [R1+0x24e8], R24 ;  /* 0x0024e81801007387 */ /* 0x000fe20000100a00 */
[----:B--2---:R0:W-:Y:S02]  /*5c1b0*/  STL.64 [R1+0x2520], R26 ;  /* 0x0025201a01007387 */ /* 0x0041e40000100a00 */
[----:B0-----:R-:W-:-:S02]  /*5c1c0*/  MOV R26, R28 ;  /* 0x0000001c001a7202 */ /* 0x001fc40000000f00 */
[----:B----4-:R-:W-:-:S07]  /*5c1d0*/  MOV R27, R9 ;  /* 0x00000009001b7202 */ /* 0x010fce0000000f00 */
[----:B---3--:R-:W-:Y:S01]  /*5c1e0*/  HMMA.16816.F32.BF16 R12, R20, R26, R12 ;  /* 0x0000001a140c723c */ /* 0x008fe2000004180c */
[----:B------:R-:W-:Y:S02]  /*5c1f0*/  MOV R28, R22 ;  /* 0x00000016001c7202 */ /* 0x000fe40000000f00 */
[----:B------:R-:W-:Y:S11]  /*5c200*/  MOV R9, R23 ;  /* 0x0000001700097202 */ /* 0x000ff60000000f00 */
[----:B------:R-:W-:Y:S09]  /*5c210*/  @!UPT UIADD3 URZ, URZ, URZ, URZ ;  /* 0x0000003f3f3ff290 */ /* 0x000ff2000fffe03f */
[----:B------:R-:W-:Y:S01]  /*5c220*/  STL.64 [R1+0x760], R12 ;  /* 0x0007600c01007387 */ /* 0x000fe20000100a00 */
[----:B------:R0:W-:Y:S03]  /*5c230*/  STL.64 [R1+0x768], R14 ;  /* 0x0007680e01007387 */ /* 0x0001e60000100a00 */
[----:B0-----:R-:W2:Y:S01]  /*5c240*/  LDL.LU.64 R14, [R1+0x2820] ;  /* 0x00282000010e7983 */ /* 0x001ea20000300a00 */
[----:B------:R-:W2:Y:S02]  /*5c250*/  LDL.LU.64 R12, [R1+0x2818] ;  /* 0x00281800010c7983 */ /* 0x000ea40000300a00 */
[----:B------:R-:W2:Y:S01]  /*5c260*/  LDL.LU.64 R22, [R1+0x2810] ;  /* 0x0028100001167983 */ /* 0x000ea20000300a00 */
[----:B------:R-:W-:Y:S02]  /*5c270*/  MOV R24, R20 ;  /* 0x0000001400187202 */ /* 0x000fe40000000f00 */
[----:B------:R-:W-:-:S02]  /*5c280*/  MOV R25, R21 ;  /* 0x0000001500197202 */ /* 0x000fc40000000f00 */
[----:B------:R-:W3:Y:S01]  /*5c290*/  LDL.LU.64 R20, [R1+0x2808] ;  /* 0x0028080001147983 */ /* 0x000ee20000300a00 */
[----:B------:R0:W-:Y:S02]  /*5c2a0*/  STL.64 [R1+0x27c0], R26 ;  /* 0x0027c01a01007387 */ /* 0x0001e40000100a00 */
[----:B0-----:R-:W-:Y:S01]  /*5c2b0*/  MOV R26, R28 ;  /* 0x0000001c001a7202 */ /* 0x001fe20000000f00 */
[----:B------:R-:W-:-:S07]  /*5c2c0*/  IMAD.MOV.U32 R27, RZ, RZ, R9 ;  /* 0x000000ffff1b7224 */ /* 0x000fce00078e0009 */
[----:B--2---:R-:W-:Y:S11]  /*5c2d0*/  HMMA.16816.F32.BF16 R12, R24, R22, R12 ;  /* 0x00000016180c723c */ /* 0x004ff6000004180c */
[----:B------:R-:W-:Y:S11]  /*5c2e0*/  @!UPT UIADD3 URZ, URZ, URZ, URZ ;  /* 0x0000003f3f3ff290 */ /* 0x000ff6000fffe03f */
[----:B------:R-:W-:Y:S01]  /*5c2f0*/  @!UPT UIADD3 URZ, URZ, URZ, URZ ;  /* 0x0000003f3f3ff290 */ /* 0x000fe2000fffe03f */
[----:B------:R-:W-:Y:S01]  /*5c300*/  STL.64 [R1+0x440], R12 ;  /* 0x0004400c01007387 */ /* 0x000fe20000100a00 */
[----:B------:R0:W-:Y:S03]  /*5c310*/  STL.64 [R1+0x448], R14 ;  /* 0x0004480e01007387 */ /* 0x0001e60000100a00 */
[----:B0-----:R-:W2:Y:S01]  /*5c320*/  LDL.LU.64 R14, [R1+0x2800] ;  /* 0x00280000010e7983 */ /* 0x001ea20000300a00 */
[----:B------:R-:W-:Y:S02]  /*5c330*/  STL.64 [R1+0x27a8], R22 ;  /* 0x0027a81601007387 */ /* 0x000fe40000100a00 */
[----:B---3--:R0:W-:Y:S02]  /*5c340*/  STL.64 [R1+0x27a0], R20 ;  /* 0x0027a01401007387 */ /* 0x0081e40000100a00 */
[----:B0-----:R-:W2:Y:S01]  /*5c350*/  LDL.LU R20, [R1+0x650] ;  /* 0x0006500001147983 */ /* 0x001ea20000300800 */
[----:B------:R-:W2:Y:S01]  /*5c360*/  LDL.LU R21, [R1+0x654] ;  /* 0x0006540001157983 */ /* 0x000ea20000300800 */
[----:B------:R-:W-:-:S02]  /*5c370*/  MOV R22, R11 ;  /* 0x0000000b00167202 */ /* 0x000fc40000000f00 */
[----:B------:R-:W-:-:S07]  /*5c380*/  MOV R23, R10 ;  /* 0x0000000a00177202 */ /* 0x000fce0000000f00 */
[C---:B--2---:R-:W-:Y:S11]  /*5c390*/  HMMA.16816.F32.BF16 R20, R24.reuse, R14, R20 ;  /* 0x0000000e1814723c */ /* 0x044ff60000041814 */
[----:B------:R-:W-:Y:S11]  /*5c3a0*/  @!UPT UIADD3 URZ, URZ, URZ, URZ ;  /* 0x0000003f3f3ff290 */ /* 0x000ff6000fffe03f */
[----:B------:R-:W-:Y:S01]  /*5c3b0*/  @!UPT UIADD3 URZ, URZ, URZ, URZ ;  /* 0x0000003f3f3ff290 */ /* 0x000fe2000fffe03f */
[----:B------:R-:W-:Y:S01]  /*5c3c0*/  STL.64 [R1+0x430], R20 ;  /* 0x0004301401007387 */ /* 0x000fe20000100a00 */
[----:B------:R0:W-:Y:S02]  /*5c3d0*/  STL.64 [R1+0x2798], R14 ;  /* 0x0027980e01007387 */ /* 0x0001e40000100a00 */
[----:B0-----:R-:W-:Y:S01]  /*5c3e0*/  HMMA.16816.F32.BF16 R12, R24, R6, R16 ;  /* 0x00000006180c723c */ /* 0x001fe20000041810 */
[----:B------:R-:W-:Y:S02]  /*5c3f0*/  MOV R10, R23 ;  /* 0x00000017000a7202 */ /* 0x000fe40000000f00 */
[----:B------:R-:W-:-:S03]  /*5c400*/  MOV R11, R22 ;  /* 0x00000016000b7202 */ /* 0x000fc60000000f00 */
[----:B------:R-:W-:Y:S02]  /*5c410*/  STL [R1+0x2494], R10 ;  /* 0x0024940a01007387 */ /* 0x000fe40000100800 */
[----:B------:R-:W-:Y:S11]  /*5c420*/  STL [R1+0x2490], R11 ;  /* 0x0024900b01007387 */ /* 0x000ff60000100800 */
[----:B------:R-:W-:Y:S04]  /*5c430*/  @!UPT UIADD3 URZ, URZ, URZ, URZ ;  /* 0x0000003f3f3ff290 */ /* 0x000fe8000fffe03f */
[----:B------:R-:W-:Y:S01]  /*5c440*/  STL.64 [R1+0x420], R12 ;  /* 0x0004200c01007387 */ /* 0x000fe20000100a00 */
[----:B------:R-:W-:Y:S02]  /*5c450*/  STL.64 [R1+0x428], R14 ;  /* 0x0004280e01007387 */ /* 0x000fe40000100a00 */
[----:B------:R-:W2:Y:S02]  /*5c460*/  LDL.LU R16, [R1+0x5f0] ;  /* 0x0005f00001107983 */ /* 0x000ea40000300800 */
[----:B------:R-:W2:Y:S01]  /*5c470*/  LDL.LU R17, [R1+0x5f4] ;  /* 0x0005f40001117983 */ /* 0x000ea20000300800 */
[----:B------:R-:W3:Y:S01]  /*5c480*/  LDL.LU R18, [R1+0x5f8] ;  /* 0x0005f80001127983 */ /* 0x000ee20000300800 */
[----:B------:R-:W3:Y:S03]  /*5c490*/  LDL.LU R19, [R1+0x5fc] ;  /* 0x0005fc0001137983 */ /* 0x000ee60000300800 */
[----:B---3--:R-:W-:Y:S01]  /*5c4a0*/  STL.64 [R1+0x27e8], R18 ;  /* 0x0027e81201007387 */ /* 0x008fe20000100a00 */
[----:B--2---:R-:W-:Y:S02]  /*5c4b0*/  STL.64 [R1+0x27e0], R16 ;  /* 0x0027e01001007387 */ /* 0x004fe40000100a00 */
[----:B------:R-:W2:Y:S02]  /*5c4c0*/  LDL.LU.64 R20, [R1+0x3c0] ;  /* 0x0003c00001147983 */ /* 0x000ea40000300a00 */
[----:B------:R-:W3:Y:S02]  /*5c4d0*/  LDL.LU.64 R22, [R1+0x3c8] ;  /* 0x0003c80001167983 */ /* 0x000ee40000300a00 */
        /* <DEDUP_REMOVED lines=14> */
[----:B------:R-:W4:Y:S02]  /*5c5c0*/  LDL.LU R14, [R1+0x588] ;  /* 0x00058800010e7983 */ /* 0x000f240000300800 */
[----:B------:R-:W4:Y:S01]  /*5c5d0*/  LDL.LU R15, [R1+0x58c] ;  /* 0x00058c00010f7983 */ /* 0x000f220000300800 */
[----:B------:R-:W-:-:S02]  /*5c5e0*/  MOV R18, R4 ;  /* 0x0000000400127202 */ /* 0x000fc40000000f00 */
[----:B------:R-:W-:Y:S01]  /*5c5f0*/  MOV R11, R5 ;  /* 0x00000005000b7202 */ /* 0x000fe20000000f00 */
[----:B----4-:R-:W-:Y:S01]  /*5c600*/  STL.64 [R1+0x27b8], R14 ;  /* 0x0027b80e01007387 */ /* 0x010fe20000100a00 */
[----:B---3--:R0:W-:Y:S03]  /*5c610*/  STL.64 [R1+0x27b0], R12 ;  /* 0x0027b00c01007387 */ /* 0x0081e60000100a00 */
[----:B0-----:R-:W3:Y:S01]  /*5c620*/  LDL.LU R12, [R1+0x5a0] ;  /* 0x0005a000010c7983 */ /* 0x001ee20000300800 */
[----:B------:R-:W3:Y:S02]  /*5c630*/  LDL.LU R13, [R1+0x5a4] ;  /* 0x0005a400010d7983 */ /* 0x000ee40000300800 */
[----:B------:R-:W3:Y:S02]  /*5c640*/  LDL.LU R14, [R1+0x5a8] ;  /* 0x0005a800010e7983 */ /* 0x000ee40000300800 */
[----:B------:R-:W3:Y:S01]  /*5c650*/  LDL.LU R15, [R1+0x5ac] ;  /* 0x0005ac00010f7983 */ /* 0x000ee20000300800 */
[----:B------:R0:W-:Y:S01]  /*5c660*/  STL.64 [R1+0x2790], R6 ;  /* 0x0027900601007387 */ /* 0x0001e20000100a00 */
[----:B------:R-:W4:Y:S02]  /*5c670*/  LDL.LU R4, [R1+0x620] ;  /* 0x0006200001047983 */ /* 0x000f240000300800 */
[----:B------:R-:W4:Y:S01]  /*5c680*/  LDL.LU R5, [R1+0x624] ;  /* 0x0006240001057983 */ /* 0x000f220000300800 */
[----:B0-----:R-:W4:Y:S01]  /*5c690*/  LDL.LU R6, [R1+0x628] ;  /* 0x0006280001067983 */ /* 0x001f220000300800 */
[----:B------:R-:W4:Y:S01]  /*5c6a0*/  LDL.LU R7, [R1+0x62c] ;  /* 0x00062c0001077983 */ /* 0x000f220000300800 */
[----:B------:R-:W-:Y:S01]  /*5c6b0*/  MOV R10, R8 ;  /* 0x00000008000a7202 */ /* 0x000fe20000000f00 */
[----:B------:R-:W-:-:S07]  /*5c6c0*/  IMAD.MOV.U32 R19, RZ, RZ, R3 ;  /* 0x000000ffff137224 */ /* 0x000fce00078e0003 */
[C---:B--2---:R-:W-:Y:S08]  /*5c6d0*/  HMMA.16816.F32.BF16 R16, R24.reuse, R18, R20 ;  /* 0x000000121810723c */ /* 0x044ff00000041814 */
[----:B----4-:R-:W-:Y:S11]  /*5c6e0*/  HMMA.16816.F32.BF16 R4, R24, R10, R4 ;  /* 0x0000000a1804723c */ /* 0x010ff60000041804 */
[----:B------:R-:W-:Y:S11]  /*5c6f0*/  @!UPT UIADD3 URZ, URZ, URZ, URZ ;  /* 0x0000003f3f3ff290 */ /* 0x000ff6000fffe03f */
[----:B------:R-:W-:Y:S01]  /*5c700*/  @!UPT UIADD3 URZ, URZ, URZ, URZ ;  /* 0x0000003f3f3ff290 */ /* 0x000fe2000fffe03f */
[----:B------:R0:W-:Y:S01]  /*5c710*/  STL [R1+0x410], R4 ;  /* 0x0004100401007387 */ /* 0x0001e20000100800 */
[----:B------:R-:W-:Y:S01]  /*5c720*/  MOV R10, R5 ;  /* 0x00000005000a7202 */ /* 0x000fe20000000f00 */
[----:B------:R1:W-:Y:S01]  /*5c730*/  STL [R1+0x41c], R7 ;  /* 0x00041c0701007387 */ /* 0x0003e20000100800 */
[----:B------:R-:W-:Y:S01]  /*5c740*/  MOV R11, R6 ;  /* 0x00000006000b7202 */ /* 0x000fe20000000f00 */
[----:B0-----:R-:W2:Y:S01]  /*5c750*/  LDL.LU R4, [R1+0x560] ;  /* 0x0005600001047983 */ /* 0x001ea20000300800 */
[----:B------:R-:W2:Y:S02]  /*5c760*/  LDL.LU R5, [R1+0x564] ;  /* 0x0005640001057983 */ /* 0x000ea40000300800 */
[----:B------:R-:W2:Y:S02]  /*5c770*/  LDL.LU R6, [R1+0x568] ;  /* 0x0005680001067983 */ /* 0x000ea40000300800 */
[----:B-1----:R-:W2:Y:S01]  /*5c780*/  LDL.LU R7, [R1+0x56c] ;  /* 0x00056c0001077983 */ /* 0x002ea20000300800 */
[----:B------:R-:W-:Y:S01]  /*5c790*/  STL.64 [R1+0x24e0], R10 ;  /* 0x0024e00a01007387 */ /* 0x000fe20000100a00 */
[----:B------:R-:W4:Y:S02]  /*5c7a0*/  LDL.LU.64 R22, [R1+0x27f8] ;  /* 0x0027f80001167983 */ /* 0x000f240000300a00 */
[----:B------:R-:W4:Y:S02]  /*5c7b0*/  LDL.LU.64 R20, [R1+0x27f0] ;  /* 0x0027f00001147983 */ /* 0x000f240000300a00 */
[----:B------:R-:W-:Y:S01]  /*5c7c0*/  STL.64 [R1+0x400], R16 ;  /* 0x0004001001007387 */ /* 0x000fe20000100a00 */
[----:B------:R0:W-:Y:S04]  /*5c7d0*/  STL.64 [R1+0x408], R18 ;  /* 0x0004081201007387 */ /* 0x0001e80000100a00 */
[----:B0-----:R-:W2:Y:S01]  /*5c7e0*/  LDL.LU.64 R18, [R1+0x27e8] ;  /* 0x0027e80001127983 */ /* 0x001ea20000300a00 */
[----:B------:R-:W2:Y:S01]  /*5c7f0*/  LDL.LU.64 R16, [R1+0x27e0] ;  /* 0x0027e00001107983 */ /* 0x000ea20000300a00 */
[----:B------:R-:W-:-:S02]  /*5c800*/  MOV R10, R2 ;  /* 0x00000002000a7202 */ /* 0x000fc40000000f00 */
[----:B------:R-:W-:-:S07]  /*5c810*/  MOV R11, R0 ;  /* 0x00000000000b7202 */ /* 0x000fce0000000f00 */
[C---:B--2---:R-:W-:Y:S11]  /*5c820*/  HMMA.16816.F32.BF16 R16, R24.reuse, R10, R16 ;  /* 0x0000000a1810723c */ /* 0x044ff60000041810 */
[----:B------:R-:W-:Y:S11]  /*5c830*/  @!UPT UIADD3 URZ, URZ, URZ, URZ ;  /* 0x0000003f3f3ff290 */ /* 0x000ff6000fffe03f */
[----:B------:R-:W-:Y:S01]  /*5c840*/  @!UPT UIADD3 URZ, URZ, URZ, URZ ;  /* 0x0000003f3f3ff290 */ /* 0x000fe2000fffe03f */
[----:B------:R-:W-:Y:S01]  /*5c850*/  STL.64 [R1+0x3f0], R16 ;  /* 0x0003f01001007387 */ /* 0x000fe20000100a00 */
[----:B------:R0:W-:Y:S03]  /*5c860*/  STL.64 [R1+0x3f8], R18 ;  /* 0x0003f81201007387 */ /* 0x0001e60000100a00 */
[----:B0-----:R-:W4:Y:S01]  /*5c870*/  LDL.LU.64 R18, [R1+0x27d8] ;  /* 0x0027d80001127983 */ /* 0x001f220000300a00 */
[----:B------:R0:W-:Y:S03]  /*5c880*/  STL.64 [R1+0x2778], R10 ;  /* 0x0027780a01007387 */ /* 0x0001e60000100a00 */
[----:B0-----:R-:W2:Y:S01]  /*5c890*/  LDL.64 R10, [R1+0xd8] ;  /* 0x0000d800010a7983 */ /* 0x001ea20000100a00 */
[----:B----4-:R-:W-:Y:S03]  /*5c8a0*/  HMMA.16816.F32.BF16 R24, R24, R18, R20 ;  /* 0x000000121818723c */ /* 0x010fe60000041814 */
[----:B--2---:R0:W-:Y:S01]  /*5c8b0*/  STL.64 [R1+0x2788], R10 ;  /* 0x0027880a01007387 */ /* 0x0041e20000100a00 */
[----:B------:R-:W2:Y:S02]  /*5c8c0*/  LDL.LU R8, [R1+0x540] ;  /* 0x0005400001087983 */ /* 0x000ea40000300800 */
[----:B------:R-:W2:Y:S01]  /*5c8d0*/  LDL.LU R9, [R1+0x544] ;  /* 0x0005440001097983 */ /* 0x000ea20000300800 */
[----:B0-----:R-:W2:Y:S01]  /*5c8e0*/  LDL.LU R10, [R1+0x548] ;  /* 0x00054800010a7983 */ /* 0x001ea20000300800 */
[----:B------:R-:W2:Y:S02]  /*5c8f0*/  LDL.LU R11, [R1+0x54c] ;  /* 0x00054c00010b7983 */ /* 0x000ea40000300800 */
[----:B------:R-:W3:Y:S02]  /*5c900*/  LDL.LU.64 R22, [R1+0x27d0] ;  /* 0x0027d00001167983 */ /* 0x000ee40000300a00 */
[----:B------:R-:W3:Y:S11]  /*5c910*/  LDL.LU.64 R20, [R1+0x27c8] ;  /* 0x0027c80001147983 */ /* 0x000ef60000300a00 */
[----:B------:R-:W-:Y:S01]  /*5c920*/  STL.64 [R1+0x3e0], R24 ;  /* 0x0003e01801007387 */ /* 0x000fe20000100a00 */
[----:B------:R0:W-:Y:S03]  /*5c930*/  STL.64 [R1+0x3e8], R26 ;  /* 0x0003e81a01007387 */ /* 0x0001e60000100a00 */
[----:B0-----:R-:W3:Y:S01]  /*5c940*/  LDL.LU.64 R26, [R1+0x27c0] ;  /* 0x0027c000011a7983 */ /* 0x001ee20000300a00 */
[----:B------:R0:W-:Y:S02]  /*5c950*/  STL.64 [R1+0x2780], R18 ;  /* 0x0027801201007387 */ /* 0x0001e40000100a00 */
[----:B------:R-:W4:Y:S02]  /*5c960*/  LDL.LU R16, [R1+0x530] ;  /* 0x0005300001107983 */ /* 0x000f240000300800 */
[----:B------:R-:W4:Y:S01]  /*5c970*/  LDL.LU R17, [R1+0x534] ;  /* 0x0005340001117983 */ /* 0x000f220000300800 */
[----:B0-----:R-:W4:Y:S01]  /*5c980*/  LDL.LU R18, [R1+0x538] ;  /* 0x0005380001127983 */ /* 0x001f220000300800 */
[----:B------:R-:W4:Y:S01]  /*5c990*/  LDL.LU R19, [R1+0x53c] ;  /* 0x00053c0001137983 */ /* 0x000f220000300800 */
[----:B---3--:R-:W-:Y:S01]  /*5c9a0*/  HMMA.16816.F32.BF16 R12, R20, R26, R12 ;  /* 0x0000001a140c723c */ /* 0x008fe2000004180c */
[----:B------:R-:W-:Y:S01]  /*5c9b0*/  MOV R2, R22 ;  /* 0x0000001600027202 */ /* 0x000fe20000000f00 */
[----:B------:R-:W-:Y:S11]  /*5c9c0*/  IMAD.MOV.U32 R0, RZ, RZ, R23 ;  /* 0x000000ffff007224 */ /* 0x000ff600078e0017 */
[----:B------:R-:W-:Y:S10]  /*5c9d0*/  @!UPT UIADD3 URZ, URZ, URZ, URZ ;  /* 0x0000003f3f3ff290 */ /* 0x000ff4000fffe03f */
[----:B------:R-:W-:Y:S01]  /*5c9e0*/  STL.64 [R1+0x750], R12 ;  /* 0x0007500c01007387 */ /* 0x000fe20000100a00 */
[----:B------:R0:W-:Y:S03]  /*5c9f0*/  STL.64 [R1+0x758], R14 ;  /* 0x0007580e01007387 */ /* 0x0001e60000100a00 */
[----:B0-----:R-:W3:Y:S01]  /*5ca00*/  LDL.LU.64 R14, [R1+0x27b8] ;  /* 0x0027b800010e7983 */ /* 0x001ee20000300a00 */
[----:B------:R-:W3:Y:S02]  /*5ca10*/  LDL.LU.64 R12, [R1+0x27b0] ;  /* 0x0027b000010c7983 */ /* 0x000ee40000300a00 */
[----:B------:R-:W3:Y:S01]  /*5ca20*/  LDL.LU.64 R22, [R1+0x27a8] ;  /* 0x0027a80001167983 */ /* 0x000ee20000300a00 */
[----:B------:R-:W-:Y:S02]  /*5ca30*/  MOV R3, R21 ;  /* 0x0000001500037202 */ /* 0x000fe40000000f00 */
[----:B------:R-:W-:-:S02]  /*5ca40*/  MOV R24, R20 ;  /* 0x0000001400187202 */ /* 0x000fc40000000f00 */
[----:B------:R-:W2:Y:S01]  /*5ca50*/  LDL.LU.64 R20, [R1+0x27a0] ;  /* 0x0027a00001147983 */ /* 0x000ea20000300a00 */
[----:B------:R0:W-:Y:S01]  /*5ca60*/  STL.64 [R1+0x2760], R26 ;  /* 0x0027601a01007387 */ /* 0x0001e20000100a00 */
[----:B------:R-:W-:Y:S02]  /*5ca70*/  MOV R25, R3 ;  /* 0x0000000300197202 */ /* 0x000fe40000000f00 */
[----:B0-----:R-:W-:Y:S02]  /*5ca80*/  MOV R26, R2 ;  /* 0x00000002001a7202 */ /* 0x001fe40000000f00 */
[----:B------:R-:W-:-:S07]  /*5ca90*/  MOV R27, R0 ;  /* 0x00000000001b7202 */ /* 0x000fce0000000f00 */
[C---:B---3--:R-:W-:Y:S11]  /*5caa0*/  HMMA.16816.F32.BF16 R12, R24.reuse, R22, R12 ;  /* 0x00000016180c723c */ /* 0x048ff6000004180c */
[----:B------:R-:W-:Y:S11]  /*5cab0*/  @!UPT UIADD3 URZ, URZ, URZ, URZ ;  /* 0x0000003f3f3ff290 */ /* 0x000ff6000fffe03f */
[----:B------:R-:W-:Y:S01]  /*5cac0*/  @!UPT UIADD3 URZ, URZ, URZ, URZ ;  /* 0x0000003f3f3ff290 */ /* 0x000fe2000fffe03f */
[----:B------:R-:W-:Y:S01]  /*5cad0*/  STL.64 [R1+0x740], R12 ;  /* 0x0007400c01007387 */ /* 0x000fe20000100a00 */
[----:B------:R0:W-:Y:S03]  /*5cae0*/  STL.64 [R1+0x748], R14 ;  /* 0x0007480e01007387 */ /* 0x0001e60000100a00 */
[----:B0-----:R-:W3:Y:S01]  /*5caf0*/  LDL.LU.64 R14, [R1+0x2798] ;  /* 0x00279800010e7983 */ /* 0x001ee20000300a00 */
[----:B------:R-:W-:Y:S02]  /*5cb00*/  STL.64 [R1+0x2758], R22 ;  /* 0x0027581601007387 */ /* 0x000fe40000100a00 */
[----:B--2---:R0:W-:Y:S02]  /*5cb10*/  STL.64 [R1+0x2750], R20 ;  /* 0x0027501401007387 */ /* 0x0041e40000100a00 */
        /* <DEDUP_REMOVED lines=10> */
[----:B------:R0:W-:Y:S03]  /*5cbc0*/  STL.64 [R1+0x2748], R14 ;  /* 0x0027480e01007387 */ /* 0x0001e60000100a00 */
[----:B0-----:R-:W2:Y:S01]  /*5cbd0*/  LDL.64 R14, [R1+0xc8] ;  /* 0x0000c800010e7983 */ /* 0x001ea20000100a00 */
[C---:B---3--:R-:W-:Y:S11]  /*5cbe0*/  HMMA.16816.F32.BF16 R8, R24.reuse, R6, R8 ;  /* 0x000000061808723c */ /* 0x048ff60000041808 */
        /* <DEDUP_REMOVED lines=10> */
[----:B----4-:R-:W-:Y:S01]  /*5cc90*/  HMMA.16816.F32.BF16 R16, R24, R10, R16 ;  /* 0x0000000a1810723c */ /* 0x010fe20000041810 */
[----:B------:R-:W-:-:S02]  /*5cca0*/  MOV R2, R10 ;  /* 0x0000000a00027202 */ /* 0x000fc40000000f00 */
[----:B------:R-:W-:Y:S11]  /*5ccb0*/  MOV R0, R11 ;  /* 0x0000000b00007202 */ /* 0x000ff60000000f00 */
[----:B------:R-:W-:Y:S09]  /*5ccc0*/  @!UPT UIADD3 URZ, URZ, URZ, URZ ;  /* 0x0000003f3f3ff290 */ /* 0x000ff2000fffe03f */
[----:B------:R-:W-:Y:S01]  /*5ccd0*/  STL.64 [R1+0x710], R16 ;  /* 0x0007101001007387 */ /* 0x000fe20000100a00 */
[----:B------:R0:W-:Y:S03]  /*5cce0*/  STL.64 [R1+0x718], R18 ;  /* 0x0007181201007387 */ /* 0x0001e60000100a00 */
[----:B0-----:R-:W3:Y:S01]  /*5ccf0*/  LDL.LU.64 R18, [R1+0x2780] ;  /* 0x0027800001127983 */ /* 0x001ee20000300a00 */
[----:B------:R-:W4:Y:S01]  /*5cd00*/  LDL.LU.64 R10, [R1+0x2778] ;  /* 0x00277800010a7983 */ /* 0x000f220000300a00 */
[C---:B--2---:R-:W-:Y:S11]  /*5cd10*/  HMMA.16816.F32.BF16 R4, R24.reuse, R14, R4 ;  /* 0x0000000e1804723c */ /* 0x044ff60000041804 */
[----:B------:R-:W-:Y:S11]  /*5cd20*/  @!UPT UIADD3 URZ, URZ, URZ, URZ ;  /* 0x0000003f3f3ff290 */ /* 0x000ff6000fffe03f */
[----:B------:R-:W-:Y:S01]  /*5cd30*/  @!UPT UIADD3 URZ, URZ, URZ, URZ ;  /* 0x0000003f3f3ff290 */ /* 0x000fe2000fffe03f */
[----:B------:R-:W-:Y:S01]  /*5cd40*/  STL.64 [R1+0x700], R4 ;  /* 0x0007000401007387 */ /* 0x000fe20000100a00 */
[----:B------:R4:W-:Y:S02]  /*5cd50*/  STL.64 [R1+0x708], R6 ;  /* 0x0007080601007387 */ /* 0x0009e40000100a00 */
[----:B------:R-:W2:Y:S01]  /*5cd60*/  LDL.LU R12, [R1+0x4a0] ;  /* 0x0004a000010c7983 */ /* 0x000ea20000300800 */
[----:B------:R-:W-:Y:S02]  /*5cd70*/  MOV R8, R14 ;  /* 0x0000000e00087202 */ /* 0x000fe40000000f00 */
[----:B------:R-:W-:Y:S01]  /*5cd80*/  MOV R3, R15 ;  /* 0x0000000f00037202 */ /* 0x000fe20000000f00 */
[C---:B----4-:R-:W-:Y:S11]  /*5cd90*/  HMMA.16816.F32.BF16 R4, R24.reuse, R10, R20 ;  /* 0x0000000a1804723c */ /* 0x050ff60000041814 */
[----:B------:R-:W-:Y:S11]  /*5cda0*/  @!UPT UIADD3 URZ, URZ, URZ, URZ ;  /* 0x0000003f3f3ff290 */ /* 0x000ff6000fffe03f */
[----:B------:R-:W-:Y:S01]  /*5cdb0*/  @!UPT UIADD3 URZ, URZ, URZ, URZ ;  /* 0x0000003f3f3ff290 */ /* 0x000fe2000fffe03f */
[----:B------:R-:W-:Y:S01]  /*5cdc0*/  STL.64 [R1+0x6f0], R4 ;  /* 0x0006f00401007387 */ /* 0x000fe20000100a00 */
[----:B------:R-:W-:Y:S02]  /*5cdd0*/  STL.64 [R1+0x6f8], R6 ;  /* 0x0006f80601007387 */ /* 0x000fe40000100a00 */
[----:B------:R-:W2:Y:S02]  /*5cde0*/  LDL.LU R13, [R1+0x4a4] ;  /* 0x0004a400010d7983 */ /* 0x000ea40000300800 */
[----:B------:R-:W4:Y:S01]  /*5cdf0*/  LDL.LU R14, [R1+0x4a8] ;  /* 0x0004a800010e7983 */ /* 0x000f220000300800 */
[----:B------:R-:W4:Y:S04]  /*5ce00*/  LDL.LU R15, [R1+0x4ac] ;  /* 0x0004ac00010f7983 */ /* 0x000f280000300800 */
[----:B----4-:R-:W-:Y:S01]  /*5ce10*/  STL.64 [R1+0x2770], R14 ;  /* 0x0027700e01007387 */ /* 0x010fe20000100a00 */
[----:B--2---:R0:W-:Y:S03]  /*5ce20*/  STL.64 [R1+0x2768], R12 ;  /* 0x0027680c01007387 */ /* 0x0041e60000100a00 */
[----:B0-----:R-:W3:Y:S01]  /*5ce30*/  LDL.LU R12, [R1+0x4d0] ;  /* 0x0004d000010c7983 */ /* 0x001ee20000300800 */
[----:B------:R-:W3:Y:S02]  /*5ce40*/  LDL.LU R13, [R1+0x4d4] ;  /* 0x0004d400010d7983 */ /* 0x000ee40000300800 */
[----:B------:R-:W3:Y:S02]  /*5ce50*/  LDL.LU R14, [R1+0x4d8] ;  /* 0x0004d800010e7983 */ /* 0x000ee40000300800 */
[----:B------:R-:W3:Y:S01]  /*5ce60*/  LDL.LU R15, [R1+0x4dc] ;  /* 0x0004dc00010f7983 */ /* 0x000ee20000300800 */
[----:B------:R-:W2:Y:S01]  /*5ce70*/  LDL.LU R20, [R1+0x4b0] ;  /* 0x0004b00001147983 */ /* 0x000ea20000300800 */
[----:B------:R-:W2:Y:S02]  /*5ce80*/  LDL.LU R21, [R1+0x4b4] ;  /* 0x0004b40001157983 */ /* 0x000ea40000300800 */
[----:B------:R-:W2:Y:S02]  /*5ce90*/  LDL.LU R22, [R1+0x4b8] ;  /* 0x0004b80001167983 */ /* 0x000ea40000300800 */
[----:B------:R-:W2:Y:S01]  /*5cea0*/  LDL.LU R23, [R1+0x4bc] ;  /* 0x0004bc0001177983 */ /* 0x000ea20000300800 */
[----:B------:R-:W4:Y:S01]  /*5ceb0*/  LDL.LU R4, [R1+0x490] ;  /* 0x0004900001047983 */ /* 0x000f220000300800 */
[----:B------:R-:W4:Y:S02]  /*5cec0*/  LDL.LU R5, [R1+0x494] ;  /* 0x0004940001057983 */ /* 0x000f240000300800 */
[----:B------:R-:W2:Y:S02]  /*5ced0*/  LDL.LU R6, [R1+0x498] ;  /* 0x0004980001067983 */ /* 0x000ea40000300800 */
[----:B------:R-:W2:Y:S01]  /*5cee0*/  LDL.LU R7, [R1+0x49c] ;  /* 0x00049c0001077983 */ /* 0x000ea20000300800 */
[----:B---3--:R-:W-:Y:S01]  /*5cef0*/  HMMA.16816.F32.BF16 R24, R24, R18, R12 ;  /* 0x000000121818723c */ /* 0x008fe2000004180c */
[----:B--2---:R-:W-:Y:S01]  /*5cf00*/  STL.64 [R1+0x2740], R6 ;  /* 0x0027400601007387 */ /* 0x004fe20000100a00 */
[----:B----4-:R0:W-:Y:S03]  /*5cf10*/  STL.64 [R1+0x2738], R4 ;  /* 0x0027380401007387 */ /* 0x0101e60000100a00 */
[----:B0-----:R-:W2:Y:S01]  /*5cf20*/  LDL.LU.64 R4, [R1+0x3a0] ;  /* 0x0003a00001047983 */ /* 0x001ea20000300a00 */
[----:B------:R-:W2:Y:S02]  /*5cf30*/  LDL.LU.64 R6, [R1+0x3a8] ;  /* 0x0003a80001067983 */ /* 0x000ea40000300a00 */
[----:B------:R0:W-:Y:S02]  /*5cf40*/  STL.64 [R1+0x2700], R10 ;  /* 0x0027000a01007387 */ /* 0x0001e40000100a00 */
[----:B0-----:R-:W-:Y:S01]  /*5cf50*/  IMAD.MOV.U32 R10, RZ, RZ, R8 ;  /* 0x000000ffff0a7224 */ /* 0x001fe200078e0008 */
[----:B------:R-:W-:-:S05]  /*5cf60*/  MOV R11, R3 ;  /* 0x00000003000b7202 */ /* 0x000fca0000000f00 */
[----:B------:R0:W-:Y:S02]  /*5cf70*/  STL.64 [R1+0x2710], R10 ;  /* 0x0027100a01007387 */ /* 0x0001e40000100a00 */
[----:B0-----:R-:W-:Y:S02]  /*5cf80*/  MOV R10, R2 ;  /* 0x00000002000a7202 */ /* 0x001fe40000000f00 */
[----:B------:R-:W-:-:S05]  /*5cf90*/  MOV R11, R0 ;  /* 0x00000000000b7202 */ /* 0x000fca0000000f00 */
[----:B------:R0:W-:Y:S01]  /*5cfa0*/  STL.64 [R1+0x2728], R10 ;  /* 0x0027280a01007387 */ /* 0x0001e20000100a00 */
[----:B------:R-:W3:Y:S02]  /*5cfb0*/  LDL.LU R8, [R1+0x480] ;  /* 0x0004800001087983 */ /* 0x000ee40000300800 */
[----:B------:R-:W3:Y:S01]  /*5cfc0*/  LDL.LU R9, [R1+0x484] ;  /* 0x0004840001097983 */ /* 0x000ee20000300800 */
[----:B0-----:R-:W3:Y:S01]  /*5cfd0*/  LDL.LU R10, [R1+0x488] ;  /* 0x00048800010a7983 */ /* 0x001ee20000300800 */
[----:B------:R-:W3:Y:S02]  /*5cfe0*/  LDL.LU R11, [R1+0x48c] ;  /* 0x00048c00010b7983 */ /* 0x000ee40000300800 */
[----:B------:R-:W4:Y:S02]  /*5cff0*/  LDL.LU.64 R14, [R1+0x2770] ;  /* 0x00277000010e7983 */ /* 0x000f240000300a00 */
[----:B------:R-:W4:Y:S01]  /*5d000*/  LDL.LU.64 R12, [R1+0x2768] ;  /* 0x00276800010c7983 */ /* 0x000f220000300a00 */
        /* <DEDUP_REMOVED lines=8> */
[C---:B--2---:R-:W-:Y:S02]  /*5d090*/  HMMA.16816.F32.BF16 R20, R4.reuse, R26, R20 ;  /* 0x0000001a0414723c */ /* 0x044fe40000041814 */
[----:B---3--:R-:W-:Y:S01]  /*5d0a0*/  STL.64 [R1+0x2720], R18 ;  /* 0x0027201201007387 */ /* 0x008fe20000100a00 */
[----:B------:R0:W-:Y:S03]  /*5d0b0*/  STL.64 [R1+0x2718], R16 ;  /* 0x0027181001007387 */ /* 0x0001e60000100a00 */
[----:B0-----:R-:W2:Y:S01]  /*5d0c0*/  LDL.LU R16, [R1+0x470] ;  /* 0x0004700001107983 */ /* 0x001ea20000300800 */
[----:B------:R-:W2:Y:S02]  /*5d0d0*/  LDL.LU R17, [R1+0x474] ;  /* 0x0004740001117983 */ /* 0x000ea40000300800 */
[----:B------:R-:W2:Y:S02]  /*5d0e0*/  LDL.LU R18, [R1+0x478] ;  /* 0x0004780001127983 */ /* 0x000ea40000300800 */
[----:B------:R-:W2:Y:S11]  /*5d0f0*/  LDL.LU R19, [R1+0x47c] ;  /* 0x00047c0001137983 */ /* 0x000eb60000300800 */
[----:B------:R-:W-:Y:S01]  /*5d100*/  @!UPT UIADD3 URZ, URZ, URZ, URZ ;  /* 0x0000003f3f3ff290 */ /* 0x000fe2000fffe03f */
[----:B------:R-:W-:Y:S01]  /*5d110*/  STL.64 [R1+0x6d0], R20 ;  /* 0x0006d01401007387 */ /* 0x000fe20000100a00 */
[----:B------:R0:W-:Y:S03]  /*5d120*/  STL.64 [R1+0x6d8], R22 ;  /* 0x0006d81601007387 */ /* 0x0001e60000100a00 */
[----:B0-----:R-:W4:Y:S01]  /*5d130*/  LDL.LU.64 R22, [R1+0x2758] ;  /* 0x0027580001167983 */ /* 0x001f220000300a00 */
[----:B------:R-:W3:Y:S01]  /*5d140*/  LDL.LU.64 R20, [R1+0x2750] ;  /* 0x0027500001147983 */ /* 0x000ee20000300a00 */
[----:B------:R-:W-:Y:S02]  /*5d150*/  MOV R2, R6 ;  /* 0x0000000600027202 */ /* 0x000fe40000000f00 */
[----:B------:R-:W-:Y:S02]  /*5d160*/  MOV R0, R7 ;  /* 0x0000000700007202 */ /* 0x000fe40000000f00 */
[----:B------:R-:W-:Y:S01]  /*5d170*/  MOV R3, R5 ;  /* 0x0000000500037202 */ /* 0x000fe20000000f00 */
[----:B----4-:R-:W-:Y:S11]  /*5d180*/  HMMA.16816.F32.BF16 R12, R4, R22, R12 ;  /* 0x00000016040c723c */ /* 0x010ff6000004180c */
[----:B------:R-:W-:Y:S11]  /*5d190*/  @!UPT UIADD3 URZ, URZ, URZ, URZ ;  /* 0x0000003f3f3ff290 */ /* 0x000ff6000fffe03f */
[----:B------:R-:W-:Y:S01]  /*5d1a0*/  @!UPT UIADD3 URZ, URZ, URZ, URZ ;  /* 0x0000003f3f3ff290 */ /* 0x000fe2000fffe03f */
[----:B------:R0:W-:Y:S01]  /*5d1b0*/  STL.64 [R1+0x6c0], R12 ;  /* 0x0006c00c01007387 */ /* 0x0001e20000100a00 */
[----:B------:R1:W-:Y:S01]  /*5d1c0*/  STL.64 [R1+0x6c8], R14 ;  /* 0x0006c80e01007387 */ /* 0x0003e20000100a00 */
[----:B0-----:R-:W-:Y:S02]  /*5d1d0*/  MOV R12, R4 ;  /* 0x00000004000c7202 */ /* 0x001fe40000000f00 */
[----:B-1----:R-:W4:Y:S01]  /*5d1e0*/  LDL.LU.64 R14, [R1+0x2748] ;  /* 0x00274800010e7983 */ /* 0x002f220000300a00 */
[----:B------:R-:W4:Y:S02]  /*5d1f0*/  LDL.LU.64 R6, [R1+0x2740] ;  /* 0x0027400001067983 */ /* 0x000f240000300a00 */
[----:B------:R-:W4:Y:S02]  /*5d200*/  LDL.LU.64 R4, [R1+0x2738] ;  /* 0x0027380001047983 */ /* 0x000f240000300a00 */
[----:B------:R0:W-:Y:S01]  /*5d210*/  STL.64 [R1+0x26f8], R22 ;  /* 0x0026f81601007387 */ /* 0x0001e20000100a00 */
[----:B---3--:R1:W-:Y:S01]  /*5d220*/  STL.64 [R1+0x26f0], R20 ;  /* 0x0026f01401007387 */ /* 0x0083e20000100a00 */
[----:B0-----:R-:W-:Y:S01]  /*5d230*/  MOV R22, R2 ;  /* 0x0000000200167202 */ /* 0x001fe20000000f00 */
[----:B-1----:R-:W-:Y:S01]  /*5d240*/  IMAD.MOV.U32 R20, RZ, RZ, R12 ;  /* 0x000000ffff147224 */ /* 0x002fe200078e000c */
[----:B------:R-:W-:-:S02]  /*5d250*/  MOV R21, R3 ;  /* 0x0000000300157202 */ /* 0x000fc40000000f00 */
[----:B------:R-:W-:-:S07]  /*5d260*/  MOV R23, R0 ;  /* 0x0000000000177202 */ /* 0x000fce0000000f00 */
[C---:B----4-:R-:W-:Y:S11]  /*5d270*/  HMMA.16816.F32.BF16 R4, R20.reuse, R14, R4 ;  /* 0x0000000e1404723c */ /* 0x050ff60000041804 */
[----:B------:R-:W-:Y:S11]  /*5d280*/  @!UPT UIADD3 URZ, URZ, URZ, URZ ;  /* 0x0000003f3f3ff290 */ /* 0x000ff6000fffe03f */
[----:B------:R-:W-:Y:S01]  /*5d290*/  @!UPT UIADD3 URZ, URZ, URZ, URZ ;  /* 0x0000003f3f3ff290 */ /* 0x000fe2000fffe03f */
        /* <DEDUP_REMOVED lines=20> */
[----:B------:R-:W2:Y:S01]  /*5d3e0*/  LDL.LU.64 R18, [R1+0x2720] ;  /* 0x0027200001127983 */ /* 0x000ea20000300a00 */
[----:B------:R-:W2:Y:S11]  /*5d3f0*/  LDL.LU.64 R16, [R1+0x2718] ;  /* 0x0027180001107983 */ /* 0x000eb60000300a00 */
[----:B------:R-:W-:Y:S09]  /*5d400*/  @!UPT UIADD3 URZ, URZ, URZ, URZ ;  /* 0x0000003f3f3ff290 */ /* 0x000ff2000fffe03f */
[----:B------:R-:W-:Y:S01]  /*5d410*/  STL.64 [R1+0x690], R8 ;  /* 0x0006900801007387 */ /* 0x000fe20000100a00 */
[----:B------:R0:W-:Y:S03]  /*5d420*/  STL.64 [R1+0x698], R10 ;  /* 0x0006980a01007387 */ /* 0x0001e60000100a00 */
[----:B0-----:R-:W2:Y:S02]  /*5d430*/  LDL.LU.64 R10, [R1+0x2710] ;  /* 0x00271000010a7983 */ /* 0x001ea40000300a00 */
[C---:B--2---:R-:W-:Y:S02]  /*5d440*/  HMMA.16816.F32.BF16 R8, R20.reuse, R10, R16 ;  /* 0x0000000a1408723c */ /* 0x044fe40000041810 */
[----:B------:R-:W4:Y:S11]  /*5d450*/  LDL.LU.64 R18, [R1+0x2708] ;  /* 0x0027080001127983 */ /* 0x000f360000300a00 */
[----:B------:R-:W-:Y:S10]  /*5d460*/  @!UPT UIADD3 URZ, URZ, URZ, URZ ;  /* 0x0000003f3f3ff290 */ /* 0x000ff4000fffe03f */
[----:B------:R-:W-:Y:S01]  /*5d470*/  STL.64 [R1+0x680], R8 ;  /* 0x0006800801007387 */ /* 0x000fe20000100a00 */
[----:B------:R0:W-:Y:S03]  /*5d480*/  STL.64 [R1+0x688], R10 ;  /* 0x0006880a01007387 */ /* 0x0001e60000100a00 */
[----:B0-----:R-:W3:Y:S02]  /*5d490*/  LDL.LU.64 R10, [R1+0x2700] ;  /* 0x00270000010a7983 */ /* 0x001ee40000300a00 */
[C---:B---3--:R-:W-:Y:S02]  /*5d4a0*/  HMMA.16816.F32.BF16 R4, R20.reuse, R10, R4 ;  /* 0x0000000a1404723c */ /* 0x048fe40000041804 */
[----:B------:R-:W-:Y:S11]  /*5d4b0*/  STL.64 [R1+0x26a8], R10 ;  /* 0x0026a80a01007387 */ /* 0x000ff60000100a00 */
[----:B------:R-:W-:Y:S10]  /*5d4c0*/  @!UPT UIADD3 URZ, URZ, URZ, URZ ;  /* 0x0000003f3f3ff290 */ /* 0x000ff4000fffe03f */
[----:B------:R-:W-:Y:S01]  /*5d4d0*/  STL.64 [R1+0x670], R4 ;  /* 0x0006700401007387 */ /* 0x000fe20000100a00 */
[----:B------:R4:W-:Y:S02]  /*5d4e0*/  STL.64 [R1+0x678], R6 ;  /* 0x0006780601007387 */ /* 0x0009e40000100a00 */
[----:B------:R-:W2:Y:S01]  /*5d4f0*/  LDL.LU R8, [R1+0x310] ;  /* 0x0003100001087983 */ /* 0x000ea20000300800 */
[----:B----4-:R-:W-:Y:S11]  /*5d500*/  HMMA.16816.F32.BF16 R4, R20, R18, R12 ;  /* 0x000000121404723c */ /* 0x010ff6000004180c */
[----:B------:R-:W-:Y:S11]  /*5d510*/  @!UPT UIADD3 URZ, URZ, URZ, URZ ;  /* 0x0000003f3f3ff290 */ /* 0x000ff6000fffe03f */
[----:B------:R-:W-:Y:S01]  /*5d520*/  @!UPT UIADD3 URZ, URZ, URZ, URZ ;  /* 0x0000003f3f3ff290 */ /* 0x000fe2000fffe03f */
[----:B------:R0:W-:Y:S01]  /*5d530*/  STL.64 [R1+0x660], R4 ;  /* 0x0006600401007387 */ /* 0x0001e20000100a00 */
[----:B------:R1:W-:Y:S02]  /*5d540*/  STL.64 [R1+0x668], R6 ;  /* 0x0006680601007387 */ /* 0x0003e40000100a00 */
[----:B------:R-:W2:Y:S02]  /*5d550*/  LDL.LU R9, [R1+0x314] ;  /* 0x0003140001097983 */ /* 0x000ea40000300800 */
[----:B------:R-:W3:Y:S01]  /*5d560*/  LDL.LU R10, [R1+0x318] ;  /* 0x00031800010a7983 */ /* 0x000ee20000300800 */
[----:B------:R-:W3:Y:S01]  /*5d570*/  LDL.LU R11, [R1+0x31c] ;  /* 0x00031c00010b7983 */ /* 0x000ee20000300800 */
        /* <DEDUP_REMOVED lines=8> */
[----:B0-----:R-:W4:Y:S02]  /*5d600*/  LDL.LU R4, [R1+0x370] ;  /* 0x0003700001047983 */ /* 0x001f240000300800 */
[----:B------:R-:W4:Y:S02]  /*5d610*/  LDL.LU R5, [R1+0x374] ;  /* 0x0003740001057983 */ /* 0x000f240000300800 */
[----:B-1----:R-:W4:Y:S01]  /*5d620*/  LDL.LU R6, [R1+0x378] ;  /* 0x0003780001067983 */ /* 0x002f220000300800 */
[----:B------:R-:W4:Y:S04]  /*5d630*/  LDL.LU R7, [R1+0x37c] ;  /* 0x00037c0001077983 */ /* 0x000f280000300800 */
[----:B---3--:R0:W-:Y:S01]  /*5d640*/  STL.64 [R1+0x26b8], R10 ;  /* 0x0026b80a01007387 */ /* 0x0081e20000100a00 */
[----:B--2---:R1:W-:Y:S03]  /*5d650*/  STL.64 [R1+0x26b0], R8 ;  /* 0x0026b00801007387 */ /* 0x0043e60000100a00 */
[----:B0-----:R-:W2:Y:S04]  /*5d660*/  LDL.64 R10, [R1+0xd8] ;  /* 0x0000d800010a7983 */ /* 0x001ea80000100a00 */
[----:B--2---:R0:W-:Y:S01]  /*5d670*/  STL.64 [R1+0x26c8], R10 ;  /* 0x0026c80a01007387 */ /* 0x0041e20000100a00 */
[----:B-1----:R-:W2:Y:S02]  /*5d680*/  LDL.LU R8, [R1+0x350] ;  /* 0x0003500001087983 */ /* 0x002ea40000300800 */
[----:B------:R-:W2:Y:S01]  /*5d690*/  LDL.LU R9, [R1+0x354] ;  /* 0x0003540001097983 */ /* 0x000ea20000300800 */
[----:B0-----:R-:W3:Y:S01]  /*5d6a0*/  LDL.LU R10, [R1+0x358] ;  /* 0x00035800010a7983 */ /* 0x001ee20000300800 */
[----:B------:R-:W3:Y:S03]  /*5d6b0*/  LDL.LU R11, [R1+0x35c] ;  /* 0x00035c00010b7983 */ /* 0x000ee60000300800 */
[----:B---3--:R-:W-:Y:S01]  /*5d6c0*/  STL.64 [R1+0x26d8], R10 ;  /* 0x0026d80a01007387 */ /* 0x008fe20000100a00 */
[----:B--2---:R0:W-:Y:S03]  /*5d6d0*/  STL.64 [R1+0x26d0], R8 ;  /* 0x0026d00801007387 */ /* 0x0041e60000100a00 */
[----:B0-----:R-:W4:Y:S01]  /*5d6e0*/  LDL.LU.64 R8, [R1+0x380] ;  /* 0x0003800001087983 */ /* 0x001f220000300a00 */
[----:B------:R-:W4:Y:S02]  /*5d6f0*/  LDL.LU.64 R10, [R1+0x388] ;  /* 0x00038800010a7983 */ /* 0x000f240000300a00 */
[----:B------:R0:W-:Y:S02]  /*5d700*/  STL.64 [R1+0x2690], R18 ;  /* 0x0026901201007387 */ /* 0x0001e40000100a00 */
[----:B------:R-:W2:Y:S01]  /*5d710*/  LDL.LU R16, [R1+0x2f0] ;  /* 0x0002f00001107983 */ /* 0x000ea20000300800 */
[----:B------:R-:W2:Y:S04]  /*5d720*/  LDL.LU R17, [R1+0x2f4] ;  /* 0x0002f40001117983 */ /* 0x000ea80000300800 */
[----:B0-----:R-:W3:Y:S01]  /*5d730*/  LDL.LU R18, [R1+0x2f8] ;  /* 0x0002f80001127983 */ /* 0x001ee20000300800 */
[----:B------:R-:W3:Y:S03]  /*5d740*/  LDL.LU R19, [R1+0x2fc] ;  /* 0x0002fc0001137983 */ /* 0x000ee60000300800 */
[----:B---3--:R0:W-:Y:S01]  /*5d750*/  STL.64 [R1+0x26a0], R18 ;  /* 0x0026a01201007387 */ /* 0x0081e20000100a00 */
[----:B--2---:R1:W-:Y:S03]  /*5d760*/  STL.64 [R1+0x2698], R16 ;  /* 0x0026981001007387 */ /* 0x0043e60000100a00 */
[----:B0-----:R-:W2:Y:S01]  /*5d770*/  LDL.64 R18, [R1+0xc8] ;  /* 0x0000c80001127983 */ /* 0x001ea20000100a00 */
[C---:B----4-:R-:W-:Y:S03]  /*5d780*/  HMMA.16816.F32.BF16 R20, R8.reuse, R26, R20 ;  /* 0x0000001a0814723c */ /* 0x050fe60000041814 */
[----:B--2---:R0:W-:Y:S01]  /*5d790*/  STL.64 [R1+0x26c0], R18 ;  /* 0x0026c01201007387 */ /* 0x0041e20000100a00 */
[----:B-1----:R-:W2:Y:S02]  /*5d7a0*/  LDL.LU R16, [R1+0x330] ;  /* 0x0003300001107983 */ /* 0x002ea40000300800 */
[----:B------:R-:W2:Y:S01]  /*5d7b0*/  LDL.LU R17, [R1+0x334] ;  /* 0x0003340001117983 */ /* 0x000ea20000300800 */
[----:B0-----:R-:W2:Y:S01]  /*5d7c0*/  LDL.LU R18, [R1+0x338] ;  /* 0x0003380001127983 */ /* 0x001ea20000300800 */
[----:B------:R-:W2:Y:S11]  /*5d7d0*/  LDL.LU R19, [R1+0x33c] ;  /* 0x00033c0001137983 */ /* 0x000eb60000300800 */
[----:B------:R-:W-:Y:S04]  /*5d7e0*/  @!UPT UIADD3 URZ, URZ, URZ, URZ ;  /* 0x0000003f3f3ff290 */ /* 0x000fe8000fffe03f */
[----:B------:R-:W-:Y:S02]  /*5d7f0*/  STL.64 [R1+0x650], R20 ;  /* 0x0006501401007387 */ /* 0x000fe40000100a00 */
[----:B------:R0:W-:Y:S02]  /*5d800*/  STL.64 [R1+0x658], R22 ;  /* 0x0006581601007387 */ /* 0x0001e40000100a00 */
[----:B0-----:R-:W3:Y:S01]  /*5d810*/  LDL.LU.64 R22, [R1+0x26f8] ;  /* 0x0026f80001167983 */ /* 0x001ee20000300a00 */
[----:B------:R-:W4:Y:S01]  /*5d820*/  LDL.LU.64 R20, [R1+0x26f0] ;  /* 0x0026f00001147983 */ /* 0x000f220000300a00 */
[----:B---3--:R-:W-:Y:S11]  /*5d830*/  HMMA.16816.F32.BF16 R12, R8, R22, R12 ;  /* 0x00000016080c723c */ /* 0x008ff6000004180c */
[----:B------:R-:W-:Y:S11]  /*5d840*/  @!UPT UIADD3 URZ, URZ, URZ, URZ ;  /* 0x0000003f3f3ff290 */ /* 0x000ff6000fffe03f */
[----:B------:R-:W-:Y:S01]  /*5d850*/  @!UPT UIADD3 URZ, URZ, URZ, URZ ;  /* 0x0000003f3f3ff290 */ /* 0x000fe2000fffe03f */
[----:B------:R-:W-:Y:S01]  /*5d860*/  STL.64 [R1+0x640], R12 ;  /* 0x0006400c01007387 */ /* 0x000fe20000100a00 */
[----:B------:R0:W-:Y:S03]  /*5d870*/  STL.64 [R1+0x648], R14 ;  /* 0x0006480e01007387 */ /* 0x0001e60000100a00 */
[----:B0-----:R-:W3:Y:S01]  /*5d880*/  LDL.LU.64 R14, [R1+0x26e8] ;  /* 0x0026e800010e7983 */ /* 0x001ee20000300a00 */
[----:B------:R-:W-:Y:S02]  /*5d890*/  STL.64 [R1+0x2688], R22 ;  /* 0x0026881601007387 */ /* 0x000fe40000100a00 */
[----:B----4-:R0:W-:Y:S01]  /*5d8a0*/  STL.64 [R1+0x2680], R20 ;  /* 0x0026801401007387 */ /* 0x0101e20000100a00 */
[----:B------:R-:W-:Y:S02]  /*5d8b0*/  MOV R2, R10 ;  /* 0x0000000a00027202 */ /* 0x000fe40000000f00 */
[----:B------:R-:W-:-:S02]  /*5d8c0*/  MOV R0, R11 ;  /* 0x0000000b00007202 */ /* 0x000fc40000000f00 */
[----:B------:R-:W-:Y:S01]  /*5d8d0*/  MOV R3, R9 ;  /* 0x0000000900037202 */ /* 0x000fe20000000f00 */
[----:B0-----:R-:W4:Y:S01]  /*5d8e0*/  LDL.LU R20, [R1+0x2b0] ;  /* 0x0002b00001147983 */ /* 0x001f220000300800 */
[----:B------:R-:W4:Y:S02]  /*5d8f0*/  LDL.LU R21, [R1+0x2b4] ;  /* 0x0002b40001157983 */ /* 0x000f240000300800 */
[----:B------:R-:W4:Y:S02]  /*5d900*/  LDL.LU R22, [R1+0x2b8] ;  /* 0x0002b80001167983 */ /* 0x000f240000300800 */
[----:B------:R-:W4:Y:S01]  /*5d910*/  LDL.LU R23, [R1+0x2bc] ;  /* 0x0002bc0001177983 */ /* 0x000f220000300800 */
[----:B---3--:R-:W-:Y:S11]  /*5d920*/  HMMA.16816.F32.BF16 R4, R8, R14, R4 ;  /* 0x0000000e0804723c */ /* 0x008ff60000041804 */
[----:B------:R-:W-:Y:S11]  /*5d930*/  @!UPT UIADD3 URZ, URZ, URZ, URZ ;  /* 0x0000003f3f3ff290 */ /* 0x000ff6000fffe03f */
[----:B------:R-:W-:Y:S01]  /*5d940*/  @!UPT UIADD3 URZ, URZ, URZ, URZ ;  /* 0x0000003f3f3ff290 */ /* 0x000fe2000fffe03f */
[----:B------:R0:W-:Y:S01]  /*5d950*/  STL.64 [R1+0x630], R4 ;  /* 0x0006300401007387 */ /* 0x0001e20000100a00 */
[----:B------:R1:W-:Y:S01]  /*5d960*/  STL.64 [R1+0x638], R6 ;  /* 0x0006380601007387 */ /* 0x0003e20000100a00 */
[----:B0-----:R-:W-:Y:S02]  /*5d970*/  MOV R4, R8 ;  /* 0x0000000800047202 */ /* 0x001fe40000000f00 */
[----:B-1----:R-:W3:Y:S01]  /*5d980*/  LDL.LU.64 R6, [R1+0x26e0] ;  /* 0x0026e00001067983 */ /* 0x002ee20000300a00 */
[----:B------:R-:W3:Y:S02]  /*5d990*/  LDL.LU.64 R10, [R1+0x26d8] ;  /* 0x0026d800010a7983 */ /* 0x000ee40000300a00 */
[----:B------:R-:W3:Y:S02]  /*5d9a0*/  LDL.LU.64 R8, [R1+0x26d0] ;  /* 0x0026d00001087983 */ /* 0x000ee40000300a00 */
[----:B------:R0:W-:Y:S02]  /*5d9b0*/  STL.64 [R1+0x2678], R14 ;  /* 0x0026780e01007387 */ /* 0x0001e40000100a00 */
[----:B------:R-:W-:Y:S01]  /*5d9c0*/  IMAD.MOV.U32 R12, RZ, RZ, R4 ;  /* 0x000000ffff0c7224 */ /* 0x000fe200078e0004 */
[----:B------:R-:W-:-:S02]  /*5d9d0*/  MOV R13, R3 ;  /* 0x00000003000d7202 */ /* 0x000fc40000000f00 */
[----:B0-----:R-:W-:Y:S02]  /*5d9e0*/  MOV R14, R2 ;  /* 0x00000002000e7202 */ /* 0x001fe40000000f00 */
[----:B------:R-:W-:-:S07]  /*5d9f0*/  MOV R15, R0 ;  /* 0x00000000000f7202 */ /* 0x000fce0000000f00 */
        /* <DEDUP_REMOVED lines=20> */
[C---:B--2---:R-:W-:Y:S01]  /*5db40*/  HMMA.16816.F32.BF16 R8, R12.reuse, R18, R8 ;  /* 0x000000120c08723c */ /* 0x044fe20000041808 */
[----:B------:R-:W-:Y:S11]  /*5db50*/  MOV R3, R19 ;  /* 0x0000001300037202 */ /* 0x000ff60000000f00 */
[----:B------:R-:W-:Y:S11]  /*5db60*/  @!UPT UIADD3 URZ, URZ, URZ, URZ ;  /* 0x0000003f3f3ff290 */ /* 0x000ff6000fffe03f */
[----:B------:R0:W-:Y:S01]  /*5db70*/  STL.64 [R1+0x600], R8 ;  /* 0x0006000801007387 */ /* 0x0001e20000100a00 */
[----:B------:R1:W-:Y:S01]  /*5db80*/  STL.64 [R1+0x608], R10 ;  /* 0x0006080a01007387 */ /* 0x0003e20000100a00 */
[----:B0-----:R-:W-:Y:S02]  /*5db90*/  MOV R8, R18 ;  /* 0x0000001200087202 */ /* 0x001fe40000000f00 */
[----:B-1----:R-:W2:Y:S01]  /*5dba0*/  LDL.LU.64 R10, [R1+0x26a8] ;  /* 0x0026a800010a7983 */ /* 0x002ea20000300a00 */
[----:B------:R-:W2:Y:S02]  /*5dbb0*/  LDL.LU.64 R18, [R1+0x26a0] ;  /* 0x0026a00001127983 */ /* 0x000ea40000300a00 */
[----:B------:R-:W2:Y:S02]  /*5dbc0*/  LDL.LU.64 R16, [R1+0x2698] ;  /* 0x0026980001107983 */ /* 0x000ea40000300a00 */
[----:B--2---:R-:W-:Y:S11]  /*5dbd0*/  HMMA.16816.F32.BF16 R16, R12, R10, R16 ;  /* 0x0000000a0c10723c */ /* 0x004ff60000041810 */
[----:B------:R-:W-:Y:S11]  /*5dbe0*/  @!UPT UIADD3 URZ, URZ, URZ, URZ ;  /* 0x0000003f3f3ff290 */ /* 0x000ff6000fffe03f */
[----:B------:R-:W-:Y:S01]  /*5dbf0*/  @!UPT UIADD3 URZ, URZ, URZ, URZ ;  /* 0x0000003f3f3ff290 */ /* 0x000fe2000fffe03f */
[----:B------:R-:W-:Y:S01]  /*5dc00*/  STL.64 [R1+0x5f0], R16 ;  /* 0x0005f01001007387 */ /* 0x000fe20000100a00 */
[----:B------:R0:W-:Y:S03]  /*5dc10*/  STL.64 [R1+0x5f8], R18 ;  /* 0x0005f81201007387 */ /* 0x0001e60000100a00 */
[----:B0-----:R-:W3:Y:S01]  /*5dc20*/  LDL.LU.64 R18, [R1+0x2690] ;  /* 0x0026900001127983 */ /* 0x001ee20000300a00 */
[----:B------:R0:W-:Y:S02]  /*5dc30*/  STL.64 [R1+0x2638], R10 ;  /* 0x0026380a01007387 */ /* 0x0001e40000100a00 */
[----:B0-----:R-:W-:Y:S01]  /*5dc40*/  IMAD.MOV.U32 R10, RZ, RZ, R8 ;  /* 0x000000ffff0a7224 */ /* 0x001fe200078e0008 */
[----:B------:R-:W-:-:S05]  /*5dc50*/  MOV R11, R3 ;  /* 0x00000003000b7202 */ /* 0x000fca0000000f00 */
[----:B------:R0:W-:Y:S02]  /*5dc60*/  STL.64 [R1+0x2650], R10 ;  /* 0x0026500a01007387 */ /* 0x0001e40000100a00 */
[----:B0-----:R-:W-:Y:S02]  /*5dc70*/  MOV R10, R2 ;  /* 0x00000002000a7202 */ /* 0x001fe40000000f00 */
[----:B------:R-:W-:Y:S01]  /*5dc80*/  MOV R11, R0 ;  /* 0x00000000000b7202 */ /* 0x000fe20000000f00 */
[----:B---3--:R-:W-:Y:S11]  /*5dc90*/  HMMA.16816.F32.BF16 R4, R12, R18, R4 ;  /* 0x000000120c04723c */ /* 0x008ff60000041804 */
[----:B------:R-:W-:Y:S11]  /*5dca0*/  @!UPT UIADD3 URZ, URZ, URZ, URZ ;  /* 0x0000003f3f3ff290 */ /* 0x000ff6000fffe03f */
[----:B------:R-:W-:Y:S01]  /*5dcb0*/  @!UPT UIADD3 URZ, URZ, URZ, URZ ;  /* 0x0000003f3f3ff290 */ /* 0x000fe2000fffe03f */
[----:B------:R0:W-:Y:S01]  /*5dcc0*/  STL.64 [R1+0x5e0], R4 ;  /* 0x0005e00401007387 */ /* 0x0001e20000100a00 */
[----:B------:R1:W-:Y:S03]  /*5dcd0*/  STL.64 [R1+0x5e8], R6 ;  /* 0x0005e80601007387 */ /* 0x0003e60000100a00 */
[----:B0-----:R-:W2:Y:S01]  /*5dce0*/  LDL.LU R4, [R1+0x270] ;  /* 0x0002700001047983 */ /* 0x001ea20000300800 */
[----:B------:R-:W2:Y:S02]  /*5dcf0*/  LDL.LU R5, [R1+0x274] ;  /* 0x0002740001057983 */ /* 0x000ea40000300800 */
[----:B-1----:R-:W2:Y:S02]  /*5dd00*/  LDL.LU R6, [R1+0x278] ;  /* 0x0002780001067983 */ /* 0x002ea40000300800 */
[----:B------:R-:W2:Y:S01]  /*5dd10*/  LDL.LU R7, [R1+0x27c] ;  /* 0x00027c0001077983 */ /* 0x000ea20000300800 */
[----:B------:R-:W3:Y:S01]  /*5dd20*/  LDL.LU R12, [R1+0x290] ;  /* 0x00029000010c7983 */ /* 0x000ee20000300800 */
[----:B------:R-:W3:Y:S02]  /*5dd30*/  LDL.LU R13, [R1+0x294] ;  /* 0x00029400010d7983 */ /* 0x000ee40000300800 */
[----:B------:R-:W3:Y:S02]  /*5dd40*/  LDL.LU R14, [R1+0x298] ;  /* 0x00029800010e7983 */ /* 0x000ee40000300800 */
[----:B------:R-:W3:Y:S01]  /*5dd50*/  LDL.LU R15, [R1+0x29c] ;  /* 0x00029c00010f7983 */ /* 0x000ee20000300800 */
[----:B------:R0:W-:Y:S01]  /*5dd60*/  STL.64 [R1+0x2668], R10 ;  /* 0x0026680a01007387 */ /* 0x0001e20000100a00 */
[----:B------:R-:W2:Y:S02]  /*5dd70*/  LDL.LU R8, [R1+0x250] ;  /* 0x0002500001087983 */ /* 0x000ea40000300800 */
[----:B------:R-:W2:Y:S01]  /*5dd80*/  LDL.LU R9, [R1+0x254] ;  /* 0x0002540001097983 */ /* 0x000ea20000300800 */
[----:B0-----:R-:W2:Y:S01]  /*5dd90*/  LDL.LU R10, [R1+0x258] ;  /* 0x00025800010a7983 */ /* 0x001ea20000300800 */
[----:B------:R-:W2:Y:S02]  /*5dda0*/  LDL.LU R11, [R1+0x25c] ;  /* 0x00025c00010b7983 */ /* 0x000ea40000300800 */
[----:B------:R0:W-:Y:S02]  /*5ddb0*/  STL.64 [R1+0x2620], R18 ;  /* 0x0026201201007387 */ /* 0x0001e40000100a00 */
[----:B------:R-:W4:Y:S01]  /*5ddc0*/  LDL.LU.64 R16, [R1+0x360] ;  /* 0x0003600001107983 */ /* 0x000f220000300a00 */
[----:B0-----:R-:W4:Y:S02]  /*5ddd0*/  LDL.LU.64 R18, [R1+0x368] ;  /* 0x0003680001127983 */ /* 0x001f240000300a00 */
[C---:B----4-:R-:W-:Y:S11]  /*5dde0*/  HMMA.16816.F32.BF16 R20, R16.reuse, R26, R20 ;  /* 0x0000001a1014723c */ /* 0x050ff60000041814 */
[----:B------:R-:W-:Y:S11]  /*5ddf0*/  @!UPT UIADD3 URZ, URZ, URZ, URZ ;  /* 0x0000003f3f3ff290 */ /* 0x000ff6000fffe03f */
[----:B------:R-:W-:Y:S01]  /*5de00*/  @!UPT UIADD3 URZ, URZ, URZ, URZ ;  /* 0x0000003f3f3ff290 */ /* 0x000fe2000fffe03f */
[----:B------:R-:W-:Y:S01]  /*5de10*/  STL.64 [R1+0x5d0], R20 ;  /* 0x0005d01401007387 */ /* 0x000fe20000100a00 */
[----:B------:R0:W-:Y:S03]  /*5de20*/  STL.64 [R1+0x5d8], R22 ;  /* 0x0005d81601007387 */ /* 0x0001e60000100a00 */
[----:B0-----:R-:W3:Y:S01]  /*5de30*/  LDL.LU.64 R22, [R1+0x2688] ;  /* 0x0026880001167983 */ /* 0x001ee20000300a00 */
[----:B------:R-:W4:Y:S02]  /*5de40*/  LDL.LU.64 R20, [R1+0x2680] ;  /* 0x0026800001147983 */ /* 0x000f240000300a00 */
[----:B------:R0:W-:Y:S02]  /*5de50*/  STL.64 [R1+0x2618], R26 ;  /* 0x0026181a01007387 */ /* 0x0001e40000100a00 */
[----:B------:R-:W2:Y:S01]  /*5de60*/  LDL.LU R24, [R1+0x1d0] ;  /* 0x0001d00001187983 */ /* 0x000ea20000300800 */
[----:B------:R-:W2:Y:S04]  /*5de70*/  LDL.LU R25, [R1+0x1d4] ;  /* 0x0001d40001197983 */ /* 0x000ea80000300800 */
        /* <DEDUP_REMOVED lines=8> */
[C---:B---3--:R-:W-:Y:S01]  /*5df00*/  HMMA.16816.F32.BF16 R12, R16.reuse, R22, R12 ;  /* 0x00000016100c723c */ /* 0x048fe2000004180c */
        /* <DEDUP_REMOVED lines=13> */
[----:B------:R0:W-:Y:S03]  /*5dfe0*/  STL.64 [R1+0x5c8], R14 ;  /* 0x0005c80e01007387 */ /* 0x0001e60000100a00 */
[----:B0-----:R-:W3:Y:S02]  /*5dff0*/  LDL.LU.64 R14, [R1+0x2678] ;  /* 0x00267800010e7983 */ /* 0x001ee40000300a00 */
[C---:B---3--:R-:W-:Y:S11]  /*5e000*/  HMMA.16816.F32.BF16 R4, R16.reuse, R14, R4 ;  /* 0x0000000e1004723c */ /* 0x048ff60000041804 */
[----:B------:R-:W-:Y:S11]  /*5e010*/  @!UPT UIADD3 URZ, URZ, URZ, URZ ;  /* 0x0000003f3f3ff290 */ /* 0x000ff6000fffe03f */
[----:B------:R-:W-:Y:S01]  /*5e020*/  @!UPT UIADD3 URZ, URZ, URZ, URZ ;  /* 0x0000003f3f3ff290 */ /* 0x000fe2000fffe03f */
[----:B------:R-:W-:Y:S01]  /*5e030*/  STL.64 [R1+0x5b0], R4 ;  /* 0x0005b00401007387 */ /* 0x000fe20000100a00 */
[----:B------:R0:W-:Y:S03]  /*5e040*/  STL.64 [R1+0x5b8], R6 ;  /* 0x0005b80601007387 */ /* 0x0001e60000100a00 */
[----:B0-----:R-:W3:Y:S01]  /*5e050*/  LDL.LU.64 R6, [R1+0x2670] ;  /* 0x0026700001067983 */ /* 0x001ee20000300a00 */
[----:B------:R0:W-:Y:S02]  /*5e060*/  STL.64 [R1+0x25f8], R14 ;  /* 0x0025f80e01007387 */ /* 0x0001e40000100a00 */
[----:B------:R-:W2:Y:S01]  /*5e070*/  LDL.LU.64 R12, [R1+0x340] ;  /* 0x00034000010c7983 */ /* 0x000ea20000300a00 */
[----:B0-----:R-:W2:Y:S01]  /*5e080*/  LDL.LU.64 R14, [R1+0x348] ;  /* 0x00034800010e7983 */ /* 0x001ea20000300a00 */
        /* <DEDUP_REMOVED lines=24> */
[----:B0-----:R-:W2:Y:S01]  /*5e210*/  LDL.LU.64 R10, [R1+0x2638] ;  /* 0x00263800010a7983 */ /* 0x001ea20000300a00 */
[----:B------:R-:W-:Y:S02]  /*5e220*/  MOV R2, R18 ;  /* 0x0000001200027202 */ /* 0x000fe40000000f00 */
[----:B------:R-:W-:Y:S01]  /*5e230*/  MOV R0, R19 ;  /* 0x0000001300007202 */ /* 0x000fe20000000f00 */
[----:B--2---:R-:W-:Y:S11]  /*5e240*/  HMMA.16816.F32.BF16 R24, R16, R10, R24 ;  /* 0x0000000a1018723c */ /* 0x004ff60000041818 */
[----:B------:R-:W-:Y:S11]  /*5e250*/  @!UPT UIADD3 URZ, URZ, URZ, URZ ;  /* 0x0000003f3f3ff290 */ /* 0x000ff6000fffe03f */
[----:B------:R-:W-:Y:S01]  /*5e260*/  @!UPT UIADD3 URZ, URZ, URZ, URZ ;  /* 0x0000003f3f3ff290 */ /* 0x000fe2000fffe03f */
[----:B------:R-:W-:Y:S01]  /*5e270*/  STL.64 [R1+0x570], R24 ;  /* 0x0005701801007387 */ /* 0x000fe20000100a00 */
[----:B------:R0:W-:Y:S03]  /*5e280*/  STL.64 [R1+0x578], R26 ;  /* 0x0005781a01007387 */ /* 0x0001e60000100a00 */
[----:B0-----:R-:W2:Y:S01]  /*5e290*/  LDL.LU.64 R26, [R1+0x2630] ;  /* 0x00263000011a7983 */ /* 0x001ea20000300a00 */
[----:B------:R-:W2:Y:S02]  /*5e2a0*/  LDL.LU.64 R24, [R1+0x2628] ;  /* 0x0026280001187983 */ /* 0x000ea40000300a00 */
[----:B------:R-:W2:Y:S01]  /*5e2b0*/  LDL.LU.64 R18, [R1+0x2620] ;  /* 0x0026200001127983 */ /* 0x000ea20000300a00 */
[----:B------:R-:W-:Y:S01]  /*5e2c0*/  MOV R3, R17 ;  /* 0x0000001100037202 */ /* 0x000fe20000000f00 */
[----:B------:R0:W-:Y:S01]  /*5e2d0*/  STL.64 [R1+0x25b8], R10 ;  /* 0x0025b80a01007387 */ /* 0x0001e20000100a00 */
[----:B------:R-:W-:-:S03]  /*5e2e0*/  MOV R8, R16 ;  /* 0x0000001000087202 */ /* 0x000fc60000000f00 */
[----:B------:R-:W-:Y:S01]  /*5e2f0*/  IMAD.MOV.U32 R9, RZ, RZ, R3 ;  /* 0x000000ffff097224 */ /* 0x000fe200078e0003 */
[----:B0-----:R-:W-:Y:S02]  /*5e300*/  MOV R10, R2 ;  /* 0x00000002000a7202 */ /* 0x001fe40000000f00 */
[----:B------:R-:W-:-:S07]  /*5e310*/  MOV R11, R0 ;  /* 0x00000000000b7202 */ /* 0x000fce0000000f00 */
[----:B--2---:R-:W-:Y:S01]  /*5e320*/  HMMA.16816.F32.BF16 R8, R8, R18, R24 ;  /* 0x000000120808723c */ /* 0x004fe20000041818 */
[----:B------:R-:W3:Y:S01]  /*5e330*/  LDL.LU.64 R26, [R1+0x2618] ;  /* 0x00261800011a7983 */ /* 0x000ee20000300a00 */
[----:B------:R-:W2:Y:S11]  /*5e340*/  LDL.LU.64 R16, [R1+0x2610] ;  /* 0x0026100001107983 */ /* 0x000eb60000300a00 */
[----:B------:R-:W-:Y:S10]  /*5e350*/  @!UPT UIADD3 URZ, URZ, URZ, URZ ;  /* 0x0000003f3f3ff290 */ /* 0x000ff4000fffe03f */
[----:B------:R-:W-:Y:S01]  /*5e360*/  STL.64 [R1+0x560], R8 ;  /* 0x0005600801007387 */ /* 0x000fe20000100a00 */
[----:B------:R-:W-:Y:S01]  /*5e370*/  STL.64 [R1+0x568], R10 ;  /* 0x0005680a01007387 */ /* 0x000fe20000100a00 */
[----:B---3--:R-:W-:Y:S11]  /*5e380*/  HMMA.16816.F32.BF16 R4, R12, R26, R4 ;  /* 0x0000001a0c04723c */ /* 0x008ff60000041804 */
[----:B------:R-:W-:Y:S11]  /*5e390*/  @!UPT UIADD3 URZ, URZ, URZ, URZ ;  /* 0x0000003f3f3ff290 */ /* 0x000ff6000fffe03f */
[----:B------:R-:W-:Y:S01]  /*5e3a0*/  @!UPT UIADD3 URZ, URZ, URZ, URZ ;  /* 0x0000003f3f3ff290 */ /* 0x000fe2000fffe03f */
[----:B------:R-:W-:Y:S01]  /*5e3b0*/  STL.64 [R1+0x550], R4 ;  /* 0x0005500401007387 */ /* 0x000fe20000100a00 */
[----:B------:R0:W-:Y:S03]  /*5e3c0*/  STL.64 [R1+0x2588], R26 ;  /* 0x0025881a01007387 */ /* 0x0001e60000100a00 */
[----:B0-----:R-:W3:Y:S01]  /*5e3d0*/  LDL.LU.64 R26, [R1+0xa8] ;  /* 0x0000a800011a7983 */ /* 0x001ee20000300a00 */
[----:B------:R-:W-:Y:S01]  /*5e3e0*/  MOV R18, R6 ;  /* 0x0000000600127202 */ /* 0x000fe20000000f00 */
[----:B------:R-:W-:Y:S01]  /*5e3f0*/  IMAD.MOV.U32 R19, RZ, RZ, R7 ;  /* 0x000000ffff137224 */ /* 0x000fe200078e0007 */
[----:B------:R-:W-:Y:S02]  /*5e400*/  MOV R0, R12 ;  /* 0x0000000c00007202 */ /* 0x000fe40000000f00 */
[----:B------:R-:W-:Y:S02]  /*5e410*/  MOV R2, R13 ;  /* 0x0000000d00027202 */ /* 0x000fe40000000f00 */
[----:B------:R-:W-:-:S02]  /*5e420*/  MOV R3, R14 ;  /* 0x0000000e00037202 */ /* 0x000fc40000000f00 */
[----:B------:R-:W-:Y:S01]  /*5e430*/  MOV R28, R15 ;  /* 0x0000000f001c7202 */ /* 0x000fe20000000f00 */
[----:B---3--:R-:W-:Y:S01]  /*5e440*/  STL.64 [R1+0x25b0], R26 ;  /* 0x0025b01a01007387 */ /* 0x008fe20000100a00 */
[----:B------:R-:W-:Y:S02]  /*5e450*/  STL.64 [R1+0x24a8], R18 ;  /* 0x0024a81201007387 */ /* 0x000fe40000100a00 */
[----:B--2---:R0:W-:Y:S02]  /*5e460*/  STL.64 [R1+0x24a0], R16 ;  /* 0x0024a01001007387 */ /* 0x0041e40000100a00 */
[----:B0-----:R-:W2:Y:S01]  /*5e470*/  LDL.LU R16, [R1+0x320] ;  /* 0x0003200001107983 */ /* 0x001ea20000300800 */
[----:B------:R-:W2:Y:S02]  /*5e480*/  LDL.LU R17, [R1+0x324] ;  /* 0x0003240001117983 */ /* 0x000ea40000300800 */
[----:B------:R-:W3:Y:S02]  /*5e490*/  LDL.LU R18, [R1+0x328] ;  /* 0x0003280001127983 */ /* 0x000ee40000300800 */
[----:B------:R-:W3:Y:S01]  /*5e4a0*/  LDL.LU R19, [R1+0x32c] ;  /* 0x00032c0001137983 */ /* 0x000ee20000300800 */
[----:B------:R-:W2:Y:S01]  /*5e4b0*/  LDL.LU R12, [R1+0x190] ;  /* 0x00019000010c7983 */ /* 0x000ea20000300800 */
[----:B------:R-:W2:Y:S02]  /*5e4c0*/  LDL.LU R13, [R1+0x194] ;  /* 0x00019400010d7983 */ /* 0x000ea40000300800 */
[----:B------:R-:W2:Y:S02]  /*5e4d0*/  LDL.LU R14, [R1+0x198] ;  /* 0x00019800010e7983 */ /* 0x000ea40000300800 */
[----:B------:R-:W2:Y:S01]  /*5e4e0*/  LDL.LU R15, [R1+0x19c] ;  /* 0x00019c00010f7983 */ /* 0x000ea20000300800 */
[----:B------:R-:W2:Y:S04]  /*5e4f0*/  LDL.LU.64 R10, [R1+0xc8] ;  /* 0x0000c800010a7983 */ /* 0x000ea80000300a00 */
[----:B--2---:R0:W-:Y:S01]  /*5e500*/  STL.64 [R1+0x25d0], R10 ;  /* 0x0025d00a01007387 */ /* 0x0041e20000100a00 */
        /* <DEDUP_REMOVED lines=8> */
[----:B0-----:R-:W2:Y:S04]  /*5e590*/  LDL.LU.64 R10, [R1+0xd8] ;  /* 0x0000d800010a7983 */ /* 0x001ea80000300a00 */
[----:B--2---:R-:W-:Y:S01]  /*5e5a0*/  STL.64 [R1+0x25e8], R10 ;  /* 0x0025e80a01007387 */ /* 0x004fe20000100a00 */
[----:B------:R-:W-:Y:S02]  /*5e5b0*/  STL.64 [R1+0x25c8], R26 ;  /* 0x0025c81a01007387 */ /* 0x000fe40000100a00 */
[----:B------:R0:W-:Y:S02]  /*5e5c0*/  STL.64 [R1+0x25c0], R24 ;  /* 0x0025c01801007387 */ /* 0x0001e40000100a00 */
        /* <DEDUP_REMOVED lines=13> */
[----:B------:R-:W2:Y:S01]  /*5e6a0*/  LDL.LU R27, [R1+0x13c] ;  /* 0x00013c00011b7983 */ /* 0x000ea20000300800 */
[----:B---3--:R0:W-:Y:S01]  /*5e6b0*/  STL.64 [R1+0x2598], R18 ;  /* 0x0025981201007387 */ /* 0x0081e20000100a00 */
[----:B------:R1:W-:Y:S01]  /*5e6c0*/  STL.64 [R1+0x2590], R16 ;  /* 0x0025901001007387 */ /* 0x0003e20000100a00 */
[----:B0-----:R-:W-:-:S02]  /*5e6d0*/  MOV R18, R3 ;  /* 0x0000000300127202 */ /* 0x001fc40000000f00 */
[----:B-1----:R-:W-:Y:S02]  /*5e6e0*/  MOV R16, R0 ;  /* 0x0000000000107202 */ /* 0x002fe40000000f00 */
[----:B------:R-:W-:Y:S02]  /*5e6f0*/  MOV R17, R2 ;  /* 0x0000000200117202 */ /* 0x000fe40000000f00 */
[----:B------:R-:W-:Y:S01]  /*5e700*/  MOV R19, R28 ;  /* 0x0000001c00137202 */ /* 0x000fe20000000f00 */
[----:B------:R-:W3:Y:S01]  /*5e710*/  LDL.LU R0, [R1+0x260c] ;  /* 0x00260c0001007983 */ /* 0x000ee20000300800 */
[----:B------:R-:W2:Y:S02]  /*5e720*/  LDL.LU R2, [R1+0x2608] ;  /* 0x0026080001027983 */ /* 0x000ea40000300800 */
[----:B------:R-:W2:Y:S02]  /*5e730*/  LDL.LU R3, [R1+0x2604] ;  /* 0x0026040001037983 */ /* 0x000ea40000300800 */
[----:B------:R-:W2:Y:S01]  /*5e740*/  LDL.LU R28, [R1+0x2600] ;  /* 0x00260000011c7983 */ /* 0x000ea20000300800 */
[C---:B------:R-:W-:Y:S11]  /*5e750*/  HMMA.16816.F32.BF16 R12, R16.reuse, R22, R12 ;  /* 0x00000016100c723c */ /* 0x040ff6000004180c */
[----:B------:R-:W-:Y:S11]  /*5e760*/  @!UPT UIADD3 URZ, URZ, URZ, URZ ;  /* 0x0000003f3f3ff290 */ /* 0x000ff6000fffe03f */
[----:B------:R-:W-:Y:S01]  /*5e770*/  @!UPT UIADD3 URZ, URZ, URZ, URZ ;  /* 0x0000003f3f3ff290 */ /* 0x000fe2000fffe03f */
[----:B------:R-:W-:Y:S01]  /*5e780*/  STL.64 [R1+0x540], R12 ;  /* 0x0005400c01007387 */ /* 0x000fe20000100a00 */
[----:B------:R0:W-:Y:S03]  /*5e790*/  STL.64 [R1+0x548], R14 ;  /* 0x0005480e01007387 */ /* 0x0001e60000100a00 */
[----:B0-----:R-:W2:Y:S01]  /*5e7a0*/  LDL.LU.64 R14, [R1+0x25f8] ;  /* 0x0025f800010e7983 */ /* 0x001ea20000300a00 */
[----:B------:R-:W-:Y:S02]  /*5e7b0*/  STL.64 [R1+0x2580], R22 ;  /* 0x0025801601007387 */ /* 0x000fe40000100a00 */
[----:B----4-:R0:W-:Y:S02]  /*5e7c0*/  STL.64 [R1+0x2578], R20 ;  /* 0x0025781401007387 */ /* 0x0101e40000100a00 */
[----:B0-----:R-:W4:Y:S01]  /*5e7d0*/  LDL.LU R20, [R1+0x30] ;  /* 0x0000300001147983 */ /* 0x001f220000300800 */
[----:B------:R-:W4:Y:S02]  /*5e7e0*/  LDL.LU R21, [R1+0x34] ;  /* 0x0000340001157983 */ /* 0x000f240000300800 */
[----:B------:R-:W3:Y:S02]  /*5e7f0*/  LDL.LU R22, [R1+0x38] ;  /* 0x0000380001167983 */ /* 0x000ee40000300800 */
[----:B------:R-:W3:Y:S01]  /*5e800*/  LDL.LU R23, [R1+0x3c] ;  /* 0x00003c0001177983 */ /* 0x000ee20000300800 */
[C---:B--2---:R-:W-:Y:S01]  /*5e810*/  HMMA.16816.F32.BF16 R4, R16.reuse, R14, R4 ;  /* 0x0000000e1004723c */ /* 0x044fe20000041804 */
[----:B---3--:R-:W-:Y:S01]  /*5e820*/  STL.64 [R1+0x25a8], R22 ;  /* 0x0025a81601007387 */ /* 0x008fe20000100a00 */
[----:B----4-:R0:W-:Y:S03]  /*5e830*/  STL.64 [R1+0x25a0], R20 ;  /* 0x0025a01401007387 */ /* 0x0101e60000100a00 */
        /* <DEDUP_REMOVED lines=8> */
[----:B------:R-:W-:Y:S01]  /*5e8c0*/  STL.64 [R1+0x2570], R14 ;  /* 0x0025700e01007387 */ /* 0x000fe20000100a00 */
[C---:B---3--:R-:W-:Y:S11]  /*5e8d0*/  HMMA.16816.F32.BF16 R8, R16.reuse, R6, R8 ;  /* 0x000000061008723c */ /* 0x048ff60000041808 */
[----:B------:R-:W-:Y:S11]  /*5e8e0*/  @!UPT UIADD3 URZ, URZ, URZ, URZ ;  /* 0x0000003f3f3ff290 */ /* 0x000ff6000fffe03f */
[----:B------:R-:W-:Y:S01]  /*5e8f0*/  @!UPT UIADD3 URZ, URZ, URZ, URZ ;  /* 0x0000003f3f3ff290 */ /* 0x000fe2000fffe03f */
[----:B------:R-:W-:Y:S01]  /*5e900*/  STL.64 [R1+0x520], R8 ;  /* 0x0005200801007387 */ /* 0x000fe20000100a00 */
[----:B------:R0:W-:Y:S03]  /*5e910*/  STL.64 [R1+0x528], R10 ;  /* 0x0005280a01007387 */ /* 0x0001e60000100a00 */
[----:B0-----:R-:W3:Y:S01]  /*5e920*/  LDL.LU.64 R10, [R1+0x25e8] ;  /* 0x0025e800010a7983 */ /* 0x001ee20000300a00 */
[----:B------:R-:W-:Y:S01]  /*5e930*/  MOV R14, R2 ;  /* 0x00000002000e7202 */ /* 0x000fe20000000f00 */
[----:B------:R-:W-:Y:S01]  /*5e940*/  IMAD.MOV.U32 R15, RZ, RZ, R0 ;  /* 0x000000ffff0f7224 */ /* 0x000fe200078e0000 */
        /* <DEDUP_REMOVED lines=21> */
[----:B------:R-:W-:Y:S01]  /*5eaa0*/  STL.64 [R1+0x4f0], R24 ;  /* 0x0004f01801007387 */ /* 0x000fe20000100a00 */
[----:B------:R0:W-:Y:S03]  /*5eab0*/  STL.64 [R1+0x4f8], R26 ;  /* 0x0004f81a01007387 */ /* 0x0001e60000100a00 */
[----:B0-----:R-:W2:Y:S02]  /*5eac0*/  LDL.LU.64 R26, [R1+0x25b0] ;  /* 0x0025b000011a7983 */ /* 0x001ea40000300a00 */
[----:B--2---:R-:W-:Y:S02]  /*5ead0*/  HMMA.16816.F32.BF16 R16, R16, R26, R20 ;  /* 0x0000001a1010723c */ /* 0x004fe40000041814 */
[----:B------:R-:W2:Y:S01]  /*5eae0*/  LDL.LU.64 R22, [R1+0x25a8] ;  /* 0x0025a80001167983 */ /* 0x000ea20000300a00 */
[----:B------:R-:W2:Y:S01]  /*5eaf0*/  LDL.LU.64 R20, [R1+0x25a0] ;  /* 0x0025a00001147983 */ /* 0x000ea20000300a00 */
[----:B------:R-:W-:-:S02]  /*5eb00*/  MOV R8, R26 ;  /* 0x0000001a00087202 */ /* 0x000fc40000000f00 */
[----:B------:R-:W-:Y:S11]  /*5eb10*/  MOV R9, R27 ;  /* 0x0000001b00097202 */ /* 0x000ff60000000f00 */
[----:B------:R-:W-:Y:S06]  /*5eb20*/  @!UPT UIADD3 URZ, URZ, URZ, URZ ;  /* 0x0000003f3f3ff290 */ /* 0x000fec000fffe03f */
[----:B------:R-:W-:Y:S01]  /*5eb30*/  STL.64 [R1+0x4e0], R16 ;  /* 0x0004e01001007387 */ /* 0x000fe20000100a00 */
[----:B------:R0:W-:Y:S03]  /*5eb40*/  STL.64 [R1+0x4e8], R18 ;  /* 0x0004e81201007387 */ /* 0x0001e60000100a00 */
[----:B0-----:R-:W2:Y:S01]  /*5eb50*/  LDL.LU.64 R18, [R1+0x2598] ;  /* 0x0025980001127983 */ /* 0x001ea20000300a00 */
[----:B------:R-:W2:Y:S02]  /*5eb60*/  LDL.LU.64 R16, [R1+0x2590] ;  /* 0x0025900001107983 */ /* 0x000ea40000300a00 */
[----:B------:R-:W2:Y:S02]  /*5eb70*/  LDL.LU.64 R26, [R1+0x2588] ;  /* 0x00258800011a7983 */ /* 0x000ea40000300a00 */
[----:B------:R0:W-:Y:S01]  /*5eb80*/  STL.64 [R1+0x2538], R10 ;  /* 0x0025380a01007387 */ /* 0x0001e20000100a00 */
[----:B------:R-:W-:Y:S01]  /*5eb90*/  STL.64 [R1+0x2530], R8 ;  /* 0x0025300801007387 */ /* 0x000fe20000100a00 */
[----:B------:R-:W-:-:S02]  /*5eba0*/  MOV R12, R28 ;  /* 0x0000001c000c7202 */ /* 0x000fc40000000f00 */
[----:B------:R-:W-:Y:S01]  /*5ebb0*/  MOV R13, R3 ;  /* 0x00000003000d7202 */ /* 0x000fe20000000f00 */
[----:B--2---:R-:W-:Y:S01]  /*5ebc0*/  HMMA.16816.F32.BF16 R24, R16, R26, R20 ;  /* 0x0000001a1018723c */ /* 0x004fe20000041814 */
[----:B------:R-:W2:Y:S01]  /*5ebd0*/  LDL.LU.64 R22, [R1+0x2580] ;  /* 0x0025800001167983 */ /* 0x000ea20000300a00 */
[----:B------:R-:W3:Y:S01]  /*5ebe0*/  LDL.LU.64 R20, [R1+0x2578] ;  /* 0x0025780001147983 */ /* 0x000ee20000300a00 */
[----:B0-----:R-:W-:Y:S01]  /*5ebf0*/  MOV R10, R2 ;  /* 0x00000002000a7202 */ /* 0x001fe20000000f00 */
[----:B------:R-:W-:Y:S11]  /*5ec00*/  IMAD.MOV.U32 R11, RZ, RZ, R0 ;  /* 0x000000ffff0b7224 */ /* 0x000ff600078e0000 */
[----:B------:R-:W-:Y:S09]  /*5ec10*/  @!UPT UIADD3 URZ, URZ, URZ, URZ ;  /* 0x0000003f3f3ff290 */ /* 0x000ff2000fffe03f */
[----:B------:R-:W-:Y:S02]  /*5ec20*/  MOV R2, R26 ;  /* 0x0000001a00027202 */ /* 0x000fe40000000f00 */
[----:B------:R-:W-:Y:S02]  /*5ec30*/  MOV R0, R27 ;  /* 0x0000001b00007202 */ /* 0x000fe40000000f00 */
[----:B------:R-:W-:Y:S02]  /*5ec40*/  MOV R3, R25 ;  /* 0x0000001900037202 */ /* 0x000fe40000000f00 */
[----:B------:R-:W-:Y:S02]  /*5ec50*/  MOV R28, R24 ;  /* 0x00000018001c7202 */ /* 0x000fe40000000f00 */
[----:B------:R-:W4:Y:S01]  /*5ec60*/  LDL.LU R24, [R1+0x7f0] ;  /* 0x0007f00001187983 */ /* 0x000f220000300800 */
[----:B------:R-:W-:Y:S02]  /*5ec70*/  STL [R1+0x21a4], R0 ;  /* 0x0021a40001007387 */ /* 0x000fe40000100800 */
[----:B------:R-:W-:Y:S02]  /*5ec80*/  STL [R1+0x21a0], R2 ;  /* 0x0021a00201007387 */ /* 0x000fe40000100800 */
[----:B------:R-:W-:Y:S01]  /*5ec90*/  STL [R1+0x219c], R3 ;  /* 0x00219c0301007387 */ /* 0x000fe20000100800 */
[----:B------:R-:W-:Y:S01]  /*5eca0*/  STL [R1+0x2198], R28 ;  /* 0x0021981c01007387 */ /* 0x000fe20000100800 */
[----:B------:R-:W-:-:S02]  /*5ecb0*/  MOV R25, R29 ;  /* 0x0000001d00197202 */ /* 0x000fc40000000f00 */
[----:B---3--:R-:W-:Y:S02]  /*5ecc0*/  MOV R26, R21 ;  /* 0x00000015001a7202 */ /* 0x008fe40000000f00 */
[----:B------:R-:W-:Y:S02]  /*5ecd0*/  MOV R27, R20 ;  /* 0x00000014001b7202 */ /* 0x000fe40000000f00 */
[C---:B--2---:R-:W-:Y:S01]  /*5ece0*/  HMMA.16816.F32.BF16 R20, R16.reuse, R22, R12 ;  /* 0x000000161014723c */ /* 0x044fe2000004180c */
[----:B------:R-:W2:Y:S11]  /*5ecf0*/  LDL.LU.64 R14, [R1+0x2570] ;  /* 0x00257000010e7983 */ /* 0x000eb60000300a00 */
[----:B------:R-:W-:Y:S11]  /*5ed00*/  @!UPT UIADD3 URZ, URZ, URZ, URZ ;  /* 0x0000003f3f3ff290 */ /* 0x000ff6000fffe03f */
[----:B------:R-:W-:Y:S01]  /*5ed10*/  STL.64 [R1+0x70], R20 ;  /* 0x0000701401007387 */ /* 0x000fe20000100a00 */
[----:B------:R0:W-:Y:S02]  /*5ed20*/  STL [R1+0x78], R22 ;  /* 0x0000781601007387 */ /* 0x0001e40000100800 */
[----:B------:R-:W-:Y:S02]  /*5ed30*/  IMAD.MOV.U32 R29, RZ, RZ, R23 ;  /* 0x000000ffff1d7224 */ /* 0x000fe400078e0017 */
[----:B0-----:R-:W2:Y:S01]  /*5ed40*/  LDL.LU.64 R22, [R1+0x2568] ;  /* 0x0025680001167983 */ /* 0x001ea20000300a00 */
[----:B------:R-:W2:Y:S02]  /*5ed50*/  LDL.LU.64 R20, [R1+0x2560] ;  /* 0x0025600001147983 */ /* 0x000ea40000300a00 */
[----:B------:R0:W-:Y:S01]  /*5ed60*/  STL [R1+0x21a8], R29 ;  /* 0x0021a81d01007387 */ /* 0x0001e20000100800 */
[----:B--2---:R-:W-:Y:S01]  /*5ed70*/  HMMA.16816.F32.BF16 R20, R16, R14, R20 ;  /* 0x0000000e1014723c */ /* 0x004fe20000041814 */
[----:B------:R-:W2:Y:S01]  /*5ed80*/  LDL.LU.64 R14, [R1+0x2558] ;  /* 0x00255800010e7983 */ /* 0x000ea20000300a00 */
[----:B------:R-:W2:Y:S11]  /*5ed90*/  LDL.LU.64 R12, [R1+0x2550] ;  /* 0x00255000010c7983 */ /* 0x000eb60000300a00 */
[----:B------:R-:W-:Y:S11]  /*5eda0*/  @!UPT UIADD3 URZ, URZ, URZ, URZ ;  /* 0x0000003f3f3ff290 */ /* 0x000ff6000fffe03f */
[----:B------:R-:W-:Y:S02]  /*5edb0*/  MOV R28, R23 ;  /* 0x00000017001c7202 */ /* 0x000fe40000000f00 */
[----:B------:R-:W-:Y:S02]  /*5edc0*/  MOV R3, R22 ;  /* 0x0000001600037202 */ /* 0x000fe40000000f00 */
[----:B------:R-:W-:Y:S02]  /*5edd0*/  MOV R2, R21 ;  /* 0x0000001500027202 */ /* 0x000fe40000000f00 */
[----:B------:R-:W-:Y:S01]  /*5ede0*/  MOV R0, R20 ;  /* 0x0000001400007202 */ /* 0x000fe20000000f00 */
[----:B------:R-:W-:Y:S01]  /*5edf0*/  STL [R1+0x21fc], R28 ;  /* 0x0021fc1c01007387 */ /* 0x000fe20000100800 */
[----:B------:R-:W-:Y:S02]  /*5ee00*/  STL [R1+0x21f8], R3 ;  /* 0x0021f80301007387 */ /* 0x000fe40000100800 */
[----:B------:R-:W-:Y:S02]  /*5ee10*/  STL [R1+0x21f4], R2 ;  /* 0x0021f40201007387 */ /* 0x000fe40000100800 */
[----:B------:R-:W-:Y:S01]  /*5ee20*/  STL [R1+0x21f0], R0 ;  /* 0x0021f00001007387 */ /* 0x000fe20000100800 */
[----:B------:R-:W-:-:S02]  /*5ee30*/  MOV R22, R5 ;  /* 0x0000000500167202 */ /* 0x000fc40000000f00 */
[----:B------:R-:W-:Y:S01]  /*5ee40*/  MOV R23, R4 ;  /* 0x0000000400177202 */ /* 0x000fe20000000f00 */
[C---:B--2---:R-:W-:Y:S01]  /*5ee50*/  HMMA.16816.F32.BF16 R12, R16.reuse, R6, R12 ;  /* 0x00000006100c723c */ /* 0x044fe2000004180c */
[----:B------:R-:W2:Y:S01]  /*5ee60*/  LDL.LU.64 R6, [R1+0x2548] ;  /* 0x0025480001067983 */ /* 0x000ea20000300a00 */
[----:B------:R-:W2:Y:S11]  /*5ee70*/  LDL.LU.64 R4, [R1+0x2540] ;  /* 0x0025400001047983 */ /* 0x000eb60000300a00 */
[----:B------:R-:W-:Y:S10]  /*5ee80*/  @!UPT UIADD3 URZ, URZ, URZ, URZ ;  /* 0x0000003f3f3ff290 */ /* 0x000ff4000fffe03f */
[----:B------:R1:W-:Y:S01]  /*5ee90*/  STL.64 [R1+0x30], R12 ;  /* 0x0000300c01007387 */ /* 0x0003e20000100a00 */
[----:B------:R3:W-:Y:S01]  /*5eea0*/  STL [R1+0x38], R14 ;  /* 0x0000380e01007387 */ /* 0x0007e20000100800 */
[----:B0-----:R-:W-:Y:S02]  /*5eeb0*/  MOV R29, R15 ;  /* 0x0000000f001d7202 */ /* 0x001fe40000000f00 */
[----:B-1----:R-:W4:Y:S01]  /*5eec0*/  LDL.LU R12, [R1+0x800] ;  /* 0x00080000010c7983 */ /* 0x002f220000300800 */
[----:B------:R-:W4:Y:S02]  /*5eed0*/  LDL.LU R13, [R1+0x804] ;  /* 0x00080400010d7983 */ /* 0x000f240000300800 */
[----:B---3--:R-:W3:Y:S02]  /*5eee0*/  LDL.LU R14, [R1+0x808] ;  /* 0x00080800010e7983 */ /* 0x008ee40000300800 */
[----:B------:R-:W3:Y:S01]  /*5eef0*/  LDL.LU R15, [R1+0x80c] ;  /* 0x00080c00010f7983 */ /* 0x000ee20000300800 */
[----:B------:R-:W-:Y:S01]  /*5ef00*/  STL [R1+0x2210], R29 ;  /* 0x0022101d01007387 */ /* 0x000fe20000100800 */
[C---:B--2---:R-:W-:Y:S03]  /*5ef10*/  HMMA.16816.F32.BF16 R4, R16.reuse, R10, R4 ;  /* 0x0000000a1004723c */ /* 0x044fe60000041804 */
[----:B------:R-:W3:Y:S01]  /*5ef20*/  LDL.LU.64 R10, [R1+0x2538] ;  /* 0x00253800010a7983 */ /* 0x000ee20000300a00 */
[----:B------:R-:W2:Y:S04]  /*5ef30*/  LDL.LU.64 R8, [R1+0x2530] ;  /* 0x0025300001087983 */ /* 0x000ea80000300a00 */
[C---:B----4-:R-:W-:Y:S11]  /*5ef40*/  HMMA.16816.F32.BF16 R20, R16.reuse, R22, R24 ;  /* 0x000000161014723c */ /* 0x050ff60000041818 */
[----:B------:R-:W-:Y:S05]  /*5ef50*/  @!UPT UIADD3 URZ, URZ, URZ, URZ ;  /* 0x0000003f3f3ff290 */ /* 0x000fea000fffe03f */
[----:B------:R-:W-:Y:S01]  /*5ef60*/  IMAD.MOV.U32 R28, RZ, RZ, R4 ;  /* 0x000000ffff1c7224 */ /* 0x000fe200078e0004 */
[----:B------:R-:W-:Y:S02]  /*5ef70*/  MOV R2, R6 ;  /* 0x0000000600027202 */ /* 0x000fe40000000f00 */
[----:B------:R-:W-:Y:S02]  /*5ef80*/  MOV R0, R7 ;  /* 0x0000000700007202 */ /* 0x000fe40000000f00 */
[----:B--2---:R-:W-:Y:S02]  /*5ef90*/  MOV R6, R8 ;  /* 0x0000000800067202 */ /* 0x004fe40000000f00 */
[----:B------:R-:W-:Y:S01]  /*5efa0*/  MOV R7, R9 ;  /* 0x0000000900077202 */ /* 0x000fe20000000f00 */
[----:B------:R-:W2:Y:S01]  /*5efb0*/  LDL.LU R8, [R1+0x252c] ;  /* 0x00252c0001087983 */ /* 0x000ea20000300800 */
[----:B------:R-:W4:Y:S02]  /*5efc0*/  LDL.LU R9, [R1+0x2528] ;  /* 0x0025280001097983 */ /* 0x000f240000300800 */
[----:B------:R-:W-:Y:S02]  /*5efd0*/  STL [R1+0x2214], R28 ;  /* 0x0022141c01007387 */ /* 0x000fe40000100800 */
[----:B------:R-:W4:Y:S01]  /*5efe0*/  LDL.LU.64 R26, [R1+0x2520] ;  /* 0x00252000011a7983 */ /* 0x000f220000300a00 */
[----:B------:R-:W-:Y:S01]  /*5eff0*/  STL.64 [R1+0x20e8], R22 ;  /* 0x0020e81601007387 */ /* 0x000fe20000100a00 */
[----:B------:R0:W-:Y:S03]  /*5f000*/  STL.64 [R1+0x20e0], R20 ;  /* 0x0020e01401007387 */ /* 0x0001e60000100a00 */
[----:B0-----:R-:W4:Y:S01]  /*5f010*/  LDL.LU R20, [R1] ;  /* 0x0000000001147983 */ /* 0x001f220000300800 */
[----:B------:R-:W4:Y:S01]  /*5f020*/  LDL.LU R21, [R1+0x4] ;  /* 0x0000040001157983 */ /* 0x000f220000300800 */
[----:B---3--:R-:W-:Y:S01]  /*5f030*/  HMMA.16816.F32.BF16 R12, R16, R10, R12 ;  /* 0x0000000a100c723c */ /* 0x008fe2000004180c */
[----:B--2---:R-:W-:-:S02]  /*5f040*/  MOV R23, R8 ;  /* 0x0000000800177202 */ /* 0x004fc40000000f00 */
[----:B----4-:R-:W-:Y:S01]  /*5f050*/  MOV R22, R9 ;  /* 0x0000000900167202 */ /* 0x010fe20000000f00 */
[----:B------:R0:W-:Y:S04]  /*5f060*/  STL.64 [R1+0x24f0], R20 ;  /* 0x0024f01401007387 */ /* 0x0001e80000100a00 */
[----:B0-----:R-:W2:Y:S01]  /*5f070*/  LDL.LU R20, [R1+0x7e0] ;  /* 0x0007e00001147983 */ /* 0x001ea20000300800 */
[----:B------:R-:W2:Y:S02]  /*5f080*/  LDL.LU R21, [R1+0x7e4] ;  /* 0x0007e40001157983 */ /* 0x000ea40000300800 */
[----:B------:R-:W3:Y:S02]  /*5f090*/  LDL R8, [R1+0x20] ;  /* 0x0000200001087983 */ /* 0x000ee40000100800 */
[----:B------:R-:W3:Y:S02]  /*5f0a0*/  LDL R9, [R1+0x24] ;  /* 0x0000240001097983 */ /* 0x000ee40000100800 */
[----:B---3--:R-:W-:Y:S08]  /*5f0b0*/  STL.64 [R1+0x24f8], R8 ;  /* 0x0024f80801007387 */ /* 0x008ff00000100a00 */
[----:B------:R-:W-:Y:S02]  /*5f0c0*/  STL.64 [R1+0x20f8], R14 ;  /* 0x0020f80e01007387 */ /* 0x000fe40000100a00 */
[----:B------:R0:W-:Y:S02]  /*5f0d0*/  STL.64 [R1+0x20f0], R12 ;  /* 0x0020f00c01007387 */ /* 0x0001e40000100a00 */
[----:B0-----:R-:W3:Y:S01]  /*5f0e0*/  LDL.LU.64 R12, [R1+0x80] ;  /* 0x00008000010c7983 */ /* 0x001ee20000300a00 */
[----:B------:R-:W4:Y:S02]  /*5f0f0*/  LDL R24, [R1+0x40] ;  /* 0x0000400001187983 */ /* 0x000f240000100800 */
[----:B------:R-:W4:Y:S02]  /*5f100*/  LDL R25, [R1+0x44] ;  /* 0x0000440001197983 */ /* 0x000f240000100800 */
[----:B----4-:R0:W-:Y:S04]  /*5f110*/  STL.64 [R1+0x2500], R24 ;  /* 0x0025001801007387 */ /* 0x0101e80000100a00 */
[----:B0-----:R-:W4:Y:S01]  /*5f120*/  LDL.LU R24, [R1+0x4c0] ;  /* 0x0004c00001187983 */ /* 0x001f220000300800 */
[----:B------:R-:W4:Y:S02]  /*5f130*/  LDL.LU R25, [R1+0x4c4] ;  /* 0x0004c40001197983 */ /* 0x000f240000300800 */
[----:B------:R0:W-:Y:S01]  /*5f140*/  STL.64 [R1+0x2510], R26 ;  /* 0x0025101a01007387 */ /* 0x0001e20000100a00 */
[----:B----4-:R1:W-:Y:S01]  /*5f150*/  STL.64 [R1+0x2508], R24 ;  /* 0x0025081801007387 */ /* 0x0103e20000100a00 */
[----:B------:R-:W4:Y:S02]  /*5f160*/  LDL.64 R8, [R1+0x60] ;  /* 0x0000600001087983 */ /* 0x000f240000100a00 */
[----:B0-----:R-:W3:Y:S02]  /*5f170*/  LDL R26, [R1+0x308] ;  /* 0x00030800011a7983 */ /* 0x001ee40000100800 */
[----:B------:R-:W3:Y:S01]  /*5f180*/  LDL R27, [R1+0x30c] ;  /* 0x00030c00011b7983 */ /* 0x000ee20000100800 */
[----:B------:R-:W-:-:S02]  /*5f190*/  MOV R3, R5 ;  /* 0x0000000500037202 */ /* 0x000fc40000000f00 */
[----:B--2---:R-:W-:Y:S01]  /*5f1a0*/  HMMA.16816.F32.BF16 R4, R16, R6, R20 ;  /* 0x000000061004723c */ /* 0x004fe20000041814 */
[----:B-1----:R-:W3:Y:S04]  /*5f1b0*/  LDL R24, [R1+0x300] ;  /* 0x0003000001187983 */ /* 0x002ee80000100800 */
[----:B------:R-:W3:Y:S04]  /*5f1c0*/  LDL R25, [R1+0x304] ;  /* 0x0003040001197983 */ /* 0x000ee80000100800 */
[----:B----4-:R0:W-:Y:S04]  /*5f1d0*/  STL.64 [R1+0x2518], R8 ;  /* 0x0025180801007387 */ /* 0x0101e80000100a00 */
        /* <DEDUP_REMOVED lines=15> */
[----:B0-----:R-:W2:Y:S01]  /*5f2d0*/  LDL.LU R16, [R1+0x7a0] ;  /* 0x0007a00001107983 */ /* 0x001ea20000300800 */
[----:B------:R-:W2:Y:S02]  /*5f2e0*/  LDL.LU R17, [R1+0x7a4] ;  /* 0x0007a40001117983 */ /* 0x000ea40000300800 */
[----:B------:R-:W2:Y:S02]  /*5f2f0*/  LDL.LU R18, [R1+0x7a8] ;  /* 0x0007a80001127983 */ /* 0x000ea40000300800 */
[----:B------:R-:W2:Y:S01]  /*5f300*/  LDL.LU R19, [R1+0x7ac] ;  /* 0x0007ac0001137983 */ /* 0x000ea20000300800 */
[----:B------:R0:W-:Y:S01]  /*5f310*/  STL [R1+0x20cc], R4 ;  /* 0x0020cc0401007387 */ /* 0x0001e20000100800 */
[----:B------:R1:W-:Y:S02]  /*5f320*/  STL [R1+0x20c8], R5 ;  /* 0x0020c80501007387 */ /* 0x0003e40000100800 */
[----:B------:R3:W-:Y:S02]  /*5f330*/  STL [R1+0x20c4], R6 ;  /* 0x0020c40601007387 */ /* 0x0007e40000100800 */
[----:B------:R4:W-:Y:S01]  /*5f340*/  STL [R1+0x20c0], R7 ;  /* 0x0020c00701007387 */ /* 0x0009e20000100800 */
[----:B0-----:R-:W2:Y:S01]  /*5f350*/  LDL.LU R4, [R1+0x7b0] ;  /* 0x0007b00001047983 */ /* 0x001ea20000300800 */
[----:B-1----:R-:W2:Y:S02]  /*5f360*/  LDL.LU R5, [R1+0x7b4] ;  /* 0x0007b40001057983 */ /* 0x002ea40000300800 */
[----:B---3--:R-:W2:Y:S02]  /*5f370*/  LDL.LU R6, [R1+0x7b8] ;  /* 0x0007b80001067983 */ /* 0x008ea40000300800 */
[----:B----4-:R-:W2:Y:S01]  /*5f380*/  LDL.LU R7, [R1+0x7bc] ;  /* 0x0007bc0001077983 */ /* 0x010ea20000300800 */
[----:B------:R-:W3:Y:S01]  /*5f390*/  LDL.LU.64 R8, [R1+0x2518] ;  /* 0x0025180001087983 */ /* 0x000ee20000300a00 */
[----:B------:R-:W-:Y:S02]  /*5f3a0*/  STL.64 [R1+0x4d0], R24 ;  /* 0x0004d01801007387 */ /* 0x000fe40000100a00 */
[----:B------:R0:W-:Y:S02]  /*5f3b0*/  STL.64 [R1+0x4d8], R26 ;  /* 0x0004d81a01007387 */ /* 0x0001e40000100a00 */
[----:B0-----:R-:W3:Y:S01]  /*5f3c0*/  LDL.LU.64 R26, [R1+0x2510] ;  /* 0x00251000011a7983 */ /* 0x001ee20000300a00 */
[----:B------:R-:W3:Y:S02]  /*5f3d0*/  LDL.LU.64 R24, [R1+0x2508] ;  /* 0x0025080001187983 */ /* 0x000ee40000300a00 */
[----:B------:R0:W-:Y:S02]  /*5f3e0*/  STL.64 [R1+0x2498], R12 ;  /* 0x0024980c01007387 */ /* 0x0001e40000100a00 */
[----:B0-----:R-:W4:Y:S01]  /*5f3f0*/  LDL.LU R12, [R1+0x780] ;  /* 0x00078000010c7983 */ /* 0x001f220000300800 */
[----:B------:R-:W4:Y:S02]  /*5f400*/  LDL.LU R13, [R1+0x784] ;  /* 0x00078400010d7983 */ /* 0x000f240000300800 */
[----:B------:R-:W2:Y:S02]  /*5f410*/  LDL.LU R14, [R1+0x788] ;  /* 0x00078800010e7983 */ /* 0x000ea40000300800 */
[----:B------:R-:W2:Y:S02]  /*5f420*/  LDL.LU R15, [R1+0x78c] ;  /* 0x00078c00010f7983 */ /* 0x000ea40000300800 */
[----:B--2---:R-:W-:Y:S01]  /*5f430*/  STL.64 [R1+0x24d8], R14 ;  /* 0x0024d80e01007387 */ /* 0x004fe20000100a00 */
[----:B----4-:R0:W-:Y:S03]  /*5f440*/  STL.64 [R1+0x24d0], R12 ;  /* 0x0024d00c01007387 */ /* 0x0101e60000100a00 */
[----:B0-----:R-:W3:Y:S01]  /*5f450*/  LDL.LU.64 R12, [R1+0x300] ;  /* 0x00030000010c7983 */ /* 0x001ee20000300a00 */
[----:B------:R-:W3:Y:S02]  /*5f460*/  LDL.LU.64 R14, [R1+0x308] ;  /* 0x00030800010e7983 */ /* 0x000ee40000300a00 */
[C---:B---3--:R-:W-:Y:S11]  /*5f470*/  HMMA.16816.F32.BF16 R24, R12.reuse, R8, R24 ;  /* 0x000000080c18723c */ /* 0x048ff60000041818 */
[----:B------:R-:W-:Y:S11]  /*5f480*/  @!UPT UIADD3 URZ, URZ, URZ, URZ ;  /* 0x0000003f3f3ff290 */ /* 0x000ff6000fffe03f */
[----:B------:R-:W-:Y:S01]  /*5f490*/  @!UPT UIADD3 URZ, URZ, URZ, URZ ;  /* 0x0000003f3f3ff290 */ /* 0x000fe2000fffe03f */
[----:B------:R0:W-:Y:S01]  /*5f4a0*/  STL.64 [R1+0x4c0], R24 ;  /* 0x0004c01801007387 */ /* 0x0001e20000100a00 */
[----:B------:R1:W-:Y:S03]  /*5f4b0*/  STL.64 [R1+0x4c8], R26 ;  /* 0x0004c81a01007387 */ /* 0x0003e60000100a00 */
[----:B0-----:R-:W1:Y:S01]  /*5f4c0*/  LDL.LU.64 R24, [R1+0x2500] ;  /* 0x0025000001187983 */ /* 0x001e620000300a00 */
[----:B------:R-:W-:Y:S01]  /*5f4d0*/  IMAD.MOV.U32 R29, RZ, RZ, R8 ;  /* 0x000000ffff1d7224 */ /* 0x000fe200078e0008 */
[----:B------:R-:W-:Y:S02]  /*5f4e0*/  MOV R28, R9 ;  /* 0x00000009001c7202 */ /* 0x000fe40000000f00 */
[----:B------:R-:W2:Y:S01]  /*5f4f0*/  LDL.LU.64 R8, [R1+0x24f8] ;  /* 0x0024f80001087983 */ /* 0x000ea20000300a00 */
[C---:B-1----:R-:W-:Y:S03]  /*5f500*/  HMMA.16816.F32.BF16 R24, R12.reuse, R24, R20 ;  /* 0x000000180c18723c */ /* 0x042fe60000041814 */
[----:B------:R-:W3:Y:S05]  /*5f510*/  LDL.LU.64 R20, [R1+0x24f0] ;  /* 0x0024f00001147983 */ /* 0x000eea0000300a00 */
[----:B--2---:R-:W-:Y:S01]  /*5f520*/  HMMA.16816.F32.BF16 R8, R12, R8, R4 ;  /* 0x000000080c08723c */ /* 0x004fe20000041804 */
[----:B------:R-:W-:Y:S01]  /*5f530*/  IMAD.MOV.U32 R22, RZ, RZ, R14 ;  /* 0x000000ffff167224 */ /* 0x000fe200078e000e */
[----:B------:R-:W-:Y:S11]  /*5f540*/  MOV R23, R15 ;  /* 0x0000000f00177202 */ /* 0x000ff60000000f00 */
[----:B------:R-:W-:Y:S02]  /*5f550*/  @!UPT UIADD3 URZ, URZ, URZ, URZ ;  /* 0x0000003f3f3ff290 */ /* 0x000fe4000fffe03f */
[----:B------:R0:W-:Y:S01]  /*5f560*/  STL.64 [R1+0x4b0], R24 ;  /* 0x0004b01801007387 */ /* 0x0001e20000100a00 */
[----:B------:R1:W-:Y:S08]  /*5f570*/  STL.64 [R1+0x4b8], R26 ;  /* 0x0004b81a01007387 */ /* 0x0003f00000100a00 */
[----:B------:R-:W-:Y:S02]  /*5f580*/  MOV R6, R8 ;  /* 0x0000000800067202 */ /* 0x000fe40000000f00 */
[----:B------:R-:W-:Y:S01]  /*5f590*/  MOV R7, R9 ;  /* 0x0000000900077202 */ /* 0x000fe20000000f00 */
[----:B------:R-:W-:Y:S01]  /*5f5a0*/  MOV R8, R12 ;  /* 0x0000000c00087202 */ /* 0x000fe20000000f00 */
[----:B------:R-:W-:Y:S01]  /*5f5b0*/  MOV R9, R13 ;  /* 0x0000000d00097202 */ /* 0x000fe20000000f00 */
[----:B0-----:R-:W2:Y:S01]  /*5f5c0*/  LDL.LU.64 R24, [R1+0x24e8] ;  /* 0x0024e80001187983 */ /* 0x001ea20000300a00 */
[----:B-1----:R-:W-:-:S02]  /*5f5d0*/  MOV R26, R10 ;  /* 0x0000000a001a7202 */ /* 0x002fc40000000f00 */
[----:B------:R-:W-:Y:S02]  /*5f5e0*/  MOV R27, R11 ;  /* 0x0000000b001b7202 */ /* 0x000fe40000000f00 */
[----:B------:R-:W4:Y:S01]  /*5f5f0*/  LDL.LU.64 R10, [R1+0x24e0] ;  /* 0x0024e000010a7983 */ /* 0x000f220000300a00 */
[----:B---3--:R-:W-:Y:S03]  /*5f600*/  HMMA.16816.F32.BF16 R16, R12, R20, R16 ;  /* 0x000000140c10723c */ /* 0x008fe60000041810 */
[----:B------:R-:W3:Y:S01]  /*5f610*/  LDL.LU.64 R14, [R1+0x24d8] ;  /* 0x0024d800010e7983 */ /* 0x000ee20000300a00 */
[----:B------:R-:W3:Y:S11]  /*5f620*/  LDL.LU.64 R12, [R1+0x24d0] ;  /* 0x0024d000010c7983 */ /* 0x000ef60000300a00 */
[----:B------:R-:W-:Y:S08]  /*5f630*/  @!UPT UIADD3 URZ, URZ, URZ, URZ ;  /* 0x0000003f3f3ff290 */ /* 0x000ff0000fffe03f */
[----:B------:R0:W-:Y:S01]  /*5f640*/  STL.64 [R1+0x490], R16 ;  /* 0x0004901001007387 */ /* 0x0001e20000100a00 */
[----:B------:R-:W-:Y:S02]  /*5f650*/  MOV R4, R18 ;  /* 0x0000001200047202 */ /* 0x000fe40000000f00 */
[----:B------:R-:W-:Y:S02]  /*5f660*/  MOV R5, R19 ;  /* 0x0000001300057202 */ /* 0x000fe40000000f00 */
[----:B------:R-:W3:Y:S04]  /*5f670*/  LDL.LU.64 R18, [R1+0x24c8] ;  /* 0x0024c80001127983 */ /* 0x000ee80000300a00 */
[----:B0-----:R-:W3:Y:S01]  /*5f680*/  LDL.LU.64 R16, [R1+0x24c0] ;  /* 0x0024c00001107983 */ /* 0x001ee20000300a00 */
[----:B------:R0:W-:Y:S02]  /*5f690*/  STL.64 [R1+0x2460], R20 ;  /* 0x0024601401007387 */ /* 0x0001e40000100a00 */
[----:B0-----:R-:W-:-:S02]  /*5f6a0*/  MOV R20, R8 ;  /* 0x0000000800147202 */ /* 0x001fc40000000f00 */
[----:B------:R-:W-:Y:S01]  /*5f6b0*/  MOV R21, R9 ;  /* 0x0000000900157202 */ /* 0x000fe20000000f00 */
[----:B------:R-:W3:Y:S01]  /*5f6c0*/  LDL.LU R8, [R1+0x24bc] ;  /* 0x0024bc0001087983 */ /* 0x000ee20000300800 */
[----:B------:R-:W3:Y:S02]  /*5f6d0*/  LDL.LU R9, [R1+0x24b8] ;  /* 0x0024b80001097983 */ /* 0x000ee40000300800 */
[----:B------:R-:W-:Y:S02]  /*5f6e0*/  STL.64 [R1+0x20d8], R6 ;  /* 0x0020d80601007387 */ /* 0x000fe40000100a00 */
[----:B------:R0:W-:Y:S02]  /*5f6f0*/  STL.64 [R1+0x20d0], R4 ;  /* 0x0020d00401007387 */ /* 0x0001e40000100a00 */
[----:B0-----:R-:W-:Y:S02]  /*5f700*/  MOV R4, R29 ;  /* 0x0000001d00047202 */ /* 0x001fe40000000f00 */
[----:B------:R-:W-:Y:S01]  /*5f710*/  MOV R5, R28 ;  /* 0x0000001c00057202 */ /* 0x000fe20000000f00 */
[----:B--2---:R-:W-:Y:S01]  /*5f720*/  IMAD.MOV.U32 R6, RZ, RZ, R24 ;  /* 0x000000ffff067224 */ /* 0x004fe200078e0018 */
[----:B------:R-:W-:-:S03]  /*5f730*/  MOV R7, R25 ;  /* 0x0000001900077202 */ /* 0x000fc60000000f00 */
[----:B------:R0:W-:Y:S04]  /*5f740*/  STL.64 [R1+0x2488], R4 ;  /* 0x0024880401007387 */ /* 0x0001e80000100a00 */
        /* <DEDUP_REMOVED lines=11> */
[C---:B--2---:R-:W-:Y:S08]  /*5f800*/  HMMA.16816.F32.BF16 R12, R20.reuse, R16, R12 ;  /* 0x00000010140c723c */ /* 0x044ff0000004180c */
[----:B------:R-:W-:Y:S11]  /*5f810*/  HMMA.16816.F32.BF16 R20, R20, R24, R4 ;  /* 0x000000181414723c */ /* 0x000ff60000041804 */
[----:B------:R-:W-:Y:S04]  /*5f820*/  @!UPT UIADD3 URZ, URZ, URZ, URZ ;  /* 0x0000003f3f3ff290 */ /* 0x000fe8000fffe03f */
[----:B------:R0:W-:Y:S01]  /*5f830*/  STL.64 [R1+0x470], R12 ;  /* 0x0004700c01007387 */ /* 0x0001e20000100a00 */
[----:B------:R-:W-:Y:S03]  /*5f840*/  STL.64 [R1+0x478], R14 ;  /* 0x0004780e01007387 */ /* 0x000fe60000100a00 */
[----:B0-----:R-:W2:Y:S01]  /*5f850*/  LDL.LU.64 R12, [R1+0x2498] ;  /* 0x00249800010c7983 */ /* 0x001ea20000300a00 */
[----:B---3--:R-:W-:Y:S02]  /*5f860*/  STL.64 [R1+0x2428], R18 ;  /* 0x0024281201007387 */ /* 0x008fe40000100a00 */
[----:B------:R0:W-:Y:S02]  /*5f870*/  STL.64 [R1+0x2420], R16 ;  /* 0x0024201001007387 */ /* 0x0001e40000100a00 */
[----:B0-----:R-:W2:Y:S01]  /*5f880*/  LDL.LU.64 R16, [R1+0x2e0] ;  /* 0x0002e00001107983 */ /* 0x001ea20000300a00 */
[----:B------:R-:W2:Y:S02]  /*5f890*/  LDL.LU.64 R18, [R1+0x2e8] ;  /* 0x0002e80001127983 */ /* 0x000ea40000300a00 */
[----:B------:R-:W2:Y:S02]  /*5f8a0*/  LDL.LU R4, [R1+0x760] ;  /* 0x0007600001047983 */ /* 0x000ea40000300800 */
[----:B------:R0:W-:Y:S01]  /*5f8b0*/  STL.64 [R1+0x460], R20 ;  /* 0x0004601401007387 */ /* 0x0001e20000100a00 */
[----:B------:R1:W-:Y:S01]  /*5f8c0*/  STL.64 [R1+0x468], R22 ;  /* 0x0004681601007387 */ /* 0x0003e20000100a00 */
[----:B------:R-:W2:Y:S02]  /*5f8d0*/  LDL.LU R5, [R1+0x764] ;  /* 0x0007640001057983 */ /* 0x000ea40000300800 */
[----:B------:R-:W2:Y:S02]  /*5f8e0*/  LDL.LU R6, [R1+0x768] ;  /* 0x0007680001067983 */ /* 0x000ea40000300800 */
[----:B------:R-:W2:Y:S01]  /*5f8f0*/  LDL.LU R7, [R1+0x76c] ;  /* 0x00076c0001077983 */ /* 0x000ea20000300800 */
[----:B0-----:R-:W3:Y:S01]  /*5f900*/  LDL.LU R20, [R1+0x420] ;  /* 0x0004200001147983 */ /* 0x001ee20000300800 */
[----:B------:R-:W3:Y:S02]  /*5f910*/  LDL.LU R21, [R1+0x424] ;  /* 0x0004240001157983 */ /* 0x000ee40000300800 */
[----:B-1----:R-:W2:Y:S02]  /*5f920*/  LDL.LU R22, [R1+0x428] ;  /* 0x0004280001167983 */ /* 0x002ea40000300800 */
[----:B------:R-:W2:Y:S02]  /*5f930*/  LDL.LU R23, [R1+0x42c] ;  /* 0x00042c0001177983 */ /* 0x000ea40000300800 */
[----:B--2---:R-:W-:Y:S01]  /*5f940*/  STL.64 [R1+0x2470], R22 ;  /* 0x0024701601007387 */ /* 0x004fe20000100a00 */
[----:B---3--:R0:W-:Y:S03]  /*5f950*/  STL.64 [R1+0x2468], R20 ;  /* 0x0024681401007387 */ /* 0x0081e60000100a00 */
[----:B0-----:R-:W2:Y:S04]  /*5f960*/  LDL.64 R20, [R1+0x40] ;  /* 0x0000400001147983 */ /* 0x001ea80000100a00 */
[----:B--2---:R0:W-:Y:S04]  /*5f970*/  STL.64 [R1+0x2480], R20 ;  /* 0x0024801401007387 */ /* 0x0041e80000100a00 */
        /* <DEDUP_REMOVED lines=8> */
[----:B------:R-:W2:Y:S02]  /*5fa00*/  LDL.LU R26, [R1+0x408] ;  /* 0x00040800011a7983 */ /* 0x000ea40000300800 */
[----:B------:R-:W2:Y:S02]  /*5fa10*/  LDL.LU R27, [R1+0x40c] ;  /* 0x00040c00011b7983 */ /* 0x000ea40000300800 */
[----:B--2---:R4:W-:Y:S01]  /*5fa20*/  STL.64 [R1+0x2448], R26 ;  /* 0x0024481a01007387 */ /* 0x0049e20000100a00 */
[----:B---3--:R0:W-:Y:S01]  /*5fa30*/  STL.64 [R1+0x2440], R24 ;  /* 0x0024401801007387 */ /* 0x0081e20000100a00 */
[----:B----4-:R-:W-:-:S02]  /*5fa40*/  MOV R26, R11 ;  /* 0x0000000b001a7202 */ /* 0x010fc40000000f00 */
[----:B0-----:R-:W2:Y:S01]  /*5fa50*/  LDL.LU R24, [R1+0x410] ;  /* 0x0004100001187983 */ /* 0x001ea20000300800 */
[----:B------:R-:W-:Y:S02]  /*5fa60*/  MOV R25, R10 ;  /* 0x0000000a00197202 */ /* 0x000fe40000000f00 */
[----:B------:R-:W3:Y:S02]  /*5fa70*/  LDL.LU R10, [R1+0x2494] ;  /* 0x00249400010a7983 */ /* 0x000ee40000300800 */
[----:B------:R-:W4:Y:S01]  /*5fa80*/  LDL.LU R11, [R1+0x2490] ;  /* 0x00249000010b7983 */ /* 0x000f220000300800 */
[----:B------:R-:W2:Y:S01]  /*5fa90*/  LDL.LU R27, [R1+0x41c] ;  /* 0x00041c00011b7983 */ /* 0x000ea20000300800 */
[C---:B------:R-:W-:Y:S03]  /*5faa0*/  HMMA.16816.F32.BF16 R4, R16.reuse, R12, R4 ;  /* 0x0000000c1004723c */ /* 0x040fe60000041804 */
[----:B--2---:R-:W-:Y:S01]  /*5fab0*/  STL.64 [R1+0x2458], R26 ;  /* 0x0024581a01007387 */ /* 0x004fe20000100a00 */
[----:B------:R0:W-:Y:S03]  /*5fac0*/  STL.64 [R1+0x2450], R24 ;  /* 0x0024501801007387 */ /* 0x0001e60000100a00 */
[----:B0-----:R-:W2:Y:S04]  /*5fad0*/  LDL.64 R24, [R1+0x20] ;  /* 0x0000200001187983 */ /* 0x001ea80000100a00 */
[----:B--2---:R0:W-:Y:S04]  /*5fae0*/  STL.64 [R1+0x2478], R24 ;  /* 0x0024781801007387 */ /* 0x0041e80000100a00 */
[----:B0-----:R-:W2:Y:S01]  /*5faf0*/  LDL.LU R24, [R1+0x430] ;  /* 0x0004300001187983 */ /* 0x001ea20000300800 */
[----:B------:R-:W2:Y:S07]  /*5fb00*/  LDL.LU R25, [R1+0x434] ;  /* 0x0004340001197983 */ /* 0x000eae0000300800 */
[----:B------:R0:W-:Y:S02]  /*5fb10*/  STL.64 [R1+0x450], R4 ;  /* 0x0004500401007387 */ /* 0x0001e40000100a00 */
[----:B------:R-:W-:Y:S01]  /*5fb20*/  STL.64 [R1+0x458], R6 ;  /* 0x0004580601007387 */ /* 0x000fe20000100a00 */
[----:B0-----:R-:W2:Y:S02]  /*5fb30*/  LDL.LU.64 R4, [R1+0x2488] ;  /* 0x0024880001047983 */ /* 0x001ea40000300a00 */
[C---:B--2---:R-:W-:Y:S11]  /*5fb40*/  HMMA.16816.F32.BF16 R20, R16.reuse, R4, R20 ;  /* 0x000000041014723c */ /* 0x044ff60000041814 */
[----:B------:R-:W-:Y:S11]  /*5fb50*/  @!UPT UIADD3 URZ, URZ, URZ, URZ ;  /* 0x0000003f3f3ff290 */ /* 0x000ff6000fffe03f */
[----:B------:R-:W-:Y:S01]  /*5fb60*/  @!UPT UIADD3 URZ, URZ, URZ, URZ ;  /* 0x0000003f3f3ff290 */ /* 0x000fe2000fffe03f */
[----:B------:R0:W-:Y:S04]  /*5fb70*/  STL.64 [R1+0x440], R20 ;  /* 0x0004401401007387 */ /* 0x0001e80000100a00 */
[----:B0-----:R-:W2:Y:S01]  /*5fb80*/  LDL.LU.64 R20, [R1+0x2480] ;  /* 0x0024800001147983 */ /* 0x001ea20000300a00 */
[----:B----4-:R-:W-:Y:S02]  /*5fb90*/  MOV R26, R11 ;  /* 0x0000000b001a7202 */ /* 0x010fe40000000f00 */
[----:B---3--:R-:W-:Y:S01]  /*5fba0*/  MOV R27, R10 ;  /* 0x0000000a001b7202 */ /* 0x008fe20000000f00 */
[----:B------:R0:W-:Y:S01]  /*5fbb0*/  STL.64 [R1+0x2408], R4 ;  /* 0x0024080401007387 */ /* 0x0001e20000100a00 */
[----:B------:R-:W-:Y:S02]  /*5fbc0*/  MOV R10, R22 ;  /* 0x00000016000a7202 */ /* 0x000fe40000000f00 */
[----:B------:R-:W-:Y:S01]  /*5fbd0*/  MOV R11, R23 ;  /* 0x00000017000b7202 */ /* 0x000fe20000000f00 */
[----:B0-----:R-:W3:Y:S01]  /*5fbe0*/  LDL.LU R4, [R1+0x3f0] ;  /* 0x0003f00001047983 */ /* 0x001ee20000300800 */
[----:B------:R-:W3:Y:S02]  /*5fbf0*/  LDL.LU R5, [R1+0x3f4] ;  /* 0x0003f40001057983 */ /* 0x000ee40000300800 */
[----:B------:R-:W3:Y:S02]  /*5fc00*/  LDL.LU R6, [R1+0x3f8] ;  /* 0x0003f80001067983 */ /* 0x000ee40000300800 */
[----:B------:R-:W3:Y:S01]  /*5fc10*/  LDL.LU R7, [R1+0x3fc] ;  /* 0x0003fc0001077983 */ /* 0x000ee20000300800 */
[C---:B--2---:R-:W-:Y:S01]  /*5fc20*/  HMMA.16816.F32.BF16 R24, R16.reuse, R20, R24 ;  /* 0x000000141018723c */ /* 0x044fe20000041818 */
[----:B------:R-:W-:Y:S01]  /*5fc30*/  IMAD.MOV.U32 R15, RZ, RZ, R20 ;  /* 0x000000ffff0f7224 */ /* 0x000fe200078e0014 */
[----:B------:R-:W-:Y:S11]  /*5fc40*/  MOV R14, R21 ;  /* 0x00000015000e7202 */ /* 0x000ff60000000f00 */
[----:B------:R-:W-:Y:S10]  /*5fc50*/  @!UPT UIADD3 URZ, URZ, URZ, URZ ;  /* 0x0000003f3f3ff290 */ /* 0x000ff4000fffe03f */
[----:B------:R0:W-:Y:S01]  /*5fc60*/  STL.64 [R1+0x430], R24 ;  /* 0x0004301801007387 */ /* 0x0001e20000100a00 */
[----:B------:R-:W-:Y:S03]  /*5fc70*/  STL.64 [R1+0x438], R26 ;  /* 0x0004381a01007387 */ /* 0x000fe60000100a00 */
[----:B0-----:R-:W2:Y:S01]  /*5fc80*/  LDL.LU.64 R24, [R1+0x2478] ;  /* 0x0024780001187983 */ /* 0x001ea20000300a00 */
[----:B------:R-:W2:Y:S02]  /*5fc90*/  LDL.LU.64 R22, [R1+0x2470] ;  /* 0x0024700001167983 */ /* 0x000ea40000300a00 */
[----:B------:R-:W2:Y:S02]  /*5fca0*/  LDL.LU.64 R20, [R1+0x2468] ;  /* 0x0024680001147983 */ /* 0x000ea40000300a00 */
[----:B------:R-:W-:Y:S01]  /*5fcb0*/  STL.64 [R1+0x2418], R14 ;  /* 0x0024180e01007387 */ /* 0x000fe20000100a00 */
[----:B------:R0:W-:Y:S04]  /*5fcc0*/  STL.64 [R1+0x2410], R12 ;  /* 0x0024100c01007387 */ /* 0x0001e80000100a00 */
[----:B0-----:R-:W4:Y:S01]  /*5fcd0*/  LDL.LU R12, [R1+0x3e0] ;  /* 0x0003e000010c7983 */ /* 0x001f220000300800 */
[----:B------:R-:W4:Y:S02]  /*5fce0*/  LDL.LU R13, [R1+0x3e4] ;  /* 0x0003e400010d7983 */ /* 0x000f240000300800 */
[----:B------:R-:W4:Y:S02]  /*5fcf0*/  LDL.LU R14, [R1+0x3e8] ;  /* 0x0003e800010e7983 */ /* 0x000f240000300800 */
[----:B------:R-:W4:Y:S01]  /*5fd00*/  LDL.LU R15, [R1+0x3ec] ;  /* 0x0003ec00010f7983 */ /* 0x000f220000300800 */
        /* <DEDUP_REMOVED lines=8> */
[----:B------:R-:W2:Y:S01]  /*5fd90*/  LDL.LU.64 R26, [R1+0x2458] ;  /* 0x00245800011a7983 */ /* 0x000ea20000300a00 */
[----:B------:R-:W2:Y:S02]  /*5fda0*/  LDL.LU.64 R24, [R1+0x2450] ;  /* 0x0024500001187983 */ /* 0x000ea40000300a00 */
[----:B--2---:R-:W-:Y:S11]  /*5fdb0*/  HMMA.16816.F32.BF16 R24, R16, R20, R24 ;  /* 0x000000141018723c */ /* 0x004ff60000041818 */
[----:B------:R-:W-:Y:S11]  /*5fdc0*/  @!UPT UIADD3 URZ, URZ, URZ, URZ ;  /* 0x0000003f3f3ff290 */ /* 0x000ff6000fffe03f */
[----:B------:R-:W-:Y:S01]  /*5fdd0*/  @!UPT UIADD3 URZ, URZ, URZ, URZ ;  /* 0x0000003f3f3ff290 */ /* 0x000fe2000fffe03f */
[----:B------:R-:W-:Y:S01]  /*5fde0*/  STL.64 [R1+0x410], R24 ;  /* 0x0004101801007387 */ /* 0x000fe20000100a00 */
[----:B------:R0:W-:Y:S03]  /*5fdf0*/  STL.64 [R1+0x418], R26 ;  /* 0x0004181a01007387 */ /* 0x0001e60000100a00 */
[----:B0-----:R-:W2:Y:S01]  /*5fe00*/  LDL.LU.64 R26, [R1+0x2448] ;  /* 0x00244800011a7983 */ /* 0x001ea20000300a00 */
[----:B------:R-:W2:Y:S02]  /*5fe10*/  LDL.LU.64 R24, [R1+0x2440] ;  /* 0x0024400001187983 */ /* 0x000ea40000300a00 */
[----:B------:R0:W-:Y:S01]  /*5fe20*/  STL.64 [R1+0x23d8], R20 ;  /* 0x0023d81401007387 */ /* 0x0001e20000100a00 */
[----:B------:R-:W-:Y:S02]  /*5fe30*/  MOV R29, R16 ;  /* 0x00000010001d7202 */ /* 0x000fe40000000f00 */
[----:B------:R-:W-:-:S02]  /*5fe40*/  MOV R28, R17 ;  /* 0x00000011001c7202 */ /* 0x000fc40000000f00 */
[----:B0-----:R-:W-:Y:S02]  /*5fe50*/  MOV R21, R18 ;  /* 0x0000001200157202 */ /* 0x001fe40000000f00 */
[----:B------:R-:W-:Y:S01]  /*5fe60*/  MOV R20, R19 ;  /* 0x0000001300147202 */ /* 0x000fe20000000f00 */
[----:B--2---:R-:W-:Y:S11]  /*5fe70*/  HMMA.16816.F32.BF16 R24, R16, R8, R24 ;  /* 0x000000081018723c */ /* 0x004ff60000041818 */
[----:B------:R-:W-:Y:S11]  /*5fe80*/  @!UPT UIADD3 URZ, URZ, URZ, URZ ;  /* 0x0000003f3f3ff290 */ /* 0x000ff6000fffe03f */
[----:B------:R-:W-:Y:S01]  /*5fe90*/  @!UPT UIADD3 URZ, URZ, URZ, URZ ;  /* 0x0000003f3f3ff290 */ /* 0x000fe2000fffe03f */
[----:B------:R-:W-:Y:S01]  /*5fea0*/  STL.64 [R1+0x400], R24 ;  /* 0x0004001801007387 */ /* 0x000fe20000100a00 */
[----:B------:R0:W-:Y:S03]  /*5feb0*/  STL.64 [R1+0x408], R26 ;  /* 0x0004081a01007387 */ /* 0x0001e60000100a00 */
[----:B0-----:R-:W2:Y:S01]  /*5fec0*/  LDL.LU.64 R26, [R1+0x2438] ;  /* 0x00243800011a7983 */ /* 0x001ea20000300a00 */
[----:B------:R-:W4:Y:S02]  /*5fed0*/  LDL.LU.64 R24, [R1+0x2430] ;  /* 0x0024300001187983 */ /* 0x000f240000300a00 */
[----:B------:R-:W2:Y:S02]  /*5fee0*/  LDL.LU.64 R18, [R1+0x2428] ;  /* 0x0024280001127983 */ /* 0x000ea40000300a00 */
[----:B------:R-:W3:Y:S01]  /*5fef0*/  LDL.LU.64 R16, [R1+0x2420] ;  /* 0x0024200001107983 */ /* 0x000ee20000300a00 */
[----:B------:R0:W-:Y:S01]  /*5ff00*/  STL.64 [R1+0x23d0], R10 ;  /* 0x0023d00a01007387 */ /* 0x0001e20000100a00 */
[----:B------:R1:W-:Y:S01]  /*5ff10*/  STL.64 [R1+0x23c8], R8 ;  /* 0x0023c80801007387 */ /* 0x0003e20000100a00 */
[----:B0-----:R-:W-:Y:S01]  /*5ff20*/  MOV R10, R21 ;  /* 0x00000015000a7202 */ /* 0x001fe20000000f00 */
[----:B-1----:R-:W-:Y:S01]  /*5ff30*/  IMAD.MOV.U32 R8, RZ, RZ, R29 ;  /* 0x000000ffff087224 */ /* 0x002fe200078e001d */
[----:B------:R-:W-:-:S02]  /*5ff40*/  MOV R9, R28 ;  /* 0x0000001c00097202 */ /* 0x000fc40000000f00 */
[----:B------:R-:W-:Y:S01]  /*5ff50*/  MOV R11, R20 ;  /* 0x00000014000b7202 */ /* 0x000fe20000000f00 */
[----:B------:R-:W-:Y:S01]  /*5ff60*/  MOV R20, R23 ;  /* 0x0000001700147202 */ /* 0x000fe20000000f00 */
[----:B------:R-:W-:-:S05]  /*5ff70*/  MOV R21, R22 ;  /* 0x0000001600157202 */ /* 0x000fca0000000f00 */
[C---:B---3--:R-:W-:Y:S08]  /*5ff80*/  HMMA.16816.F32.BF16 R4, R8.reuse, R16, R4 ;  /* 0x000000100804723c */ /* 0x048ff00000041804 */
[----:B----4-:R-:W-:Y:S11]  /*5ff90*/  HMMA.16816.F32.BF16 R8, R8, R24, R12 ;  /* 0x000000180808723c */ /* 0x010ff6000004180c */
[----:B------:R-:W-:Y:S04]  /*5ffa0*/  @!UPT UIADD3 URZ, URZ, URZ, URZ ;  /* 0x0000003f3f3ff290 */ /* 0x000fe8000fffe03f */
[----:B------:R0:W-:Y:S01]  /*5ffb0*/  STL.64 [R1+0x3f0], R4 ;  /* 0x0003f00401007387 */ /* 0x0001e20000100a00 */
[----:B------:R1:W-:Y:S03]  /*5ffc0*/  STL.64 [R1+0x3f8], R6 ;  /* 0x0003f80601007387 */ /* 0x0003e60000100a00 */
[----:B0-----:R-:W3:Y:S01]  /*5ffd0*/  LDL.LU R4, [R1+0x750] ;  /* 0x0007500001047983 */ /* 0x001ee20000300800 */
[----:B------:R-:W3:Y:S02]  /*5ffe0*/  LDL.LU R5, [R1+0x754] ;  /* 0x0007540001057983 */ /* 0x000ee40000300800 */
[----:B-1----:R-:W3:Y:S02]  /*5fff0*/  LDL.LU R6, [R1+0x758] ;  /* 0x0007580001067983 */ /* 0x002ee40000300800 */
[----:B------:R-:W3:Y:S01]  /*60000*/  LDL.LU R7, [R1+0x75c] ;  /* 0x00075c0001077983 */ /* 0x000ee20000300800 */
[----:B--2---:R-:W-:Y:S01]  /*60010*/  STL.64 [R1+0x23c0], R18 ;  /* 0x0023c01201007387 */ /* 0x004fe20000100a00 */
[----:B------:R0:W-:Y:S03]  /*60020*/  STL.64 [R1+0x23b8], R16 ;  /* 0x0023b81001007387 */ /* 0x0001e60000100a00 */
[----:B0-----:R-:W2:Y:S01]  /*60030*/  LDL.LU R16, [R1+0x740] ;  /* 0x0007400001107983 */ /* 0x001ea20000300800 */
[----:B------:R-:W2:Y:S02]  /*60040*/  LDL.LU R17, [R1+0x744] ;  /* 0x0007440001117983 */ /* 0x000ea40000300800 */
[----:B------:R-:W2:Y:S02]  /*60050*/  LDL.LU R18, [R1+0x748] ;  /* 0x0007480001127983 */ /* 0x000ea40000300800 */
[----:B------:R-:W2:Y:S01]  /*60060*/  LDL.LU R19, [R1+0x74c] ;  /* 0x00074c0001137983 */ /* 0x000ea20000300800 */
[----:B------:R-:W4:Y:S01]  /*60070*/  LDL.LU.64 R14, [R1+0x2418] ;  /* 0x00241800010e7983 */ /* 0x000f220000300a00 */
[----:B------:R-:W3:Y:S02]  /*60080*/  LDL.LU.64 R12, [R1+0x2410] ;  /* 0x00241000010c7983 */ /* 0x000ee40000300a00 */
[----:B------:R0:W-:Y:S02]  /*60090*/  STL.64 [R1+0x3e0], R8 ;  /* 0x0003e00801007387 */ /* 0x0001e40000100a00 */
[----:B------:R1:W-:Y:S01]  /*600a0*/  STL.64 [R1+0x3e8], R10 ;  /* 0x0003e80a01007387 */ /* 0x0003e20000100a00 */
[----:B------:R-:W-:Y:S04]  /*600b0*/  STL.64 [R1+0x23f0], R20 ;  /* 0x0023f01401007387 */ /* 0x000fe80000100a00 */
        /* <DEDUP_REMOVED lines=24> */
[----:B------:R1:W-:Y:S03]  /*60240*/  STL.64 [R1+0x3d8], R6 ;  /* 0x0003d80601007387 */ /* 0x0003e60000100a00 */
[----:B0-----:R-:W3:Y:S01]  /*60250*/  LDL.LU.64 R4, [R1+0x2408] ;  /* 0x0024080001047983 */ /* 0x001ee20000300a00 */
[----:B----4-:R-:W-:Y:S02]  /*60260*/  MOV R20, R15 ;  /* 0x0000000f00147202 */ /* 0x010fe40000000f00 */
[----:B------:R-:W-:Y:S01]  /*60270*/  MOV R21, R14 ;  /* 0x0000000e00157202 */ /* 0x000fe20000000f00 */
[----:B------:R-:W-:Y:S01]  /*60280*/  IMAD.MOV.U32 R15, RZ, RZ, R24 ;  /* 0x000000ffff0f7224 */ /* 0x000fe200078e0018 */
[----:B------:R-:W-:Y:S02]  /*60290*/  MOV R14, R25 ;  /* 0x00000019000e7202 */ /* 0x000fe40000000f00 */
[----:B-1----:R-:W-:-:S02]  /*602a0*/  MOV R7, R26 ;  /* 0x0000001a00077202 */ /* 0x002fc40000000f00 */
[----:B------:R-:W-:Y:S01]  /*602b0*/  MOV R6, R27 ;  /* 0x0000001b00067202 */ /* 0x000fe20000000f00 */
[----:B------:R0:W-:Y:S02]  /*602c0*/  STL.64 [R1+0x2390], R12 ;  /* 0x0023900c01007387 */ /* 0x0001e40000100a00 */
[----:B0-----:R-:W-:Y:S02]  /*602d0*/  MOV R12, R15 ;  /* 0x0000000f000c7202 */ /* 0x001fe40000000f00 */
[----:B------:R-:W-:Y:S01]  /*602e0*/  MOV R13, R14 ;  /* 0x0000000e000d7202 */ /* 0x000fe20000000f00 */
[----:B------:R-:W-:Y:S01]  /*602f0*/  MOV R14, R7 ;  /* 0x00000007000e7202 */ /* 0x000fe20000000f00 */
[----:B------:R-:W-:-:S07]  /*60300*/  MOV R15, R6 ;  /* 0x00000006000f7202 */ /* 0x000fce0000000f00 */
[C---:B---3--:R-:W-:Y:S01]  /*60310*/  HMMA.16816.F32.BF16 R16, R12.reuse, R4, R16 ;  /* 0x000000040c10723c */ /* 0x048fe20000041810 */
[----:B------:R0:W-:Y:S04]  /*60320*/  STL.64 [R1+0x2388], R4 ;  /* 0x0023880401007387 */ /* 0x0001e80000100a00 */
[----:B0-----:R-:W3:Y:S11]  /*60330*/  LDL.LU R4, [R1+0x6d0] ;  /* 0x0006d00001047983 */ /* 0x001ef60000300800 */
[----:B------:R-:W-:Y:S07]  /*60340*/  @!UPT UIADD3 URZ, URZ, URZ, URZ ;  /* 0x0000003f3f3ff290 */ /* 0x000fee000fffe03f */
[----:B------:R0:W-:Y:S01]  /*60350*/  STL.64 [R1+0x3c0], R16 ;  /* 0x0003c01001007387 */ /* 0x0001e20000100a00 */
[----:B------:R1:W-:Y:S02]  /*60360*/  STL.64 [R1+0x3c8], R18 ;  /* 0x0003c81201007387 */ /* 0x0003e40000100a00 */
[----:B------:R-:W3:Y:S02]  /*60370*/  LDL.LU R5, [R1+0x6d4] ;  /* 0x0006d40001057983 */ /* 0x000ee40000300800 */
[----:B------:R-:W4:Y:S01]  /*60380*/  LDL.LU R6, [R1+0x6d8] ;  /* 0x0006d80001067983 */ /* 0x000f220000300800 */
[----:B------:R-:W4:Y:S01]  /*60390*/  LDL.LU R7, [R1+0x6dc] ;  /* 0x0006dc0001077983 */ /* 0x000f220000300800 */
[C---:B--2---:R-:W-:Y:S01]  /*603a0*/  HMMA.16816.F32.BF16 R20, R12.reuse, R20, R8 ;  /* 0x000000140c14723c */ /* 0x044fe20000041808 */
[----:B------:R-:W2:Y:S02]  /*603b0*/  LDL.LU R24, [R1+0x6f0] ;  /* 0x0006f00001187983 */ /* 0x000ea40000300800 */
[----:B------:R-:W2:Y:S01]  /*603c0*/  LDL.LU R25, [R1+0x6f4] ;  /* 0x0006f40001197983 */ /* 0x000ea20000300800 */
[----:B------:R-:W2:Y:S01]  /*603d0*/  LDL.LU R26, [R1+0x6f8] ;  /* 0x0006f800011a7983 */ /* 0x000ea20000300800 */
[----:B------:R-:W2:Y:S03]  /*603e0*/  LDL.LU R27, [R1+0x6fc] ;  /* 0x0006fc00011b7983 */ /* 0x000ea60000300800 */
[----:B0-----:R-:W2:Y:S01]  /*603f0*/  LDL.LU R16, [R1+0x700] ;  /* 0x0007000001107983 */ /* 0x001ea20000300800 */
[----:B------:R-:W2:Y:S02]  /*60400*/  LDL.LU R17, [R1+0x704] ;  /* 0x0007040001117983 */ /* 0x000ea40000300800 */
[----:B-1----:R-:W2:Y:S02]  /*60410*/  LDL.LU R18, [R1+0x708] ;  /* 0x0007080001127983 */ /* 0x002ea40000300800 */
[----:B------:R-:W2:Y:S01]  /*60420*/  LDL.LU R19, [R1+0x70c] ;  /* 0x00070c0001137983 */ /* 0x000ea20000300800 */
[----:B----4-:R-:W-:Y:S01]  /*60430*/  STL.64 [R1+0x23a0], R6 ;  /* 0x0023a00601007387 */ /* 0x010fe20000100a00 */
[----:B---3--:R0:W-:Y:S03]  /*60440*/  STL.64 [R1+0x2398], R4 ;  /* 0x0023980401007387 */ /* 0x0081e60000100a00 */
[----:B0-----:R-:W3:Y:S01]  /*60450*/  LDL.LU R4, [R1+0x6e0] ;  /* 0x0006e00001047983 */ /* 0x001ee20000300800 */
[----:B------:R-:W3:Y:S02]  /*60460*/  LDL.LU R5, [R1+0x6e4] ;  /* 0x0006e40001057983 */ /* 0x000ee40000300800 */
[----:B------:R-:W3:Y:S02]  /*60470*/  LDL.LU R6, [R1+0x6e8] ;  /* 0x0006e80001067983 */ /* 0x000ee40000300800 */
[----:B------:R-:W3:Y:S01]  /*60480*/  LDL.LU R7, [R1+0x6ec] ;  /* 0x0006ec0001077983 */ /* 0x000ee20000300800 */
[----:B------:R-:W4:Y:S01]  /*60490*/  LDL.LU.64 R10, [R1+0x2400] ;  /* 0x00240000010a7983 */ /* 0x000f220000300a00 */
[----:B------:R-:W4:Y:S02]  /*604a0*/  LDL.LU.64 R8, [R1+0x23f8] ;  /* 0x0023f80001087983 */ /* 0x000f240000300a00 */
[----:B------:R0:W-:Y:S02]  /*604b0*/  STL.64 [R1+0x3b0], R20 ;  /* 0x0003b01401007387 */ /* 0x0001e40000100a00 */
[----:B------:R4:W-:Y:S01]  /*604c0*/  STL.64 [R1+0x3b8], R22 ;  /* 0x0003b81601007387 */ /* 0x0009e20000100a00 */
[----:B0-----:R-:W4:Y:S02]  /*604d0*/  LDL.LU.64 R20, [R1+0x23f0] ;  /* 0x0023f00001147983 */ /* 0x001f240000300a00 */
[C---:B----4-:R-:W-:Y:S02]  /*604e0*/  HMMA.16816.F32.BF16 R20, R12.reuse, R20, R8 ;  /* 0x000000140c14723c */ /* 0x050fe40000041808 */
[----:B------:R-:W4:Y:S01]  /*604f0*/  LDL.LU.64 R10, [R1+0x23e8] ;  /* 0x0023e800010a7983 */ /* 0x000f220000300a00 */
[----:B------:R-:W4:Y:S11]  /*60500*/  LDL.LU.64 R8, [R1+0x23e0] ;  /* 0x0023e00001087983 */ /* 0x000f360000300a00 */
[----:B------:R-:W-:Y:S09]  /*60510*/  @!UPT UIADD3 URZ, URZ, URZ, URZ ;  /* 0x0000003f3f3ff290 */ /* 0x000ff2000fffe03f */
[----:B------:R0:W-:Y:S01]  /*60520*/  STL.64 [R1+0x3a0], R20 ;  /* 0x0003a01401007387 */ /* 0x0001e20000100a00 */
[----:B------:R-:W-:Y:S03]  /*60530*/  STL.64 [R1+0x3a8], R22 ;  /* 0x0003a81601007387 */ /* 0x000fe60000100a00 */
[----:B0-----:R-:W4:Y:S02]  /*60540*/  LDL.LU.64 R20, [R1+0x23d8] ;  /* 0x0023d80001147983 */ /* 0x001f240000300a00 */
[C---:B----4-:R-:W-:Y:S11]  /*60550*/  HMMA.16816.F32.BF16 R8, R12.reuse, R20, R8 ;  /* 0x000000140c08723c */ /* 0x050ff60000041808 */
[----:B------:R-:W-:Y:S11]  /*60560*/  @!UPT UIADD3 URZ, URZ, URZ, URZ ;  /* 0x0000003f3f3ff290 */ /* 0x000ff6000fffe03f */
[----:B------:R-:W-:Y:S01]  /*60570*/  @!UPT UIADD3 URZ, URZ, URZ, URZ ;  /* 0x0000003f3f3ff290 */ /* 0x000fe2000fffe03f */
[----:B------:R-:W-:Y:S01]  /*60580*/  STL.64 [R1+0x390], R8 ;  /* 0x0003900801007387 */ /* 0x000fe20000100a00 */
[----:B------:R0:W-:Y:S03]  /*60590*/  STL.64 [R1+0x398], R10 ;  /* 0x0003980a01007387 */ /* 0x0001e60000100a00 */
[----:B0-----:R-:W4:Y:S01]  /*605a0*/  LDL.LU.64 R10, [R1+0x23d0] ;  /* 0x0023d000010a7983 */ /* 0x001f220000300a00 */
[----:B------:R-:W2:Y:S02]  /*605b0*/  LDL.LU.64 R8, [R1+0x23c8] ;  /* 0x0023c80001087983 */ /* 0x000ea40000300a00 */
        /* <DEDUP_REMOVED lines=21> */
[----:B------:R-:W2:Y:S06]  /*60710*/  LDL.LU.64 R22, [R1+0x2a8] ;  /* 0x0002a80001167983 */ /* 0x000eac0000300a00 */
[----:B------:R-:W-:Y:S02]  /*60720*/  STL.64 [R1+0x380], R16 ;  /* 0x0003801001007387 */ /* 0x000fe40000100a00 */
[----:B------:R0:W-:Y:S02]  /*60730*/  STL.64 [R1+0x388], R18 ;  /* 0x0003881201007387 */ /* 0x0001e40000100a00 */
[----:B0-----:R-:W2:Y:S01]  /*60740*/  LDL.LU.64 R18, [R1+0x23c0] ;  /* 0x0023c00001127983 */ /* 0x001ea20000300a00 */
[----:B------:R-:W2:Y:S02]  /*60750*/  LDL.LU.64 R16, [R1+0x23b8] ;  /* 0x0023b80001107983 */ /* 0x000ea40000300a00 */
[----:B----4-:R-:W-:Y:S02]  /*60760*/  STL.64 [R1+0x2348], R10 ;  /* 0x0023480a01007387 */ /* 0x010fe40000100a00 */
[----:B------:R0:W-:Y:S02]  /*60770*/  STL.64 [R1+0x2340], R8 ;  /* 0x0023400801007387 */ /* 0x0001e40000100a00 */
[----:B0-----:R-:W4:Y:S01]  /*60780*/  LDL.64 R8, [R1+0x20] ;  /* 0x0000200001087983 */ /* 0x001f220000100a00 */
        /* <DEDUP_REMOVED lines=12> */
[----:B------:R-:W-:Y:S03]  /*60850*/  STL.64 [R1+0x368], R14 ;  /* 0x0003680e01007387 */ /* 0x000fe60000100a00 */
[----:B0-----:R-:W3:Y:S01]  /*60860*/  LDL.LU.64 R12, [R1+0x2390] ;  /* 0x00239000010c7983 */ /* 0x001ee20000300a00 */
[----:B------:R-:W-:Y:S01]  /*60870*/  IMAD.MOV.U32 R11, RZ, RZ, R20 ;  /* 0x000000ffff0b7224 */ /* 0x000fe200078e0014 */
[----:B------:R-:W-:Y:S01]  /*60880*/  MOV R10, R21 ;  /* 0x00000015000a7202 */ /* 0x000fe20000000f00 */
[----:B---3--:R-:W-:Y:S11]  /*60890*/  HMMA.16816.F32.BF16 R4, R20, R12, R4 ;  /* 0x0000000c1404723c */ /* 0x008ff60000041804 */
[----:B------:R-:W-:Y:S11]  /*608a0*/  @!UPT UIADD3 URZ, URZ, URZ, URZ ;  /* 0x0000003f3f3ff290 */ /* 0x000ff6000fffe03f */
[----:B------:R-:W-:Y:S01]  /*608b0*/  @!UPT UIADD3 URZ, URZ, URZ, URZ ;  /* 0x0000003f3f3ff290 */ /* 0x000fe2000fffe03f */
[----:B------:R0:W-:Y:S01]  /*608c0*/  STL.64 [R1+0x350], R4 ;  /* 0x0003500401007387 */ /* 0x0001e20000100a00 */
[----:B------:R1:W-:Y:S03]  /*608d0*/  STL.64 [R1+0x358], R6 ;  /* 0x0003580601007387 */ /* 0x0003e60000100a00 */
[----:B0-----:R-:W3:Y:S01]  /*608e0*/  LDL.LU.64 R4, [R1+0x2388] ;  /* 0x0023880001047983 */ /* 0x001ee20000300a00 */
[----:B-1----:R-:W-:Y:S02]  /*608f0*/  MOV R7, R22 ;  /* 0x0000001600077202 */ /* 0x002fe40000000f00 */
[----:B------:R-:W-:Y:S02]  /*60900*/  MOV R6, R23 ;  /* 0x0000001700067202 */ /* 0x000fe40000000f00 */
[----:B------:R-:W3:Y:S01]  /*60910*/  LDL.LU.64 R22, [R1+0x2380] ;  /* 0x0023800001167983 */ /* 0x000ee20000300a00 */
[----:B------:R-:W3:Y:S02]  /*60920*/  LDL.LU.64 R20, [R1+0x2378] ;  /* 0x0023780001147983 */ /* 0x000ee40000300a00 */
[----:B------:R0:W-:Y:S01]  /*60930*/  STL.64 [R1+0x2328], R12 ;  /* 0x0023280c01007387 */ /* 0x0001e20000100a00 */
[----:B------:R-:W-:-:S02]  /*60940*/  MOV R14, R7 ;  /* 0x00000007000e7202 */ /* 0x000fc40000000f00 */
[----:B------:R-:W-:Y:S02]  /*60950*/  MOV R15, R6 ;  /* 0x00000006000f7202 */ /* 0x000fe40000000f00 */
[----:B0-----:R-:W-:Y:S02]  /*60960*/  MOV R12, R11 ;  /* 0x0000000b000c7202 */ /* 0x001fe40000000f00 */
[----:B------:R-:W-:-:S07]  /*60970*/  MOV R13, R10 ;  /* 0x0000000a000d7202 */ /* 0x000fce0000000f00 */
[C---:B---3--:R-:W-:Y:S01]  /*60980*/  HMMA.16816.F32.BF16 R4, R12.reuse, R4, R20 ;  /* 0x000000040c04723c */ /* 0x048fe20000041814 */
[----:B------:R-:W3:Y:S01]  /*60990*/  LDL.LU.64 R22, [R1+0x2370] ;  /* 0x0023700001167983 */ /* 0x000ee20000300a00 */
[----:B------:R-:W3:Y:S11]  /*609a0*/  LDL.LU.64 R20, [R1+0x2368] ;  /* 0x0023680001147983 */ /* 0x000ef60000300a00 */
[----:B------:R-:W-:Y:S10]  /*609b0*/  @!UPT UIADD3 URZ, URZ, URZ, URZ ;  /* 0x0000003f3f3ff290 */ /* 0x000ff4000fffe03f */
[----:B------:R0:W-:Y:S01]  /*609c0*/  STL.64 [R1+0x340], R4 ;  /* 0x0003400401007387 */ /* 0x0001e20000100a00 */
[----:B------:R1:W-:Y:S03]  /*609d0*/  STL.64 [R1+0x348], R6 ;  /* 0x0003480601007387 */ /* 0x0003e60000100a00 */
[----:B0-----:R-:W2:Y:S01]  /*609e0*/  LDL.LU.64 R4, [R1+0x220] ;  /* 0x0002200001047983 */ /* 0x001ea20000300a00 */
[----:B-1----:R-:W2:Y:S03]  /*609f0*/  LDL.LU.64 R6, [R1+0x228] ;  /* 0x0002280001067983 */ /* 0x002ea60000300a00 */
        /* <DEDUP_REMOVED lines=8> */
[----:B0-----:R-:W3:Y:S02]  /*60a80*/  LDL.64 R4, [R1+0x40] ;  /* 0x0000400001047983 */ /* 0x001ee40000100a00 */
[C---:B---3--:R-:W-:Y:S11]  /*60a90*/  HMMA.16816.F32.BF16 R20, R12.reuse, R4, R20 ;  /* 0x000000040c14723c */ /* 0x048ff60000041814 */
[----:B------:R-:W-:Y:S11]  /*60aa0*/  @!UPT UIADD3 URZ, URZ, URZ, URZ ;  /* 0x0000003f3f3ff290 */ /* 0x000ff6000fffe03f */
[----:B------:R-:W-:Y:S01]  /*60ab0*/  @!UPT UIADD3 URZ, URZ, URZ, URZ ;  /* 0x0000003f3f3ff290 */ /* 0x000fe2000fffe03f */
[----:B------:R-:W-:Y:S01]  /*60ac0*/  STL.64 [R1+0x330], R20 ;  /* 0x0003301401007387 */ /* 0x000fe20000100a00 */
[----:B------:R0:W-:Y:S03]  /*60ad0*/  STL.64 [R1+0x338], R22 ;  /* 0x0003381601007387 */ /* 0x0001e60000100a00 */
[----:B0-----:R-:W4:Y:S01]  /*60ae0*/  LDL.LU.64 R22, [R1+0x2360] ;  /* 0x0023600001167983 */ /* 0x001f220000300a00 */
[----:B------:R-:W4:Y:S02]  /*60af0*/  LDL.LU.64 R20, [R1+0x2358] ;  /* 0x0023580001147983 */ /* 0x000f240000300a00 */
[----:B------:R0:W-:Y:S02]  /*60b00*/  STL.64 [R1+0x2308], R4 ;  /* 0x0023080401007387 */ /* 0x0001e40000100a00 */
[----:B0-----:R-:W2:Y:S01]  /*60b10*/  LDL.LU R4, [R1+0x690] ;  /* 0x0006900001047983 */ /* 0x001ea20000300800 */
[----:B------:R-:W2:Y:S02]  /*60b20*/  LDL.LU R5, [R1+0x694] ;  /* 0x0006940001057983 */ /* 0x000ea40000300800 */
[----:B------:R-:W2:Y:S02]  /*60b30*/  LDL.LU R6, [R1+0x698] ;  /* 0x0006980001067983 */ /* 0x000ea40000300800 */
[----:B------:R-:W2:Y:S01]  /*60b40*/  LDL.LU R7, [R1+0x69c] ;  /* 0x00069c0001077983 */ /* 0x000ea20000300800 */
[C---:B----4-:R-:W-:Y:S11]  /*60b50*/  HMMA.16816.F32.BF16 R20, R12.reuse, R8, R20 ;  /* 0x000000080c14723c */ /* 0x050ff60000041814 */
[----:B------:R-:W-:Y:S11]  /*60b60*/  @!UPT UIADD3 URZ, URZ, URZ, URZ ;  /* 0x0000003f3f3ff290 */ /* 0x000ff6000fffe03f */
[----:B------:R-:W-:Y:S01]  /*60b70*/  @!UPT UIADD3 URZ, URZ, URZ, URZ ;  /* 0x0000003f3f3ff290 */ /* 0x000fe2000fffe03f */
[----:B------:R0:W-:Y:S01]  /*60b80*/  STL.64 [R1+0x320], R20 ;  /* 0x0003201401007387 */ /* 0x0001e20000100a00 */
[----:B------:R1:W-:Y:S03]  /*60b90*/  STL.64 [R1+0x328], R22 ;  /* 0x0003281601007387 */ /* 0x0003e60000100a00 */
[----:B0-----:R-:W2:Y:S01]  /*60ba0*/  LDL.LU.64 R20, [R1+0x2350] ;  /* 0x0023500001147983 */ /* 0x001ea20000300a00 */
[----:B-1----:R-:W-:Y:S01]  /*60bb0*/  IMAD.MOV.U32 R23, RZ, RZ, R8 ;  /* 0x000000ffff177224 */ /* 0x002fe200078e0008 */
[----:B------:R-:W-:Y:S01]  /*60bc0*/  MOV R22, R9 ;  /* 0x0000000900167202 */ /* 0x000fe20000000f00 */
[----:B------:R-:W3:Y:S01]  /*60bd0*/  LDL.LU.64 R10, [R1+0x2348] ;  /* 0x00234800010a7983 */ /* 0x000ee20000300a00 */
[----:B------:R-:W4:Y:S01]  /*60be0*/  LDL.LU.64 R8, [R1+0x2340] ;  /* 0x0023400001087983 */ /* 0x000f220000300a00 */
[C---:B--2---:R-:W-:Y:S11]  /*60bf0*/  HMMA.16816.F32.BF16 R4, R12.reuse, R20, R4 ;  /* 0x000000140c04723c */ /* 0x044ff60000041804 */
[----:B------:R-:W-:Y:S11]  /*60c00*/  @!UPT UIADD3 URZ, URZ, URZ, URZ ;  /* 0x0000003f3f3ff290 */ /* 0x000ff6000fffe03f */
[----:B------:R-:W-:Y:S01]  /*60c10*/  @!UPT UIADD3 URZ, URZ, URZ, URZ ;  /* 0x0000003f3f3ff290 */ /* 0x000fe2000fffe03f */
[----:B------:R0:W-:Y:S01]  /*60c20*/  STL.64 [R1+0x310], R4 ;  /* 0x0003100401007387 */ /* 0x0001e20000100a00 */
[----:B------:R-:W-:Y:S03]  /*60c30*/  STL.64 [R1+0x318], R6 ;  /* 0x0003180601007387 */ /* 0x000fe60000100a00 */
[----:B0-----:R-:W2:Y:S04]  /*60c40*/  LDL.64 R4, [R1+0x60] ;  /* 0x0000600001047983 */ /* 0x001ea80000100a00 */
[----:B--2---:R0:W-:Y:S04]  /*60c50*/  STL.64 [R1+0x2320], R4 ;  /* 0x0023200401007387 */ /* 0x0041e80000100a00 */
[----:B0-----:R-:W4:Y:S01]  /*60c60*/  LDL.LU R4, [R1+0x680] ;  /* 0x0006800001047983 */ /* 0x001f220000300800 */
[----:B------:R-:W4:Y:S02]  /*60c70*/  LDL.LU R5, [R1+0x684] ;  /* 0x0006840001057983 */ /* 0x000f240000300800 */
[----:B------:R-:W4:Y:S02]  /*60c80*/  LDL.LU R6, [R1+0x688] ;  /* 0x0006880001067983 */ /* 0x000f240000300800 */
[----:B------:R-:W4:Y:S01]  /*60c90*/  LDL.LU R7, [R1+0x68c] ;  /* 0x00068c0001077983 */ /* 0x000f220000300800 */
[----:B------:R-:W-:Y:S01]  /*60ca0*/  STL.64 [R1+0x22e8], R20 ;  /* 0x0022e81401007387 */ /* 0x000fe20000100a00 */
[----:B----4-:R-:W-:Y:S11]  /*60cb0*/  HMMA.16816.F32.BF16 R4, R12, R8, R4 ;  /* 0x000000080c04723c */ /* 0x010ff60000041804 */
[----:B------:R-:W-:Y:S11]  /*60cc0*/  @!UPT UIADD3 URZ, URZ, URZ, URZ ;  /* 0x0000003f3f3ff290 */ /* 0x000ff6000fffe03f */
[----:B------:R-:W-:Y:S01]  /*60cd0*/  @!UPT UIADD3 URZ, URZ, URZ, URZ ;  /* 0x0000003f3f3ff290 */ /* 0x000fe2000fffe03f */
[----:B------:R0:W-:Y:S01]  /*60ce0*/  STL.64 [R1+0x300], R4 ;  /* 0x0003000401007387 */ /* 0x0001e20000100a00 */
[----:B------:R1:W-:Y:S03]  /*60cf0*/  STL.64 [R1+0x308], R6 ;  /* 0x0003080601007387 */ /* 0x0003e60000100a00 */
[----:B0-----:R-:W2:Y:S01]  /*60d00*/  LDL.LU R4, [R1+0x650] ;  /* 0x0006500001047983 */ /* 0x001ea20000300800 */
[----:B------:R-:W2:Y:S02]  /*60d10*/  LDL.LU R5, [R1+0x654] ;  /* 0x0006540001057983 */ /* 0x000ea40000300800 */
[----:B-1----:R-:W4:Y:S02]  /*60d20*/  LDL.LU R6, [R1+0x658] ;  /* 0x0006580001067983 */ /* 0x002f240000300800 */
[----:B------:R-:W4:Y:S02]  /*60d30*/  LDL.LU R7, [R1+0x65c] ;  /* 0x00065c0001077983 */ /* 0x000f240000300800 */
[----:B----4-:R-:W-:Y:S01]  /*60d40*/  STL.64 [R1+0x2338], R6 ;  /* 0x0023380601007387 */ /* 0x010fe20000100a00 */
[----:B--2---:R0:W-:Y:S03]  /*60d50*/  STL.64 [R1+0x2330], R4 ;  /* 0x0023300401007387 */ /* 0x0041e60000100a00 */
[----:B0-----:R-:W2:Y:S01]  /*60d60*/  LDL.LU R4, [R1+0x660] ;  /* 0x0006600001047983 */ /* 0x001ea20000300800 */
[----:B------:R-:W2:Y:S02]  /*60d70*/  LDL.LU R5, [R1+0x664] ;  /* 0x0006640001057983 */ /* 0x000ea40000300800 */
[----:B------:R-:W2:Y:S02]  /*60d80*/  LDL.LU R6, [R1+0x668] ;  /* 0x0006680001067983 */ /* 0x000ea40000300800 */
[----:B------:R-:W2:Y:S01]  /*60d90*/  LDL.LU R7, [R1+0x66c] ;  /* 0x00066c0001077983 */ /* 0x000ea20000300800 */
[----:B---3--:R-:W-:Y:S01]  /*60da0*/  STL.64 [R1+0x22e0], R10 ;  /* 0x0022e00a01007387 */ /* 0x008fe20000100a00 */
[----:B------:R0:W-:Y:S03]  /*60db0*/  STL.64 [R1+0x22d8], R8 ;  /* 0x0022d80801007387 */ /* 0x0001e60000100a00 */
[----:B0-----:R-:W3:Y:S01]  /*60dc0*/  LDL.LU R8, [R1+0x670] ;  /* 0x0006700001087983 */ /* 0x001ee20000300800 */
[----:B------:R-:W3:Y:S02]  /*60dd0*/  LDL.LU R9, [R1+0x674] ;  /* 0x0006740001097983 */ /* 0x000ee40000300800 */
[----:B------:R-:W3:Y:S02]  /*60de0*/  LDL.LU R10, [R1+0x678] ;  /* 0x00067800010a7983 */ /* 0x000ee40000300800 */
[----:B------:R-:W3:Y:S01]  /*60df0*/  LDL.LU R11, [R1+0x67c] ;  /* 0x00067c00010b7983 */ /* 0x000ee20000300800 */
[----:B------:R-:W-:-:S02]  /*60e00*/  MOV R20, R23 ;  /* 0x0000001700147202 */ /* 0x000fc40000000f00 */
[----:B------:R-:W-:Y:S01]  /*60e10*/  MOV R21, R22 ;  /* 0x0000001600157202 */ /* 0x000fe20000000f00 */
[----:B------:R-:W-:Y:S01]  /*60e20*/  STL.64 [R1+0x22f8], R18 ;  /* 0x0022f81201007387 */ /* 0x000fe20000100a00 */
[----:B------:R-:W-:Y:S01]  /*60e30*/  STL.64 [R1+0x22f0], R16 ;  /* 0x0022f01001007387 */ /* 0x000fe20000100a00 */
[C---:B---3--:R-:W-:Y:S11]  /*60e40*/  HMMA.16816.F32.BF16 R8, R12.reuse, R16, R8 ;  /* 0x000000100c08723c */ /* 0x048ff60000041808 */
[----:B------:R-:W-:Y:S11]  /*60e50*/  @!UPT UIADD3 URZ, URZ, URZ, URZ ;  /* 0x0000003f3f3ff290 */ /* 0x000ff6000fffe03f */
[----:B------:R-:W-:Y:S01]  /*60e60*/  @!UPT UIADD3 URZ, URZ, URZ, URZ ;  /* 0x0000003f3f3ff290 */ /* 0x000fe2000fffe03f */
[----:B------:R-:W-:Y:S01]  /*60e70*/  STL.64 [R1+0x2f0], R8 ;  /* 0x0002f00801007387 */ /* 0x000fe20000100a00 */
[----:B------:R-:W-:Y:S02]  /*60e80*/  STL.64 [R1+0x2f8], R10 ;  /* 0x0002f80a01007387 */ /* 0x000fe40000100a00 */
[----:B------:R0:W-:Y:S02]  /*60e90*/  STL.64 [R1+0x2300], R20 ;  /* 0x0023001401007387 */ /* 0x0001e40000100a00 */
[----:B0-----:R-:W3:Y:S01]  /*60ea0*/  LDL.LU R20, [R1+0x630] ;  /* 0x0006300001147983 */ /* 0x001ee20000300800 */
[----:B------:R-:W3:Y:S02]  /*60eb0*/  LDL.LU R21, [R1+0x634] ;  /* 0x0006340001157983 */ /* 0x000ee40000300800 */
[----:B------:R-:W4:Y:S02]  /*60ec0*/  LDL.LU R22, [R1+0x638] ;  /* 0x0006380001167983 */ /* 0x000f240000300800 */
[----:B------:R-:W4:Y:S01]  /*60ed0*/  LDL.LU R23, [R1+0x63c] ;  /* 0x00063c0001177983 */ /* 0x000f220000300800 */
[----:B--2---:R-:W-:Y:S01]  /*60ee0*/  HMMA.16816.F32.BF16 R12, R12, R24, R4 ;  /* 0x000000180c0c723c */ /* 0x004fe20000041804 */
[----:B----4-:R-:W-:Y:S01]  /*60ef0*/  STL.64 [R1+0x2318], R22 ;  /* 0x0023181601007387 */ /* 0x010fe20000100a00 */
[----:B---3--:R0:W-:Y:S03]  /*60f00*/  STL.64 [R1+0x2310], R20 ;  /* 0x0023101401007387 */ /* 0x0081e60000100a00 */
[----:B0-----:R-:W2:Y:S01]  /*60f10*/  LDL.LU.64 R20, [R1+0x280] ;  /* 0x0002800001147983 */ /* 0x001ea20000300a00 */
[----:B------:R-:W2:Y:S02]  /*60f20*/  LDL.LU.64 R22, [R1+0x288] ;  /* 0x0002880001167983 */ /* 0x000ea40000300a00 */
[----:B------:R-:W3:Y:S02]  /*60f30*/  LDL.LU R16, [R1+0x620] ;  /* 0x0006200001107983 */ /* 0x000ee40000300800 */
[----:B------:R-:W3:Y:S01]  /*60f40*/  LDL.LU R17, [R1+0x624] ;  /* 0x0006240001117983 */ /* 0x000ee20000300800 */
[----:B------:R-:W3:Y:S01]  /*60f50*/  LDL.LU R18, [R1+0x628] ;  /* 0x0006280001127983 */ /* 0x000ee20000300800 */
[----:B------:R-:W3:Y:S02]  /*60f60*/  LDL.LU R19, [R1+0x62c] ;  /* 0x00062c0001137983 */ /* 0x000ee40000300800 */
[----:B------:R-:W4:Y:S02]  /*60f70*/  LDL.LU R8, [R1+0x610] ;  /* 0x0006100001087983 */ /* 0x000f240000300800 */
[----:B------:R-:W4:Y:S01]  /*60f80*/  LDL.LU R9, [R1+0x614] ;  /* 0x0006140001097983 */ /* 0x000f220000300800 */
[----:B------:R-:W4:Y:S01]  /*60f90*/  LDL.LU R10, [R1+0x618] ;  /* 0x00061800010a7983 */ /* 0x000f220000300800 */
[----:B------:R-:W4:Y:S02]  /*60fa0*/  LDL.LU R11, [R1+0x61c] ;  /* 0x00061c00010b7983 */ /* 0x000f240000300800 */
[----:B------:R-:W2:Y:S02]  /*60fb0*/  LDL.LU.64 R6, [R1+0x2338] ;  /* 0x0023380001067983 */ /* 0x000ea40000300a00 */
[----:B------:R-:W2:Y:S01]  /*60fc0*/  LDL.LU.64 R4, [R1+0x2330] ;  /* 0x0023300001047983 */ /* 0x000ea20000300a00 */
[----:B------:R0:W-:Y:S01]  /*60fd0*/  STL.64 [R1+0x2e0], R12 ;  /* 0x0002e00c01007387 */ /* 0x0001e20000100a00 */
[----:B------:R-:W-:Y:S03]  /*60fe0*/  STL.64 [R1+0x2e8], R14 ;  /* 0x0002e80e01007387 */ /* 0x000fe60000100a00 */
[----:B0-----:R-:W2:Y:S01]  /*60ff0*/  LDL.LU.64 R12, [R1+0x2328] ;  /* 0x00232800010c7983 */ /* 0x001ea20000300a00 */
[----:B------:R-:W-:Y:S02]  /*61000*/  STL.64 [R1+0x22d0], R26 ;  /* 0x0022d01a01007387 */ /* 0x000fe40000100a00 */
[----:B------:R0:W-:Y:S02]  /*61010*/  STL.64 [R1+0x22c8], R24 ;  /* 0x0022c81801007387 */ /* 0x0001e40000100a00 */
[----:B0-----:R-:W3:Y:S01]  /*61020*/  LDL.LU R24, [R1+0x640] ;  /* 0x0006400001187983 */ /* 0x001ee20000300800 */
[----:B------:R-:W3:Y:S02]  /*61030*/  LDL.LU R25, [R1+0x644] ;  /* 0x0006440001197983 */ /* 0x000ee40000300800 */
[----:B------:R-:W3:Y:S02]  /*61040*/  LDL.LU R26, [R1+0x648] ;  /* 0x00064800011a7983 */ /* 0x000ee40000300800 */
[----:B------:R-:W3:Y:S01]  /*61050*/  LDL.LU R27, [R1+0x64c] ;  /* 0x00064c00011b7983 */ /* 0x000ee20000300800 */
[----:B--2---:R-:W-:Y:S11]  /*61060*/  HMMA.16816.F32.BF16 R4, R20, R12, R4 ;  /* 0x0000000c1404723c */ /* 0x004ff60000041804 */
[----:B------:R-:W-:Y:S11]  /*61070*/  @!UPT UIADD3 URZ, URZ, URZ, URZ ;  /* 0x0000003f3f3ff290 */ /* 0x000ff6000fffe03f */
[----:B------:R-:W-:Y:S01]  /*61080*/  @!UPT UIADD3 URZ, URZ, URZ, URZ ;  /* 0x0000003f3f3ff290 */ /* 0x000fe2000fffe03f */
[----:B------:R0:W-:Y:S01]  /*61090*/  STL.64 [R1+0x2d0], R4 ;  /* 0x0002d00401007387 */ /* 0x0001e20000100a00 */
[----:B------:R1:W-:Y:S03]  /*610a0*/  STL.64 [R1+0x2d8], R6 ;  /* 0x0002d80601007387 */ /* 0x0003e60000100a00 */
[----:B0-----:R-:W3:Y:S01]  /*610b0*/  LDL.LU.64 R4, [R1+0x2320] ;  /* 0x0023200001047983 */ /* 0x001ee20000300a00 */
[----:B------:R-:W-:Y:S02]  /*610c0*/  MOV R15, R20 ;  /* 0x00000014000f7202 */ /* 0x000fe40000000f00 */
[----:B------:R-:W-:Y:S02]  /*610d0*/  MOV R14, R21 ;  /* 0x00000015000e7202 */ /* 0x000fe40000000f00 */
[----:B-1----:R-:W-:Y:S02]  /*610e0*/  MOV R7, R22 ;  /* 0x0000001600077202 */ /* 0x002fe40000000f00 */
[----:B------:R-:W-:-:S02]  /*610f0*/  MOV R6, R23 ;  /* 0x0000001700067202 */ /* 0x000fc40000000f00 */
[----:B------:R-:W2:Y:S01]  /*61100*/  LDL.LU.64 R22, [R1+0x2318] ;  /* 0x0023180001167983 */ /* 0x000ea20000300a00 */
[----:B------:R-:W2:Y:S02]  /*61110*/  LDL.LU.64 R20, [R1+0x2310] ;  /* 0x0023100001147983 */ /* 0x000ea40000300a00 */
[----:B------:R0:W-:Y:S02]  /*61120*/  STL.64 [R1+0x22b0], R12 ;  /* 0x0022b00c01007387 */ /* 0x0001e40000100a00 */
[----:B0-----:R-:W-:Y:S01]  /*61130*/  IMAD.MOV.U32 R12, RZ, RZ, R15 ;  /* 0x000000ffff0c7224 */ /* 0x001fe200078e000f */
[----:B------:R-:W-:Y:S01]  /*61140*/  MOV R13, R14 ;  /* 0x0000000e000d7202 */ /* 0x000fe20000000f00 */
[----:B------:R-:W-:Y:S01]  /*61150*/  MOV R14, R7 ;  /* 0x00000007000e7202 */ /* 0x000fe20000000f00 */
[----:B------:R-:W-:-:S07]  /*61160*/  MOV R15, R6 ;  /* 0x00000006000f7202 */ /* 0x000fce0000000f00 */
[C---:B---3--:R-:W-:Y:S11]  /*61170*/  HMMA.16816.F32.BF16 R24, R12.reuse, R4, R24 ;  /* 0x000000040c18723c */ /* 0x048ff60000041818 */
[----:B------:R-:W-:Y:S11]  /*61180*/  @!UPT UIADD3 URZ, URZ, URZ, URZ ;  /* 0x0000003f3f3ff290 */ /* 0x000ff6000fffe03f */
[----:B------:R-:W-:Y:S01]  /*61190*/  @!UPT UIADD3 URZ, URZ, URZ, URZ ;  /* 0x0000003f3f3ff290 */ /* 0x000fe2000fffe03f */
[----:B------:R0:W-:Y:S01]  /*611a0*/  STL.64 [R1+0x2c0], R24 ;  /* 0x0002c01801007387 */ /* 0x0001e20000100a00 */
[----:B------:R1:W-:Y:S01]  /*611b0*/  STL.64 [R1+0x2c8], R26 ;  /* 0x0002c81a01007387 */ /* 0x0003e20000100a00 */
[----:B0-----:R-:W-:Y:S02]  /*611c0*/  MOV R25, R4 ;  /* 0x0000000400197202 */ /* 0x001fe40000000f00 */
[----:B------:R-:W-:Y:S02]  /*611d0*/  MOV R24, R5 ;  /* 0x0000000500187202 */ /* 0x000fe40000000f00 */
[----:B------:R-:W2:Y:S02]  /*611e0*/  LDL.LU.64 R4, [R1+0x2308] ;  /* 0x0023080001047983 */ /* 0x000ea40000300a00 */
[C---:B--2---:R-:W-:Y:S01]  /*611f0*/  HMMA.16816.F32.BF16 R20, R12.reuse, R4, R20 ;  /* 0x000000040c14723c */ /* 0x044fe20000041814 */
[----:B-1----:R-:W-:Y:S02]  /*61200*/  MOV R27, R4 ;  /* 0x00000004001b7202 */ /* 0x002fe40000000f00 */
[----:B------:R-:W-:Y:S11]  /*61210*/  MOV R26, R5 ;  /* 0x00000005001a7202 */ /* 0x000ff60000000f00 */
[----:B------:R-:W-:Y:S09]  /*61220*/  @!UPT UIADD3 URZ, URZ, URZ, URZ ;  /* 0x0000003f3f3ff290 */ /* 0x000ff2000fffe03f */
[----:B------:R0:W-:Y:S01]  /*61230*/  STL.64 [R1+0x2b0], R20 ;  /* 0x0002b01401007387 */ /* 0x0001e20000100a00 */
[----:B------:R-:W-:Y:S03]  /*61240*/  STL.64 [R1+0x2b8], R22 ;  /* 0x0002b81601007387 */ /* 0x000fe60000100a00 */
[----:B0-----:R-:W2:Y:S01]  /*61250*/  LDL.LU.64 R20, [R1+0x2300] ;  /* 0x0023000001147983 */ /* 0x001ea20000300a00 */
[----:B------:R-:W3:Y:S02]  /*61260*/  LDL.LU R4, [R1+0x560] ;  /* 0x0005600001047983 */ /* 0x000ee40000300800 */
[----:B------:R-:W3:Y:S02]  /*61270*/  LDL.LU R5, [R1+0x564] ;  /* 0x0005640001057983 */ /* 0x000ee40000300800 */
[----:B------:R-:W2:Y:S01]  /*61280*/  LDL.LU R6, [R1+0x568] ;  /* 0x0005680001067983 */ /* 0x000ea20000300800 */
[----:B------:R-:W2:Y:S04]  /*61290*/  LDL.LU R7, [R1+0x56c] ;  /* 0x00056c0001077983 */ /* 0x000ea80000300800 */
[----:B--2---:R-:W-:Y:S01]  /*612a0*/  STL.64 [R1+0x2220], R6 ;  /* 0x0022200601007387 */ /* 0x004fe20000100a00 */
[----:B---3--:R0:W-:Y:S03]  /*612b0*/  STL.64 [R1+0x2218], R4 ;  /* 0x0022180401007387 */ /* 0x0081e60000100a00 */
[----:B0-----:R-:W2:Y:S01]  /*612c0*/  LDL.LU.64 R4, [R1+0x260] ;  /* 0x0002600001047983 */ /* 0x001ea20000300a00 */
[----:B------:R-:W3:Y:S01]  /*612d0*/  LDL.LU.64 R6, [R1+0x268] ;  /* 0x0002680001067983 */ /* 0x000ee20000300a00 */
[C---:B------:R-:W-:Y:S02]  /*612e0*/  HMMA.16816.F32.BF16 R20, R12.reuse, R20, R16 ;  /* 0x000000140c14723c */ /* 0x040fe40000041810 */
[----:B---3--:R-:W-:Y:S01]  /*612f0*/  STL.64 [R1+0x22c0], R6 ;  /* 0x0022c00601007387 */ /* 0x008fe20000100a00 */
[----:B--2---:R0:W-:Y:S03]  /*61300*/  STL.64 [R1+0x22b8], R4 ;  /* 0x0022b80401007387 */ /* 0x0041e60000100a00 */
[----:B0-----:R-:W2:Y:S01]  /*61310*/  LDL.LU R4, [R1+0x600] ;  /* 0x0006000001047983 */ /* 0x001ea20000300800 */
[----:B------:R-:W2:Y:S02]  /*61320*/  LDL.LU R5, [R1+0x604] ;  /* 0x0006040001057983 */ /* 0x000ea40000300800 */
[----:B------:R-:W2:Y:S02]  /*61330*/  LDL.LU R6, [R1+0x608] ;  /* 0x0006080001067983 */ /* 0x000ea40000300800 */
[----:B------:R-:W2:Y:S01]  /*61340*/  LDL.LU R7, [R1+0x60c] ;  /* 0x00060c0001077983 */ /* 0x000ea20000300800 */
[----:B------:R-:W3:Y:S01]  /*61350*/  LDL.LU.64 R18, [R1+0x22f8] ;  /* 0x0022f80001127983 */ /* 0x000ee20000300a00 */
[----:B------:R-:W2:Y:S10]  /*61360*/  LDL.LU.64 R16, [R1+0x22f0] ;  /* 0x0022f00001107983 */ /* 0x000eb40000300a00 */
[----:B------:R0:W-:Y:S02]  /*61370*/  STL.64 [R1+0x2a0], R20 ;  /* 0x0002a01401007387 */ /* 0x0001e40000100a00 */
[----:B------:R-:W-:Y:S01]  /*61380*/  STL.64 [R1+0x2a8], R22 ;  /* 0x0002a81601007387 */ /* 0x000fe20000100a00 */
[----:B0-----:R-:W4:Y:S02]  /*61390*/  LDL.LU.64 R20, [R1+0x22e8] ;  /* 0x0022e80001147983 */ /* 0x001f240000300a00 */
[----:B----4-:R-:W-:Y:S11]  /*613a0*/  HMMA.16816.F32.BF16 R8, R12, R20, R8 ;  /* 0x000000140c08723c */ /* 0x010ff60000041808 */
        /* <DEDUP_REMOVED lines=12> */
[----:B------:R0:W-:Y:S02]  /*61470*/  STL.64 [R1+0x2278], R20 ;  /* 0x0022781401007387 */ /* 0x0001e40000100a00 */
[----:B0-----:R-:W-:Y:S01]  /*61480*/  IMAD.MOV.U32 R20, RZ, RZ, R27 ;  /* 0x000000ffff147224 */ /* 0x001fe200078e001b */
[----:B------:R-:W-:-:S05]  /*61490*/  MOV R21, R26 ;  /* 0x0000001a00157202 */ /* 0x000fca0000000f00 */
[----:B------:R0:W-:Y:S02]  /*614a0*/  STL.64 [R1+0x2290], R20 ;  /* 0x0022901401007387 */ /* 0x0001e40000100a00 */
[----:B0-----:R-:W-:Y:S02]  /*614b0*/  MOV R20, R25 ;  /* 0x0000001900147202 */ /* 0x001fe40000000f00 */
[----:B------:R-:W-:Y:S02]  /*614c0*/  MOV R21, R24 ;  /* 0x0000001800157202 */ /* 0x000fe40000000f00 */
[----:B------:R-:W2:Y:S01]  /*614d0*/  LDL.LU R24, [R1+0x5f0] ;  /* 0x0005f00001187983 */ /* 0x000ea20000300800 */
[----:B------:R-:W2:Y:S02]  /*614e0*/  LDL.LU R25, [R1+0x5f4] ;  /* 0x0005f40001197983 */ /* 0x000ea40000300800 */
[----:B------:R-:W2:Y:S02]  /*614f0*/  LDL.LU R26, [R1+0x5f8] ;  /* 0x0005f800011a7983 */ /* 0x000ea40000300800 */
[----:B------:R-:W2:Y:S01]  /*61500*/  LDL.LU R27, [R1+0x5fc] ;  /* 0x0005fc00011b7983 */ /* 0x000ea20000300800 */
[----:B------:R0:W-:Y:S02]  /*61510*/  STL.64 [R1+0x22a8], R20 ;  /* 0x0022a81401007387 */ /* 0x0001e40000100a00 */
[C---:B0-----:R-:W-:Y:S02]  /*61520*/  HMMA.16816.F32.BF16 R20, R12.reuse, R8, R4 ;  /* 0x000000080c14723c */ /* 0x041fe40000041804 */
[----:B------:R-:W2:Y:S11]  /*61530*/  LDL.LU R4, [R1+0x5e0] ;  /* 0x0005e00001047983 */ /* 0x000eb60000300800 */
[----:B------:R-:W-:Y:S10]  /*61540*/  @!UPT UIADD3 URZ, URZ, URZ, URZ ;  /* 0x0000003f3f3ff290 */ /* 0x000ff4000fffe03f */
[----:B------:R0:W-:Y:S01]  /*61550*/  STL.64 [R1+0x270], R20 ;  /* 0x0002701401007387 */ /* 0x0001e20000100a00 */
[----:B------:R1:W-:Y:S02]  /*61560*/  STL.64 [R1+0x278], R22 ;  /* 0x0002781601007387 */ /* 0x0003e40000100a00 */
[----:B------:R-:W2:Y:S02]  /*61570*/  LDL.LU R5, [R1+0x5e4] ;  /* 0x0005e40001057983 */ /* 0x000ea40000300800 */
[----:B------:R-:W2:Y:S01]  /*61580*/  LDL.LU R6, [R1+0x5e8] ;  /* 0x0005e80001067983 */ /* 0x000ea20000300800 */
[----:B------:R-:W2:Y:S04]  /*61590*/  LDL.LU R7, [R1+0x5ec] ;  /* 0x0005ec0001077983 */ /* 0x000ea80000300800 */
[----:B0-----:R-:W2:Y:S01]  /*615a0*/  LDL.LU R20, [R1+0x5d0] ;  /* 0x0005d00001147983 */ /* 0x001ea20000300800 */
[----:B------:R-:W2:Y:S02]  /*615b0*/  LDL.LU R21, [R1+0x5d4] ;  /* 0x0005d40001157983 */ /* 0x000ea40000300800 */
[----:B-1----:R-:W2:Y:S02]  /*615c0*/  LDL.LU R22, [R1+0x5d8] ;  /* 0x0005d80001167983 */ /* 0x002ea40000300800 */
        /* <DEDUP_REMOVED lines=9> */
[----:B0-----:R-:W2:Y:S01]  /*61660*/  LDL.LU.64 R8, [R1+0x20] ;  /* 0x0000200001087983 */ /* 0x001ea20000300a00 */
[C---:B------:R-:W-:Y:S03]  /*61670*/  HMMA.16816.F32.BF16 R24, R12.reuse, R16, R24 ;  /* 0x000000100c18723c */ /* 0x040fe60000041818 */
[----:B--2---:R0:W-:Y:S04]  /*61680*/  STL.64 [R1+0x2288], R8 ;  /* 0x0022880801007387 */ /* 0x0041e80000100a00 */
        /* <DEDUP_REMOVED lines=11> */
[----:B------:R0:W-:Y:S03]  /*61740*/  STL.64 [R1+0x258], R26 ;  /* 0x0002581a01007387 */ /* 0x0001e60000100a00 */
[----:B0-----:R-:W4:Y:S01]  /*61750*/  LDL.LU.64 R26, [R1+0x22d0] ;  /* 0x0022d000011a7983 */ /* 0x001f220000300a00 */
[----:B------:R-:W2:Y:S02]  /*61760*/  LDL.LU.64 R24, [R1+0x22c8] ;  /* 0x0022c80001187983 */ /* 0x000ea40000300a00 */
[----:B---3--:R-:W-:Y:S02]  /*61770*/  STL.64 [R1+0x2248], R18 ;  /* 0x0022481201007387 */ /* 0x008fe40000100a00 */
[----:B------:R0:W-:Y:S02]  /*61780*/  STL.64 [R1+0x2240], R16 ;  /* 0x0022401001007387 */ /* 0x0001e40000100a00 */
[----:B0-----:R-:W3:Y:S01]  /*61790*/  LDL.LU R16, [R1+0x580] ;  /* 0x0005800001107983 */ /* 0x001ee20000300800 */
[----:B------:R-:W3:Y:S02]  /*617a0*/  LDL.LU R17, [R1+0x584] ;  /* 0x0005840001117983 */ /* 0x000ee40000300800 */
[----:B------:R-:W3:Y:S02]  /*617b0*/  LDL.LU R18, [R1+0x588] ;  /* 0x0005880001127983 */ /* 0x000ee40000300800 */
[----:B------:R-:W3:Y:S01]  /*617c0*/  LDL.LU R19, [R1+0x58c] ;  /* 0x00058c0001137983 */ /* 0x000ee20000300800 */
[----:B--2---:R-:W-:Y:S01]  /*617d0*/  HMMA.16816.F32.BF16 R12, R12, R24, R4 ;  /* 0x000000180c0c723c */ /* 0x004fe20000041804 */
[----:B------:R-:W2:Y:S01]  /*617e0*/  LDL.LU.64 R6, [R1+0x22c0] ;  /* 0x0022c00001067983 */ /* 0x000ea20000300a00 */
[----:B------:R-:W2:Y:S11]  /*617f0*/  LDL.LU.64 R4, [R1+0x22b8] ;  /* 0x0022b80001047983 */ /* 0x000eb60000300a00 */
[----:B------:R-:W-:Y:S10]  /*61800*/  @!UPT UIADD3 URZ, URZ, URZ, URZ ;  /* 0x0000003f3f3ff290 */ /* 0x000ff4000fffe03f */
[----:B------:R0:W-:Y:S01]  /*61810*/  STL.64 [R1+0x230], R12 ;  /* 0x0002300c01007387 */ /* 0x0001e20000100a00 */
[----:B------:R-:W-:Y:S03]  /*61820*/  STL.64 [R1+0x238], R14 ;  /* 0x0002380e01007387 */ /* 0x000fe60000100a00 */
[----:B0-----:R-:W2:Y:S01]  /*61830*/  LDL.LU.64 R12, [R1+0x22b0] ;  /* 0x0022b000010c7983 */ /* 0x001ea20000300a00 */
        /* <DEDUP_REMOVED lines=11> */
[----:B0-----:R-:W1:Y:S02]  /*618f0*/  LDL.LU.64 R20, [R1+0x22a8] ;  /* 0x0022a80001147983 */ /* 0x001e640000300a00 */
[C---:B-1----:R-:W-:Y:S02]  /*61900*/  HMMA.16816.F32.BF16 R20, R4.reuse, R20, R8 ;  /* 0x000000140414723c */ /* 0x042fe40000041808 */
[----:B------:R-:W2:Y:S01]  /*61910*/  LDL.LU.64 R10, [R1+0x22a0] ;  /* 0x0022a000010a7983 */ /* 0x000ea20000300a00 */
[----:B------:R-:W2:Y:S11]  /*61920*/  LDL.LU.64 R8, [R1+0x2298] ;  /* 0x0022980001087983 */ /* 0x000eb60000300a00 */
[----:B------:R-:W-:Y:S09]  /*61930*/  @!UPT UIADD3 URZ, URZ, URZ, URZ ;  /* 0x0000003f3f3ff290 */ /* 0x000ff2000fffe03f */
[----:B------:R0:W-:Y:S01]  /*61940*/  STL.64 [R1+0x1f0], R20 ;  /* 0x0001f01401007387 */ /* 0x0001e20000100a00 */
[----:B------:R2:W-:Y:S03]  /*61950*/  STL.64 [R1+0x1f8], R22 ;  /* 0x0001f81601007387 */ /* 0x0005e60000100a00 */
[----:B0-----:R-:W2:Y:S02]  /*61960*/  LDL.LU.64 R20, [R1+0x2290] ;  /* 0x0022900001147983 */ /* 0x001ea40000300a00 */
[C---:B--2---:R-:W-:Y:S02]  /*61970*/  HMMA.16816.F32.BF16 R20, R4.reuse, R20, R8 ;  /* 0x000000140414723c */ /* 0x044fe40000041808 */
        /* <DEDUP_REMOVED lines=16> */
[C---:B--2---:R-:W-:Y:S11]  /*61a80*/  HMMA.16816.F32.BF16 R8, R4.reuse, R20, R8 ;  /* 0x000000140408723c */ /* 0x044ff60000041808 */
[----:B------:R-:W-:Y:S11]  /*61a90*/  @!UPT UIADD3 URZ, URZ, URZ, URZ ;  /* 0x0000003f3f3ff290 */ /* 0x000ff6000fffe03f */
[----:B------:R-:W-:Y:S01]  /*61aa0*/  @!UPT UIADD3 URZ, URZ, URZ, URZ ;  /* 0x0000003f3f3ff290 */ /* 0x000fe2000fffe03f */
[----:B------:R-:W-:Y:S01]  /*61ab0*/  STL.64 [R1+0x190], R8 ;  /* 0x0001900801007387 */ /* 0x000fe20000100a00 */
[----:B------:R0:W-:Y:S03]  /*61ac0*/  STL.64 [R1+0x198], R10 ;  /* 0x0001980a01007387 */ /* 0x0001e60000100a00 */
[----:B0-----:R-:W2:Y:S01]  /*61ad0*/  LDL.LU.64 R10, [R1+0x2258] ;  /* 0x00225800010a7983 */ /* 0x001ea20000300a00 */
[----:B------:R-:W3:Y:S02]  /*61ae0*/  LDL.LU.64 R8, [R1+0x2250] ;  /* 0x0022500001087983 */ /* 0x000ee40000300a00 */
[----:B------:R-:W-:Y:S01]  /*61af0*/  STL.64 [R1+0x21c0], R20 ;  /* 0x0021c01401007387 */ /* 0x000fe20000100a00 */
[C---:B---3--:R-:W-:Y:S11]  /*61b00*/  HMMA.16816.F32.BF16 R16, R4.reuse, R8, R16 ;  /* 0x000000080410723c */ /* 0x048ff60000041810 */
[----:B------:R-:W-:Y:S11]  /*61b10*/  @!UPT UIADD3 URZ, URZ, URZ, URZ ;  /* 0x0000003f3f3ff290 */ /* 0x000ff6000fffe03f */
[----:B------:R-:W-:Y:S01]  /*61b20*/  @!UPT UIADD3 URZ, URZ, URZ, URZ ;  /* 0x0000003f3f3ff290 */ /* 0x000fe2000fffe03f */
[----:B------:R-:W-:Y:S01]  /*61b30*/  STL.64 [R1+0x170], R16 ;  /* 0x0001701001007387 */ /* 0x000fe20000100a00 */
[----:B------:R0:W-:Y:S03]  /*61b40*/  STL.64 [R1+0x178], R18 ;  /* 0x0001781201007387 */ /* 0x0001e60000100a00 */
[----:B0-----:R-:W3:Y:S01]  /*61b50*/  LDL.LU.64 R18, [R1+0x2248] ;  /* 0x0022480001127983 */ /* 0x001ee20000300a00 */
[----:B------:R-:W4:Y:S02]  /*61b60*/  LDL.LU.64 R16, [R1+0x2240] ;  /* 0x0022400001107983 */ /* 0x000f240000300a00 */
[----:B------:R-:W2:Y:S01]  /*61b70*/  LDL.LU.64 R20, [R1+0x40] ;  /* 0x0000400001147983 */ /* 0x000ea20000300a00 */
[----:B------:R-:W-:Y:S02]  /*61b80*/  MOV R15, R6 ;  /* 0x00000006000f7202 */ /* 0x000fe40000000f00 */
[----:B------:R-:W-:Y:S01]  /*61b90*/  MOV R14, R7 ;  /* 0x00000007000e7202 */ /* 0x000fe20000000f00 */
[----:B------:R-:W-:Y:S01]  /*61ba0*/  IMAD.MOV.U32 R28, RZ, RZ, R4 ;  /* 0x000000ffff1c7224 */ /* 0x000fe200078e0004 */
[----:B------:R-:W-:Y:S01]  /*61bb0*/  MOV R29, R5 ;  /* 0x00000005001d7202 */ /* 0x000fe20000000f00 */
[----:B----4-:R-:W-:Y:S01]  /*61bc0*/  HMMA.16816.F32.BF16 R24, R4, R16, R24 ;  /* 0x000000100418723c */ /* 0x010fe20000041818 */
[----:B--2---:R-:W-:Y:S01]  /*61bd0*/  STL.64 [R1+0x21d8], R20 ;  /* 0x0021d81401007387 */ /* 0x004fe20000100a00 */
[----:B------:R3:W-:Y:S02]  /*61be0*/  STL.64 [R1+0x21b8], R10 ;  /* 0x0021b80a01007387 */ /* 0x0007e40000100a00 */
[----:B------:R0:W-:Y:S01]  /*61bf0*/  STL.64 [R1+0x21b0], R8 ;  /* 0x0021b00801007387 */ /* 0x0001e20000100a00 */
[----:B---3--:R-:W-:Y:S01]  /*61c00*/  MOV R10, R18 ;  /* 0x00000012000a7202 */ /* 0x008fe20000000f00 */
[----:B0-----:R-:W2:Y:S01]  /*61c10*/  LDL.LU R8, [R1+0x550] ;  /* 0x0005500001087983 */ /* 0x001ea20000300800 */
[----:B------:R-:W2:Y:S02]  /*61c20*/  LDL.LU R9, [R1+0x554] ;  /* 0x0005540001097983 */ /* 0x000ea40000300800 */
[----:B------:R-:W3:Y:S01]  /*61c30*/  LDL.LU R18, [R1+0x223c] ;  /* 0x00223c0001127983 */ /* 0x000ee20000300800 */
[----:B------:R-:W-:-:S02]  /*61c40*/  MOV R11, R19 ;  /* 0x00000013000b7202 */ /* 0x000fc40000000f00 */
[----:B------:R-:W3:Y:S11]  /*61c50*/  LDL.LU R19, [R1+0x2238] ;  /* 0x0022380001137983 */ /* 0x000ef60000300800 */
[----:B------:R-:W-:Y:S02]  /*61c60*/  STL.64 [R1+0x150], R24 ;  /* 0x0001501801007387 */ /* 0x000fe40000100a00 */
[----:B------:R0:W-:Y:S02]  /*61c70*/  STL.64 [R1+0x158], R26 ;  /* 0x0001581a01007387 */ /* 0x0001e40000100a00 */
[----:B0-----:R-:W4:Y:S01]  /*61c80*/  LDL.LU.64 R26, [R1+0x2230] ;  /* 0x00223000011a7983 */ /* 0x001f220000300a00 */
[----:B------:R-:W2:Y:S02]  /*61c90*/  LDL.LU.64 R24, [R1+0x2228] ;  /* 0x0022280001187983 */ /* 0x000ea40000300a00 */
[----:B------:R-:W2:Y:S02]  /*61ca0*/  LDL.LU.64 R6, [R1+0x2220] ;  /* 0x0022200001067983 */ /* 0x000ea40000300a00 */
[----:B------:R-:W2:Y:S01]  /*61cb0*/  LDL.LU.64 R4, [R1+0x2218] ;  /* 0x0022180001047983 */ /* 0x000ea20000300a00 */
[----:B------:R-:W2:Y:S04]  /*61cc0*/  LDL.LU.64 R20, [R1+0x60] ;  /* 0x0000600001147983 */ /* 0x000ea80000300a00 */
[----:B---3--:R0:W-:Y:S01]  /*61cd0*/  STL.64 [R1+0x2190], R18 ;  /* 0x0021901201007387 */ /* 0x0081e20000100a00 */
[----:B------:R1:W-:Y:S01]  /*61ce0*/  STL.64 [R1+0x2188], R16 ;  /* 0x0021881001007387 */ /* 0x0003e20000100a00 */
[----:B0-----:R-:W-:-:S02]  /*61cf0*/  MOV R18, R15 ;  /* 0x0000000f00127202 */ /* 0x001fc40000000f00 */
[----:B-1----:R-:W-:Y:S02]  /*61d00*/  MOV R16, R28 ;  /* 0x0000001c00107202 */ /* 0x002fe40000000f00 */
[----:B------:R-:W-:Y:S02]  /*61d10*/  MOV R17, R29 ;  /* 0x0000001d00117202 */ /* 0x000fe40000000f00 */
[----:B------:R-:W-:Y:S01]  /*61d20*/  MOV R19, R14 ;  /* 0x0000000e00137202 */ /* 0x000fe20000000f00 */
[----:B------:R-:W3:Y:S01]  /*61d30*/  LDL.LU R28, [R1+0x2214] ;  /* 0x00221400011c7983 */ /* 0x000ee20000300800 */
[----:B------:R-:W3:Y:S05]  /*61d40*/  LDL.LU R29, [R1+0x2210] ;  /* 0x00221000011d7983 */ /* 0x000eea0000300800 */
[----:B--2---:R-:W-:Y:S01]  /*61d50*/  HMMA.16816.F32.BF16 R16, R16, R24, R4 ;  /* 0x000000181010723c */ /* 0x004fe20000041804 */
[----:B------:R-:W2:Y:S01]  /*61d60*/  LDL.LU.64 R6, [R1+0x2208] ;  /* 0x0022080001067983 */ /* 0x000ea20000300a00 */
[----:B------:R-:W2:Y:S02]  /*61d70*/  LDL.LU.64 R4, [R1+0x2200] ;  /* 0x0022000001047983 */ /* 0x000ea40000300a00 */
[----:B----4-:R-:W-:Y:S02]  /*61d80*/  STL.64 [R1+0x2180], R26 ;  /* 0x0021801a01007387 */ /* 0x010fe40000100a00 */
[----:B------:R0:W-:Y:S11]  /*61d90*/  STL.64 [R1+0x2178], R24 ;  /* 0x0021781801007387 */ /* 0x0001f60000100a00 */
[----:B------:R-:W-:Y:S06]  /*61da0*/  @!UPT UIADD3 URZ, URZ, URZ, URZ ;  /* 0x0000003f3f3ff290 */ /* 0x000fec000fffe03f */
[----:B------:R-:W-:Y:S01]  /*61db0*/  STL.64 [R1+0x130], R16 ;  /* 0x0001301001007387 */ /* 0x000fe20000100a00 */
[----:B------:R-:W-:Y:S02]  /*61dc0*/  STL.64 [R1+0x138], R18 ;  /* 0x0001381201007387 */ /* 0x000fe40000100a00 */
[----:B0-----:R-:W4:Y:S02]  /*61dd0*/  LDL.LU R24, [R1+0x520] ;  /* 0x0005200001187983 */ /* 0x001f240000300800 */
[----:B------:R-:W4:Y:S01]  /*61de0*/  LDL.LU R25, [R1+0x524] ;  /* 0x0005240001197983 */ /* 0x000f220000300800 */
[----:B------:R-:W2:Y:S01]  /*61df0*/  LDL.LU R26, [R1+0x528] ;  /* 0x00052800011a7983 */ /* 0x000ea20000300800 */
[----:B------:R-:W2:Y:S03]  /*61e00*/  LDL.LU R27, [R1+0x52c] ;  /* 0x00052c00011b7983 */ /* 0x000ea60000300800 */
[----:B--2---:R-:W-:Y:S01]  /*61e10*/  STL.64 [R1+0x21d0], R26 ;  /* 0x0021d01a01007387 */ /* 0x004fe20000100a00 */
[----:B----4-:R0:W-:Y:S03]  /*61e20*/  STL.64 [R1+0x21c8], R24 ;  /* 0x0021c81801007387 */ /* 0x0101e60000100a00 */
[----:B0-----:R-:W2:Y:S01]  /*61e30*/  LDL.LU R24, [R1+0x530] ;  /* 0x0005300001187983 */ /* 0x001ea20000300800 */
[----:B------:R-:W2:Y:S02]  /*61e40*/  LDL.LU R25, [R1+0x534] ;  /* 0x0005340001197983 */ /* 0x000ea40000300800 */
[----:B------:R-:W4:Y:S02]  /*61e50*/  LDL.LU R26, [R1+0x538] ;  /* 0x00053800011a7983 */ /* 0x000f240000300800 */
[----:B------:R-:W4:Y:S01]  /*61e60*/  LDL.LU R27, [R1+0x53c] ;  /* 0x00053c00011b7983 */ /* 0x000f220000300800 */
[C---:B------:R-:W-:Y:S01]  /*61e70*/  HMMA.16816.F32.BF16 R8, R4.reuse, R12, R8 ;  /* 0x0000000c0408723c */ /* 0x040fe20000041808 */
[----:B----4-:R-:W-:Y:S01]  /*61e80*/  STL.64 [R1+0x21e8], R26 ;  /* 0x0021e81a01007387 */ /* 0x010fe20000100a00 */
[----:B--2---:R0:W-:Y:S03]  /*61e90*/  STL.64 [R1+0x21e0], R24 ;  /* 0x0021e01801007387 */ /* 0x0041e60000100a00 */
[----:B0-----:R-:W2:Y:S01]  /*61ea0*/  LDL.LU R24, [R1+0x540] ;  /* 0x0005400001187983 */ /* 0x001ea20000300800 */
[----:B------:R-:W2:Y:S02]  /*61eb0*/  LDL.LU R25, [R1+0x544] ;  /* 0x0005440001197983 */ /* 0x000ea40000300800 */
[----:B------:R-:W2:Y:S02]  /*61ec0*/  LDL.LU R26, [R1+0x548] ;  /* 0x00054800011a7983 */ /* 0x000ea40000300800 */
[----:B------:R-:W2:Y:S11]  /*61ed0*/  LDL.LU R27, [R1+0x54c] ;  /* 0x00054c00011b7983 */ /* 0x000eb60000300800 */
[----:B------:R-:W-:Y:S02]  /*61ee0*/  @!UPT UIADD3 URZ, URZ, URZ, URZ ;  /* 0x0000003f3f3ff290 */ /* 0x000fe4000fffe03f */
[----:B------:R0:W-:Y:S01]  /*61ef0*/  STL.64 [R1+0x110], R8 ;  /* 0x0001100801007387 */ /* 0x0001e20000100a00 */
[----:B------:R1:W-:Y:S02]  /*61f00*/  STL.64 [R1+0x118], R10 ;  /* 0x0001180a01007387 */ /* 0x0003e40000100a00 */
[----:B------:R-:W-:Y:S01]  /*61f10*/  IMAD.MOV.U32 R17, RZ, RZ, R12 ;  /* 0x000000ffff117224 */ /* 0x000fe200078e000c */
[----:B------:R-:W-:Y:S02]  /*61f20*/  MOV R16, R13 ;  /* 0x0000000d00107202 */ /* 0x000fe40000000f00 */
[----:B---3--:R-:W-:Y:S02]  /*61f30*/  MOV R12, R28 ;  /* 0x0000001c000c7202 */ /* 0x008fe40000000f00 */
[----:B------:R-:W-:Y:S02]  /*61f40*/  MOV R14, R2 ;  /* 0x00000002000e7202 */ /* 0x000fe40000000f00 */
[----:B------:R-:W-:Y:S01]  /*61f50*/  MOV R15, R0 ;  /* 0x00000000000f7202 */ /* 0x000fe20000000f00 */
[----:B------:R-:W-:Y:S01]  /*61f60*/  MOV R13, R3 ;  /* 0x00000003000d7202 */ /* 0x000fe20000000f00 */
[----:B0-----:R-:W3:Y:S01]  /*61f70*/  LDL.LU R8, [R1+0x510] ;  /* 0x0005100001087983 */ /* 0x001ee20000300800 */
[----:B------:R-:W3:Y:S02]  /*61f80*/  LDL.LU R9, [R1+0x514] ;  /* 0x0005140001097983 */ /* 0x000ee40000300800 */
[----:B-1----:R-:W3:Y:S02]  /*61f90*/  LDL.LU R10, [R1+0x518] ;  /* 0x00051800010a7983 */ /* 0x002ee40000300800 */
[----:B------:R-:W3:Y:S01]  /*61fa0*/  LDL.LU R11, [R1+0x51c] ;  /* 0x00051c00010b7983 */ /* 0x000ee20000300800 */
[----:B------:R-:W4:Y:S01]  /*61fb0*/  LDL.LU R28, [R1+0x21fc] ;  /* 0x0021fc00011c7983 */ /* 0x000f220000300800 */
[----:B------:R-:W3:Y:S02]  /*61fc0*/  LDL.LU R3, [R1+0x21f8] ;  /* 0x0021f80001037983 */ /* 0x000ee40000300800 */
[----:B------:R-:W3:Y:S02]  /*61fd0*/  LDL.LU R2, [R1+0x21f4] ;  /* 0x0021f40001027983 */ /* 0x000ee40000300800 */
[----:B------:R-:W3:Y:S01]  /*61fe0*/  LDL.LU R0, [R1+0x21f0] ;  /* 0x0021f00001007983 */ /* 0x000ee20000300800 */
[----:B------:R0:W-:Y:S01]  /*61ff0*/  STL.64 [R1+0x2108], R14 ;  /* 0x0021080e01007387 */ /* 0x0001e20000100a00 */
[----:B------:R-:W-:Y:S02]  /*62000*/  STL.64 [R1+0x2100], R12 ;  /* 0x0021000c01007387 */ /* 0x000fe40000100a00 */
[----:B0-----:R-:W-:Y:S01]  /*62010*/  IMAD.MOV.U32 R15, RZ, RZ, R20 ;  /* 0x000000ffff0f7224 */ /* 0x001fe200078e0014 */
        /* <DEDUP_REMOVED lines=17> */
[----:B------:R-:W-:Y:S02]  /*62130*/  MOV R18, R21 ;  /* 0x0000001500127202 */ /* 0x000fe40000000f00 */
[----:B------:R-:W3:Y:S01]  /*62140*/  LDL.LU.64 R20, [R1+0x21c0] ;  /* 0x0021c00001147983 */ /* 0x000ee20000300a00 */
[----:B------:R-:W-:-:S02]  /*62150*/  MOV R12, R23 ;  /* 0x00000017000c7202 */ /* 0x000fc40000000f00 */
[----:B------:R-:W-:-:S05]  /*62160*/  MOV R13, R22 ;  /* 0x00000016000d7202 */ /* 0x000fca0000000f00 */
[----:B------:R0:W-:Y:S02]  /*62170*/  STL.64 [R1+0x2118], R12 ;  /* 0x0021180c01007387 */ /* 0x0001e40000100a00 */
[C---:B--2---:R-:W-:Y:S08]  /*62180*/  HMMA.16816.F32.BF16 R24, R4.reuse, R12, R24 ;  /* 0x0000000c0418723c */ /* 0x044ff00000041818 */
[----:B---3--:R-:W-:Y:S01]  /*62190*/  HMMA.16816.F32.BF16 R8, R4, R20, R8 ;  /* 0x000000140408723c */ /* 0x008fe20000041808 */
[----:B0-----:R-:W-:-:S02]  /*621a0*/  MOV R12, R19 ;  /* 0x00000013000c7202 */ /* 0x001fc40000000f00 */
[----:B------:R-:W-:Y:S11]  /*621b0*/  MOV R13, R18 ;  /* 0x00000012000d7202 */ /* 0x000ff60000000f00 */
[----:B------:R-:W-:Y:S01]  /*621c0*/  @!UPT UIADD3 URZ, URZ, URZ, URZ ;  /* 0x0000003f3f3ff290 */ /* 0x000fe2000fffe03f */
[----:B------:R-:W-:Y:S01]  /*621d0*/  STL.64 [R1+0xe0], R24 ;  /* 0x0000e01801007387 */ /* 0x000fe20000100a00 */
[----:B------:R-:W-:Y:S02]  /*621e0*/  STL.64 [R1+0xe8], R26 ;  /* 0x0000e81a01007387 */ /* 0x000fe40000100a00 */
[----:B------:R0:W-:Y:S02]  /*621f0*/  STL.64 [R1+0x2130], R12 ;  /* 0x0021300c01007387 */ /* 0x0001e40000100a00 */
[----:B0-----:R-:W-:Y:S02]  /*62200*/  MOV R12, R15 ;  /* 0x0000000f000c7202 */ /* 0x001fe40000000f00 */
[----:B------:R-:W-:-:S05]  /*62210*/  MOV R13, R14 ;  /* 0x0000000e000d7202 */ /* 0x000fca0000000f00 */
[----:B------:R0:W-:Y:S02]  /*62220*/  STL.64 [R1+0x2148], R12 ;  /* 0x0021480c01007387 */ /* 0x0001e40000100a00 */
[----:B0-----:R-:W-:Y:S01]  /*62230*/  MOV R13, R16 ;  /* 0x00000010000d7202 */ /* 0x001fe20000000f00 */
[----:B------:R-:W-:Y:S01]  /*62240*/  IMAD.MOV.U32 R12, RZ, RZ, R17 ;  /* 0x000000ffff0c7224 */ /* 0x000fe200078e0011 */
[----:B------:R-:W2:Y:S01]  /*62250*/  LDL.LU R16, [R1+0x500] ;  /* 0x0005000001107983 */ /* 0x000ea20000300800 */
[----:B------:R-:W2:Y:S02]  /*62260*/  LDL.LU R17, [R1+0x504] ;  /* 0x0005040001117983 */ /* 0x000ea40000300800 */
[----:B------:R-:W2:Y:S02]  /*62270*/  LDL.LU R18, [R1+0x508] ;  /* 0x0005080001127983 */ /* 0x000ea40000300800 */
[----:B------:R-:W2:Y:S01]  /*62280*/  LDL.LU R19, [R1+0x50c] ;  /* 0x00050c0001137983 */ /* 0x000ea20000300800 */
[----:B------:R-:W3:Y:S01]  /*62290*/  LDL.LU R24, [R1+0x4f0] ;  /* 0x0004f00001187983 */ /* 0x000ee20000300800 */
[----:B------:R-:W3:Y:S02]  /*622a0*/  LDL.LU R25, [R1+0x4f4] ;  /* 0x0004f40001197983 */ /* 0x000ee40000300800 */
[----:B------:R-:W3:Y:S02]  /*622b0*/  LDL.LU R26, [R1+0x4f8] ;  /* 0x0004f800011a7983 */ /* 0x000ee40000300800 */
[----:B------:R-:W3:Y:S01]  /*622c0*/  LDL.LU R27, [R1+0x4fc] ;  /* 0x0004fc00011b7983 */ /* 0x000ee20000300800 */
[----:B------:R0:W-:Y:S04]  /*622d0*/  STL.64 [R1+0x2170], R12 ;  /* 0x0021700c01007387 */ /* 0x0001e80000100a00 */
[----:B0-----:R-:W2:Y:S01]  /*622e0*/  LDL.LU R12, [R1+0x4e0] ;  /* 0x0004e000010c7983 */ /* 0x001ea20000300800 */
[----:B------:R-:W2:Y:S02]  /*622f0*/  LDL.LU R13, [R1+0x4e4] ;  /* 0x0004e400010d7983 */ /* 0x000ea40000300800 */
[----:B------:R-:W2:Y:S02]  /*62300*/  LDL.LU R14, [R1+0x4e8] ;  /* 0x0004e800010e7983 */ /* 0x000ea40000300800 */
[----:B------:R-:W2:Y:S01]  /*62310*/  LDL.LU R15, [R1+0x4ec] ;  /* 0x0004ec00010f7983 */ /* 0x000ea20000300800 */
[----:B------:R-:W-:Y:S01]  /*62320*/  STL.64 [R1+0xd0], R8 ;  /* 0x0000d00801007387 */ /* 0x000fe20000100a00 */
[----:B------:R0:W-:Y:S03]  /*62330*/  STL.64 [R1+0xd8], R10 ;  /* 0x0000d80a01007387 */ /* 0x0001e60000100a00 */
[----:B0-----:R-:W2:Y:S01]  /*62340*/  LDL.LU.64 R10, [R1+0x21b8] ;  /* 0x0021b800010a7983 */ /* 0x001ea20000300a00 */
[----:B------:R-:W2:Y:S02]  /*62350*/  LDL.LU.64 R8, [R1+0x21b0] ;  /* 0x0021b00001087983 */ /* 0x000ea40000300a00 */
[----:B------:R0:W-:Y:S02]  /*62360*/  STL.64 [R1+0x2110], R20 ;  /* 0x0021101401007387 */ /* 0x0001e40000100a00 */
[----:B0-----:R-:W2:Y:S01]  /*62370*/  LDL.LU R20, [R1+0x30] ;  /* 0x0000300001147983 */ /* 0x001ea20000300800 */
[----:B------:R-:W2:Y:S02]  /*62380*/  LDL.LU R21, [R1+0x34] ;  /* 0x0000340001157983 */ /* 0x000ea40000300800 */
[----:B------:R-:W2:Y:S01]  /*62390*/  LDL.LU R22, [R1+0x38] ;  /* 0x0000380001167983 */ /* 0x000ea20000300800 */
[----:B------:R-:W-:-:S02]  /*623a0*/  MOV R23, R29 ;  /* 0x0000001d00177202 */ /* 0x000fc40000000f00 */
[----:B------:R-:W3:Y:S04]  /*623b0*/  LDL.LU R29, [R1+0x21a8] ;  /* 0x0021a800011d7983 */ /* 0x000ee80000300800 */
[----:B--2---:R0:W-:Y:S01]  /*623c0*/  STL.64 [R1+0x2128], R22 ;  /* 0x0021281601007387 */ /* 0x0041e20000100a00 */
[----:B------:R1:W-:Y:S01]  /*623d0*/  STL.64 [R1+0x2120], R20 ;  /* 0x0021201401007387 */ /* 0x0003e20000100a00 */
[----:B0-----:R-:W-:Y:S02]  /*623e0*/  MOV R22, R3 ;  /* 0x0000000300167202 */ /* 0x001fe40000000f00 */
[----:B-1----:R-:W-:Y:S02]  /*623f0*/  MOV R20, R0 ;  /* 0x0000000000147202 */ /* 0x002fe40000000f00 */
[----:B----4-:R-:W-:Y:S01]  /*62400*/  MOV R23, R28 ;  /* 0x0000001c00177202 */ /* 0x010fe20000000f00 */
[----:B------:R-:W2:Y:S01]  /*62410*/  LDL.LU R0, [R1+0x21a4] ;  /* 0x0021a40001007983 */ /* 0x000ea20000300800 */
[----:B------:R-:W-:-:S02]  /*62420*/  MOV R21, R2 ;  /* 0x0000000200157202 */ /* 0x000fc40000000f00 */
[----:B------:R-:W4:Y:S02]  /*62430*/  LDL.LU R2, [R1+0x21a0] ;  /* 0x0021a00001027983 */ /* 0x000f240000300800 */
[----:B------:R-:W2:Y:S01]  /*62440*/  LDL.LU R3, [R1+0x219c] ;  /* 0x00219c0001037983 */ /* 0x000ea20000300800 */
[----:B------:R-:W2:Y:S01]  /*62450*/  LDL.LU R28, [R1+0x2198] ;  /* 0x00219800011c7983 */ /* 0x000ea20000300800 */
[----:B------:R-:W-:Y:S02]  /*62460*/  STL.64 [R1+0x2140], R22 ;  /* 0x0021401601007387 */ /* 0x000fe40000100a00 */
[----:B------:R0:W-:Y:S02]  /*62470*/  STL.64 [R1+0x2138], R20 ;  /* 0x0021381401007387 */ /* 0x0001e40000100a00 */
[----:B0-----:R-:W2:Y:S01]  /*62480*/  LDL.LU R20, [R1+0x70] ;  /* 0x0000700001147983 */ /* 0x001ea20000300800 */
[----:B------:R-:W2:Y:S02]  /*62490*/  LDL.LU R21, [R1+0x74] ;  /* 0x0000740001157983 */ /* 0x000ea40000300800 */
[----:B------:R-:W2:Y:S01]  /*624a0*/  LDL.LU R22, [R1+0x78] ;  /* 0x0000780001167983 */ /* 0x000ea20000300800 */
[----:B------:R-:W-:Y:S01]  /*624b0*/  HMMA.16816.F32.BF16 R16, R4, R8, R16 ;  /* 0x000000080410723c */ /* 0x000fe20000041810 */
[----:B---3--:R-:W-:-:S05]  /*624c0*/  MOV R23, R29 ;  /* 0x0000001d00177202 */ /* 0x008fca0000000f00 */
[----:B--2---:R-:W-:Y:S01]  /*624d0*/  STL.64 [R1+0x2158], R22 ;  /* 0x0021581601007387 */ /* 0x004fe20000100a00 */
[----:B------:R-:W-:Y:S11]  /*624e0*/  STL.64 [R1+0x2150], R20 ;  /* 0x0021501401007387 */ /* 0x000ff60000100a00 */
[----:B------:R-:W-:Y:S05]  /*624f0*/  @!UPT UIADD3 URZ, URZ, URZ, URZ ;  /* 0x0000003f3f3ff290 */ /* 0x000fea000fffe03f */
[----:B------:R-:W-:Y:S02]  /*62500*/  STL.64 [R1+0xc0], R16 ;  /* 0x0000c01001007387 */ /* 0x000fe40000100a00 */
[----:B------:R0:W-:Y:S02]  /*62510*/  STL.64 [R1+0xc8], R18 ;  /* 0x0000c81201007387 */ /* 0x0001e40000100a00 */
[----:B0-----:R-:W2:Y:S01]  /*62520*/  LDL.LU.64 R18, [R1+0x2190] ;  /* 0x0021900001127983 */ /* 0x001ea20000300a00 */
        /* <DEDUP_REMOVED lines=9> */
[----:B------:R-:W2:Y:S11]  /*625c0*/  LDL.LU.64 R12, [R1+0x2170] ;  /* 0x00217000010c7983 */ /* 0x000eb60000300a00 */
[----:B------:R-:W-:Y:S11]  /*625d0*/  @!UPT UIADD3 URZ, URZ, URZ, URZ ;  /* 0x0000003f3f3ff290 */ /* 0x000ff6000fffe03f */
[----:B------:R-:W-:Y:S01]  /*625e0*/  STL.64 [R1+0xa0], R4 ;  /* 0x0000a00401007387 */ /* 0x000fe20000100a00 */
[----:B------:R0:W-:Y:S03]  /*625f0*/  STL.64 [R1+0xa8], R6 ;  /* 0x0000a80601007387 */ /* 0x0001e60000100a00 */
[----:B0-----:R-:W2:Y:S01]  /*62600*/  LDL.LU.64 R6, [R1+0x2168] ;  /* 0x0021680001067983 */ /* 0x001ea20000300a00 */
[----:B------:R-:W2:Y:S02]  /*62610*/  LDL.LU.64 R4, [R1+0x2160] ;  /* 0x0021600001047983 */ /* 0x000ea40000300a00 */
[----:B------:R-:W-:Y:S01]  /*62620*/  IMAD.MOV.U32 R20, RZ, RZ, R28 ;  /* 0x000000ffff147224 */ /* 0x000fe200078e001c */
[----:B------:R-:W-:Y:S02]  /*62630*/  MOV R21, R3 ;  /* 0x0000000300157202 */ /* 0x000fe40000000f00 */
[----:B----4-:R-:W-:-:S02]  /*62640*/  MOV R22, R2 ;  /* 0x0000000200167202 */ /* 0x010fc40000000f00 */
[----:B------:R-:W-:-:S07]  /*62650*/  MOV R23, R0 ;  /* 0x0000000000177202 */ /* 0x000fce0000000f00 */
[----:B--2---:R-:W-:Y:S01]  /*62660*/  HMMA.16816.F32.BF16 R12, R4, R12, R20 ;  /* 0x0000000c040c723c */ /* 0x004fe20000041814 */
[----:B------:R-:W2:Y:S01]  /*62670*/  LDL.LU.64 R22, [R1+0x2158] ;  /* 0x0021580001167983 */ /* 0x000ea20000300a00 */
[----:B------:R-:W2:Y:S11]  /*62680*/  LDL.LU.64 R20, [R1+0x2150] ;  /* 0x0021500001147983 */ /* 0x000eb60000300a00 */
[----:B------:R-:W-:Y:S11]  /*62690*/  @!UPT UIADD3 URZ, URZ, URZ, URZ ;  /* 0x0000003f3f3ff290 */ /* 0x000ff6000fffe03f */
[----:B------:R-:W-:Y:S02]  /*626a0*/  MOV R0, R12 ;  /* 0x0000000c00007202 */ /* 0x000fe40000000f00 */
[----:B------:R-:W-:Y:S02]  /*626b0*/  MOV R29, R13 ;  /* 0x0000000d001d7202 */ /* 0x000fe40000000f00 */
[----:B------:R-:W2:Y:S01]  /*626c0*/  LDL.LU.64 R12, [R1+0x2148] ;  /* 0x00214800010c7983 */ /* 0x000ea20000300a00 */
[----:B------:R-:W-:Y:S02]  /*626d0*/  MOV R28, R14 ;  /* 0x0000000e001c7202 */ /* 0x000fe40000000f00 */
[----:B------:R-:W-:-:S05]  /*626e0*/  MOV R3, R15 ;  /* 0x0000000f00037202 */ /* 0x000fca0000000f00 */
[----:B------:R-:W-:Y:S01]  /*626f0*/  STL [R1+0x1dc0], R3 ;  /* 0x001dc00301007387 */ /* 0x000fe20000100800 */
[----:B------:R-:W-:Y:S02]  /*62700*/  STL [R1+0x1dbc], R28 ;  /* 0x001dbc1c01007387 */ /* 0x000fe40000100800 */
[----:B------:R-:W-:Y:S02]  /*62710*/  STL [R1+0x1db8], R29 ;  /* 0x001db81d01007387 */ /* 0x000fe40000100800 */
[----:B------:R-:W-:Y:S01]  /*62720*/  STL [R1+0x1db4], R0 ;  /* 0x001db40001007387 */ /* 0x000fe20000100800 */
[----:B--2---:R-:W-:Y:S01]  /*62730*/  HMMA.16816.F32.BF16 R12, R4, R12, R20 ;  /* 0x0000000c040c723c */ /* 0x004fe20000041814 */
[----:B------:R-:W2:Y:S01]  /*62740*/  LDL.LU.64 R22, [R1+0x2140] ;  /* 0x0021400001167983 */ /* 0x000ea20000300a00 */
[----:B------:R-:W2:Y:S11]  /*62750*/  LDL.LU.64 R20, [R1+0x2138] ;  /* 0x0021380001147983 */ /* 0x000eb60000300a00 */
[----:B------:R-:W-:Y:S10]  /*62760*/  @!UPT UIADD3 URZ, URZ, URZ, URZ ;  /* 0x0000003f3f3ff290 */ /* 0x000ff4000fffe03f */
[----:B------:R0:W-:Y:S01]  /*62770*/  STL.64 [R1+0x70], R12 ;  /* 0x0000700c01007387 */ /* 0x0001e20000100a00 */
[----:B------:R2:W-:Y:S03]  /*62780*/  STL [R1+0x78], R14 ;  /* 0x0000780e01007387 */ /* 0x0005e60000100800 */
[----:B0-----:R-:W2:Y:S01]  /*62790*/  LDL.LU.64 R12, [R1+0x2130] ;  /* 0x00213000010c7983 */ /* 0x001ea20000300a00 */
[----:B------:R-:W-:-:S05]  /*627a0*/  IMAD.MOV.U32 R2, RZ, RZ, R15 ;  /* 0x000000ffff027224 */ /* 0x000fca00078e000f */
[----:B------:R0:W-:Y:S01]  /*627b0*/  STL [R1+0x1dc4], R2 ;  /* 0x001dc40201007387 */ /* 0x0001e20000100800 */
[----:B--2---:R-:W-:Y:S03]  /*627c0*/  HMMA.16816.F32.BF16 R12, R4, R12, R20 ;  /* 0x0000000c040c723c */ /* 0x004fe60000041814 */
[----:B------:R-:W2:Y:S01]  /*627d0*/  LDL.LU.64 R22, [R1+0x2128] ;  /* 0x0021280001167983 */ /* 0x000ea20000300a00 */
[----:B------:R-:W2:Y:S11]  /*627e0*/  LDL.LU.64 R20, [R1+0x2120] ;  /* 0x0021200001147983 */ /* 0x000eb60000300a00 */
[----:B------:R-:W-:Y:S09]  /*627f0*/  @!UPT UIADD3 URZ, URZ, URZ, URZ ;  /* 0x0000003f3f3ff290 */ /* 0x000ff2000fffe03f */
        /* <DEDUP_REMOVED lines=9> */
[C---:B--2---:R-:W-:Y:S01]  /*62890*/  HMMA.16816.F32.BF16 R12, R4.reuse, R12, R20 ;  /* 0x0000000c040c723c */ /* 0x044fe20000041814 */
[----:B------:R-:W2:Y:S11]  /*628a0*/  LDL.LU.64 R20, [R1+0x2110] ;  /* 0x0021100001147983 */ /* 0x000eb60000300a00 */
[----:B------:R-:W-:Y:S11]  /*628b0*/  @!UPT UIADD3 URZ, URZ, URZ, URZ ;  /* 0x0000003f3f3ff290 */ /* 0x000ff6000fffe03f */
[----:B------:R-:W-:Y:S01]  /*628c0*/  STL.64 [R1+0x30], R12 ;  /* 0x0000300c01007387 */ /* 0x000fe20000100a00 */
[----:B------:R1:W-:Y:S01]  /*628d0*/  STL [R1+0x38], R14 ;  /* 0x0000380e01007387 */ /* 0x0003e20000100800 */
[----:B0-----:R-:W-:Y:S02]  /*628e0*/  MOV R2, R15 ;  /* 0x0000000f00027202 */ /* 0x001fe40000000f00 */
[----:B-1----:R-:W2:Y:S01]  /*628f0*/  LDL.LU.64 R14, [R1+0x2108] ;  /* 0x00210800010e7983 */ /* 0x002ea20000300a00 */
[----:B------:R-:W2:Y:S02]  /*62900*/  LDL.LU.64 R12, [R1+0x2100] ;  /* 0x00210000010c7983 */ /* 0x000ea40000300a00 */
[C---:B--2---:R-:W-:Y:S01]  /*62910*/  HMMA.16816.F32.BF16 R20, R4.reuse, R20, R12 ;  /* 0x000000140414723c */ /* 0x044fe2000004180c */
[----:B------:R-:W2:Y:S01]  /*62920*/  LDL.LU.64 R14, [R1+0x20f8] ;  /* 0x0020f800010e7983 */ /* 0x000ea20000300a00 */
[----:B------:R-:W2:Y:S11]  /*62930*/  LDL.LU.64 R12, [R1+0x20f0] ;  /* 0x0020f000010c7983 */ /* 0x000eb60000300a00 */
[----:B------:R-:W-:Y:S10]  /*62940*/  @!UPT UIADD3 URZ, URZ, URZ, URZ ;  /* 0x0000003f3f3ff290 */ /* 0x000ff4000fffe03f */
[----:B------:R0:W-:Y:S01]  /*62950*/  STL.64 [R1+0x10], R20 ;  /* 0x0000101401007387 */ /* 0x0001e20000100a00 */
[----:B------:R-:W-:Y:S02]  /*62960*/  MOV R0, R22 ;  /* 0x0000001600007202 */ /* 0x000fe40000000f00 */
[----:B------:R-:W-:Y:S02]  /*62970*/  MOV R29, R23 ;  /* 0x00000017001d7202 */ /* 0x000fe40000000f00 */
[----:B------:R-:W4:Y:S04]  /*62980*/  LDL.LU.64 R22, [R1+0x20e8] ;  /* 0x0020e80001167983 */ /* 0x000f280000300a00 */
[----:B0-----:R-:W4:Y:S01]  /*62990*/  LDL.LU.64 R20, [R1+0x20e0] ;  /* 0x0020e00001147983 */ /* 0x001f220000300a00 */
[----:B------:R-:W-:Y:S01]  /*629a0*/  STL.64 [R1+0x2070], R10 ;  /* 0x0020700a01007387 */ /* 0x000fe20000100a00 */
[C---:B----4-:R-:W-:Y:S11]  /*629b0*/  HMMA.16816.F32.BF16 R20, R4.reuse, R8, R20 ;  /* 0x000000080414723c */ /* 0x050ff60000041814 */
[----:B------:R-:W-:Y:S11]  /*629c0*/  @!UPT UIADD3 URZ, URZ, URZ, URZ ;  /* 0x0000003f3f3ff290 */ /* 0x000ff6000fffe03f */
[----:B------:R-:W-:Y:S01]  /*629d0*/  @!UPT UIADD3 URZ, URZ, URZ, URZ ;  /* 0x0000003f3f3ff290 */ /* 0x000fe2000fffe03f */
[----:B------:R0:W-:Y:S01]  /*629e0*/  STL.64 [R1+0x1cf0], R22 ;  /* 0x001cf01601007387 */ /* 0x0001e20000100a00 */
[----:B------:R-:W-:Y:S03]  /*629f0*/  STL.64 [R1+0x1ce8], R20 ;  /* 0x001ce81401007387 */ /* 0x000fe60000100a00 */
[----:B0-----:R-:W4:Y:S01]  /*62a00*/  LDL.LU R22, [R1+0x8] ;  /* 0x0000080001167983 */ /* 0x001f220000300800 */
[----:B------:R-:W4:Y:S01]  /*62a10*/  LDL.LU R23, [R1+0xc] ;  /* 0x00000c0001177983 */ /* 0x000f220000300800 */
[----:B--2---:R-:W-:Y:S01]  /*62a20*/  HMMA.16816.F32.BF16 R12, R4, R16, R12 ;  /* 0x00000010040c723c */ /* 0x004fe2000004180c */
[----:B------:R-:W-:Y:S02]  /*62a30*/  MOV R8, R6 ;  /* 0x0000000600087202 */ /* 0x000fe40000000f00 */
[----:B------:R-:W-:Y:S01]  /*62a40*/  MOV R3, R7 ;  /* 0x0000000700037202 */ /* 0x000fe20000000f00 */
[----:B------:R-:W-:Y:S01]  /*62a50*/  IMAD.MOV.U32 R10, RZ, RZ, R4 ;  /* 0x000000ffff0a7224 */ /* 0x000fe200078e0004 */
[----:B------:R-:W-:Y:S01]  /*62a60*/  MOV R9, R5 ;  /* 0x0000000500097202 */ /* 0x000fe20000000f00 */
[----:B----4-:R-:W-:Y:S01]  /*62a70*/  STL.64 [R1+0x2078], R22 ;  /* 0x0020781601007387 */ /* 0x010fe20000100a00 */
[----:B------:R-:W2:Y:S02]  /*62a80*/  LDL.LU.64 R6, [R1+0x20d8] ;  /* 0x0020d80001067983 */ /* 0x000ea40000300a00 */
[----:B------:R-:W4:Y:S02]  /*62a90*/  LDL.LU.64 R4, [R1+0x20d0] ;  /* 0x0020d00001047983 */ /* 0x000f240000300a00 */
[----:B------:R-:W-:Y:S11]  /*62aa0*/  STL.64 [R1+0x2060], R18 ;  /* 0x0020601201007387 */ /* 0x000ff60000100a00 */
[----:B------:R-:W-:Y:S01]  /*62ab0*/  @!UPT UIADD3 URZ, URZ, URZ, URZ ;  /* 0x0000003f3f3ff290 */ /* 0x000fe2000fffe03f */
[----:B------:R-:W-:Y:S01]  /*62ac0*/  STL.64 [R1+0x1ce0], R14 ;  /* 0x001ce00e01007387 */ /* 0x000fe20000100a00 */
[----:B------:R0:W-:Y:S03]  /*62ad0*/  STL.64 [R1+0x1cd8], R12 ;  /* 0x001cd80c01007387 */ /* 0x0001e60000100a00 */
[----:B0-----:R-:W2:Y:S01]  /*62ae0*/  LDL.LU.64 R12, [R1+0x1a0] ;  /* 0x0001a000010c7983 */ /* 0x001ea20000300a00 */
[----:B------:R-:W2:Y:S03]  /*62af0*/  LDL.LU.64 R14, [R1+0x1a8] ;  /* 0x0001a800010e7983 */ /* 0x000ea60000300a00 */
        /* <DEDUP_REMOVED lines=18> */
[----:B0-----:R-:W2:Y:S01]  /*62c20*/  LDL.64 R18, [R1+0x88] ;  /* 0x0000880001127983 */ /* 0x001ea20000100a00 */
[----:B-1----:R-:W-:-:S02]  /*62c30*/  MOV R17, R9 ;  /* 0x0000000900117202 */ /* 0x002fc40000000f00 */
[----:B------:R-:W-:Y:S01]  /*62c40*/  MOV R16, R10 ;  /* 0x0000000a00107202 */ /* 0x000fe20000000f00 */
[----:B----4-:R-:W-:Y:S01]  /*62c50*/  IMAD.MOV.U32 R10, RZ, RZ, R4 ;  /* 0x000000ffff0a7224 */ /* 0x010fe200078e0004 */
[----:B--2---:R0:W-:Y:S02]  /*62c60*/  STL.64 [R1+0x20b0], R18 ;  /* 0x0020b01201007387 */ /* 0x0041e40000100a00 */
[----:B0-----:R-:W-:Y:S02]  /*62c70*/  MOV R18, R8 ;  /* 0x0000000800127202 */ /* 0x001fe40000000f00 */
[----:B------:R-:W2:Y:S01]  /*62c80*/  LDL.LU R8, [R1+0x490] ;  /* 0x0004900001087983 */ /* 0x000ea20000300800 */
[----:B------:R-:W2:Y:S01]  /*62c90*/  LDL.LU R9, [R1+0x494] ;  /* 0x0004940001097983 */ /* 0x000ea20000300800 */
[----:B------:R-:W-:Y:S01]  /*62ca0*/  MOV R11, R5 ;  /* 0x00000005000b7202 */ /* 0x000fe20000000f00 */
[----:B------:R-:W4:Y:S01]  /*62cb0*/  LDL.LU R4, [R1+0x20cc] ;  /* 0x0020cc0001047983 */ /* 0x000f220000300800 */
[----:B------:R-:W4:Y:S03]  /*62cc0*/  LDL.LU R5, [R1+0x20c8] ;  /* 0x0020c80001057983 */ /* 0x000f260000300800 */
[----:B------:R-:W-:Y:S01]  /*62cd0*/  STL.64 [R1+0x2088], R10 ;  /* 0x0020880a01007387 */ /* 0x000fe20000100a00 */
[----:B--2---:R-:W-:Y:S01]  /*62ce0*/  STL.64 [R1+0x2080], R8 ;  /* 0x0020800801007387 */ /* 0x004fe20000100a00 */
[----:B------:R-:W2:Y:S02]  /*62cf0*/  LDL R22, [R1+0x28] ;  /* 0x0000280001167983 */ /* 0x000ea40000100800 */
[----:B------:R-:W2:Y:S02]  /*62d00*/  LDL R23, [R1+0x2c] ;  /* 0x00002c0001177983 */ /* 0x000ea40000100800 */
[----:B--2---:R0:W-:Y:S04]  /*62d10*/  STL.64 [R1+0x2090], R22 ;  /* 0x0020901601007387 */ /* 0x0041e80000100a00 */
[----:B0-----:R-:W2:Y:S01]  /*62d20*/  LDL.64 R22, [R1+0x68] ;  /* 0x0000680001167983 */ /* 0x001ea20000100a00 */
[----:B------:R-:W-:-:S02]  /*62d30*/  MOV R8, R6 ;  /* 0x0000000600087202 */ /* 0x000fc40000000f00 */
[----:B------:R-:W-:Y:S01]  /*62d40*/  MOV R9, R7 ;  /* 0x0000000700097202 */ /* 0x000fe20000000f00 */
[----:B--2---:R0:W-:Y:S01]  /*62d50*/  STL.64 [R1+0x20a8], R22 ;  /* 0x0020a81601007387 */ /* 0x0041e20000100a00 */
[----:B------:R-:W2:Y:S02]  /*62d60*/  LDL.LU R20, [R1+0x4d0] ;  /* 0x0004d00001147983 */ /* 0x000ea40000300800 */
[----:B------:R-:W2:Y:S01]  /*62d70*/  LDL.LU R21, [R1+0x4d4] ;  /* 0x0004d40001157983 */ /* 0x000ea20000300800 */
[----:B0-----:R-:W2:Y:S01]  /*62d80*/  LDL.LU R22, [R1+0x4d8] ;  /* 0x0004d80001167983 */ /* 0x001ea20000300800 */
[----:B------:R-:W2:Y:S02]  /*62d90*/  LDL.LU R23, [R1+0x4dc] ;  /* 0x0004dc0001177983 */ /* 0x000ea40000300800 */
[----:B------:R-:W4:Y:S02]  /*62da0*/  LDL.LU R6, [R1+0x20c4] ;  /* 0x0020c40001067983 */ /* 0x000f240000300800 */
[----:B------:R-:W4:Y:S01]  /*62db0*/  LDL.LU R7, [R1+0x20c0] ;  /* 0x0020c00001077983 */ /* 0x000f220000300800 */
[----:B---3--:R-:W-:-:S02]  /*62dc0*/  MOV R10, R26 ;  /* 0x0000001a000a7202 */ /* 0x008fc40000000f00 */
[----:B------:R-:W-:Y:S01]  /*62dd0*/  MOV R19, R3 ;  /* 0x0000000300137202 */ /* 0x000fe20000000f00 */
[----:B------:R-:W3:Y:S01]  /*62de0*/  LDL.LU R26, [R1+0x20bc] ;  /* 0x0020bc00011a7983 */ /* 0x000ee20000300800 */
[----:B------:R-:W-:Y:S02]  /*62df0*/  MOV R11, R27 ;  /* 0x0000001b000b7202 */ /* 0x000fe40000000f00 */
[----:B------:R-:W3:Y:S02]  /*62e00*/  LDL.LU R27, [R1+0x20b8] ;  /* 0x0020b800011b7983 */ /* 0x000ee40000300800 */
[----:B------:R-:W-:Y:S01]  /*62e10*/  STL.64 [R1+0x2048], R14 ;  /* 0x0020480e01007387 */ /* 0x000fe20000100a00 */
[----:B------:R0:W-:Y:S04]  /*62e20*/  STL.64 [R1+0x2040], R12 ;  /* 0x0020400c01007387 */ /* 0x0001e80000100a00 */
[----:B0-----:R-:W2:Y:S01]  /*62e30*/  LDL.LU R12, [R1+0x200] ;  /* 0x00020000010c7983 */ /* 0x001ea20000300800 */
[----:B------:R-:W2:Y:S02]  /*62e40*/  LDL.LU R13, [R1+0x204] ;  /* 0x00020400010d7983 */ /* 0x000ea40000300800 */
[----:B------:R-:W2:Y:S02]  /*62e50*/  LDL.LU R14, [R1+0x208] ;  /* 0x00020800010e7983 */ /* 0x000ea40000300800 */
[----:B------:R-:W2:Y:S01]  /*62e60*/  LDL.LU R15, [R1+0x20c] ;  /* 0x00020c00010f7983 */ /* 0x000ea20000300800 */
[----:B----4-:R-:W-:Y:S01]  /*62e70*/  HMMA.16816.F32.BF16 R4, R16, R24, R4 ;  /* 0x000000181004723c */ /* 0x010fe20000041804 */
[----:B------:R-:W2:Y:S04]  /*62e80*/  LDL.LU.64 R18, [R1+0x20b0] ;  /* 0x0020b00001127983 */ /* 0x000ea80000300a00 */
[----:B---3--:R0:W-:Y:S01]  /*62e90*/  STL.64 [R1+0x2058], R26 ;  /* 0x0020581a01007387 */ /* 0x0081e20000100a00 */
[----:B------:R-:W3:Y:S02]  /*62ea0*/  LDL.LU R24, [R1+0x4b0] ;  /* 0x0004b00001187983 */ /* 0x000ee40000300800 */
[----:B------:R-:W3:Y:S01]  /*62eb0*/  LDL.LU R25, [R1+0x4b4] ;  /* 0x0004b40001197983 */ /* 0x000ee20000300800 */
[----:B0-----:R-:W3:Y:S01]  /*62ec0*/  LDL.LU R26, [R1+0x4b8] ;  /* 0x0004b800011a7983 */ /* 0x001ee20000300800 */
[----:B------:R-:W3:Y:S11]  /*62ed0*/  LDL.LU R27, [R1+0x4bc] ;  /* 0x0004bc00011b7983 */ /* 0x000ef60000300800 */
[----:B------:R-:W-:Y:S02]  /*62ee0*/  @!UPT UIADD3 URZ, URZ, URZ, URZ ;  /* 0x0000003f3f3ff290 */ /* 0x000fe4000fffe03f */
[----:B------:R0:W-:Y:S01]  /*62ef0*/  STL.64 [R1+0x1d00], R6 ;  /* 0x001d000601007387 */ /* 0x0001e20000100a00 */
[----:B------:R1:W-:Y:S03]  /*62f00*/  STL.64 [R1+0x1cf8], R4 ;  /* 0x001cf80401007387 */ /* 0x0003e60000100a00 */
[----:B0-----:R-:W3:Y:S01]  /*62f10*/  LDL.64 R6, [R1+0x48] ;  /* 0x0000480001067983 */ /* 0x001ee20000100a00 */
[C---:B--2---:R-:W-:Y:S01]  /*62f20*/  HMMA.16816.F32.BF16 R20, R12.reuse, R18, R20 ;  /* 0x000000120c14723c */ /* 0x044fe20000041814 */
[----:B-1----:R-:W-:Y:S02]  /*62f30*/  MOV R4, R18 ;  /* 0x0000001200047202 */ /* 0x002fe40000000f00 */
        /* <DEDUP_REMOVED lines=11> */
[----:B------:R-:W-:Y:S02]  /*62ff0*/  STL.64 [R1+0x948], R18 ;  /* 0x0009481201007387 */ /* 0x000fe40000100a00 */
[----:B0-----:R-:W-:Y:S02]  /*63000*/  IMAD.MOV.U32 R16, RZ, RZ, R22 ;  /* 0x000000ffff107224 */ /* 0x001fe400078e0016 */
[----:B------:R-:W2:Y:S01]  /*63010*/  LDL.LU.64 R22, [R1+0x2090] ;  /* 0x0020900001167983 */ /* 0x000ea20000300a00 */
[----:B---3--:R-:W-:Y:S01]  /*63020*/  HMMA.16816.F32.BF16 R24, R12, R6, R24 ;  /* 0x000000060c18723c */ /* 0x008fe20000041818 */
[----:B------:R0:W-:Y:S06]  /*63030*/  STL.64 [R1+0x2010], R6 ;  /* 0x0020100601007387 */ /* 0x0001ec0000100a00 */
[----:B0-----:R-:W-:-:S02]  /*63040*/  MOV R6, R16 ;  /* 0x0000001000067202 */ /* 0x001fc40000000f00 */
[----:B------:R-:W-:Y:S11]  /*63050*/  MOV R7, R5 ;  /* 0x0000000500077202 */ /* 0x000ff60000000f00 */
[----:B------:R-:W-:Y:S03]  /*63060*/  @!UPT UIADD3 URZ, URZ, URZ, URZ ;  /* 0x0000003f3f3ff290 */ /* 0x000fe6000fffe03f */
[----:B------:R0:W-:Y:S01]  /*63070*/  STL.64 [R1+0x9d0], R24 ;  /* 0x0009d01801007387 */ /* 0x0001e20000100a00 */
[----:B------:R-:W-:Y:S02]  /*63080*/  STL.64 [R1+0x9d8], R26 ;  /* 0x0009d81a01007387 */ /* 0x000fe40000100a00 */
[----:B------:R1:W-:Y:S02]  /*63090*/  STL.64 [R1+0x2028], R6 ;  /* 0x0020280601007387 */ /* 0x0003e40000100a00 */
[----:B------:R-:W3:Y:S01]  /*630a0*/  LDL.LU R16, [R1+0x480] ;  /* 0x0004800001107983 */ /* 0x000ee20000300800 */
[----:B------:R-:W3:Y:S01]  /*630b0*/  LDL.LU R17, [R1+0x484] ;  /* 0x0004840001117983 */ /* 0x000ee20000300800 */
[----:B------:R-:W3:Y:S02]  /*630c0*/  LDL.LU R18, [R1+0x488] ;  /* 0x0004880001127983 */ /* 0x000ee40000300800 */
[----:B------:R-:W3:Y:S01]  /*630d0*/  LDL.LU R19, [R1+0x48c] ;  /* 0x00048c0001137983 */ /* 0x000ee20000300800 */
[----:B0-----:R-:W4:Y:S01]  /*630e0*/  LDL.LU R24, [R1+0x470] ;  /* 0x0004700001187983 */ /* 0x001f220000300800 */
[----:B------:R-:W4:Y:S01]  /*630f0*/  LDL.LU R25, [R1+0x474] ;  /* 0x0004740001197983 */ /* 0x000f220000300800 */
[----:B-1----:R-:W-:-:S02]  /*63100*/  MOV R6, R4 ;  /* 0x0000000400067202 */ /* 0x002fc40000000f00 */
[----:B------:R-:W-:Y:S01]  /*63110*/  MOV R7, R3 ;  /* 0x0000000300077202 */ /* 0x000fe20000000f00 */
[----:B------:R-:W4:Y:S01]  /*63120*/  LDL.LU R26, [R1+0x478] ;  /* 0x00047800011a7983 */ /* 0x000f220000300800 */
[----:B------:R-:W4:Y:S03]  /*63130*/  LDL.LU R27, [R1+0x47c] ;  /* 0x00047c00011b7983 */ /* 0x000f260000300800 */
[----:B------:R0:W-:Y:S01]  /*63140*/  STL.64 [R1+0x2050], R6 ;  /* 0x0020500601007387 */ /* 0x0001e20000100a00 */
        /* <DEDUP_REMOVED lines=11> */
[----:B--2---:R-:W-:Y:S11]  /*63200*/  HMMA.16816.F32.BF16 R8, R12, R22, R8 ;  /* 0x000000160c08723c */ /* 0x004ff60000041808 */
[----:B------:R-:W-:Y:S11]  /*63210*/  @!UPT UIADD3 URZ, URZ, URZ, URZ ;  /* 0x0000003f3f3ff290 */ /* 0x000ff6000fffe03f */
[----:B------:R-:W-:Y:S01]  /*63220*/  @!UPT UIADD3 URZ, URZ, URZ, URZ ;  /* 0x0000003f3f3ff290 */ /* 0x000fe2000fffe03f */
[----:B------:R-:W-:Y:S01]  /*63230*/  STL.64 [R1+0x9f0], R8 ;  /* 0x0009f00801007387 */ /* 0x000fe20000100a00 */
[----:B------:R0:W-:Y:S03]  /*63240*/  STL.64 [R1+0x9f8], R10 ;  /* 0x0009f80a01007387 */ /* 0x0001e60000100a00 */
[----:B0-----:R-:W2:Y:S01]  /*63250*/  LDL.LU.64 R10, [R1+0x2070] ;  /* 0x00207000010a7983 */ /* 0x001ea20000300a00 */
[----:B------:R0:W-:Y:S03]  /*63260*/  STL.64 [R1+0x1ff8], R22 ;  /* 0x001ff81601007387 */ /* 0x0001e60000100a00 */
[----:B0-----:R-:W2:Y:S04]  /*63270*/  LDL.64 R22, [R1+0x28] ;  /* 0x0000280001167983 */ /* 0x001ea80000100a00 */
[----:B--2---:R0:W-:Y:S01]  /*63280*/  STL.64 [R1+0x2008], R22 ;  /* 0x0020081601007387 */ /* 0x0041e20000100a00 */
[----:B------:R-:W2:Y:S02]  /*63290*/  LDL.LU R20, [R1+0x430] ;  /* 0x0004300001147983 */ /* 0x000ea40000300800 */
[----:B------:R-:W2:Y:S01]  /*632a0*/  LDL.LU R21, [R1+0x434] ;  /* 0x0004340001157983 */ /* 0x000ea20000300800 */
[----:B0-----:R-:W2:Y:S01]  /*632b0*/  LDL.LU R22, [R1+0x438] ;  /* 0x0004380001167983 */ /* 0x001ea20000300800 */
[----:B------:R-:W2:Y:S03]  /*632c0*/  LDL.LU R23, [R1+0x43c] ;  /* 0x00043c0001177983 */ /* 0x000ea60000300800 */
[----:B--2---:R0:W-:Y:S01]  /*632d0*/  STL.64 [R1+0x2020], R22 ;  /* 0x0020201601007387 */ /* 0x0041e20000100a00 */
[----:B------:R1:W-:Y:S01]  /*632e0*/  STL.64 [R1+0x2018], R20 ;  /* 0x0020181401007387 */ /* 0x0003e20000100a00 */
[----:B0-----:R-:W-:-:S02]  /*632f0*/  MOV R22, R10 ;  /* 0x0000000a00167202 */ /* 0x001fc40000000f00 */
[----:B-1----:R-:W2:Y:S01]  /*63300*/  LDL.LU R20, [R1+0x440] ;  /* 0x0004400001147983 */ /* 0x002ea20000300800 */
[----:B------:R-:W2:Y:S02]  /*63310*/  LDL.LU R21, [R1+0x444] ;  /* 0x0004440001157983 */ /* 0x000ea40000300800 */
[----:B------:R-:W3:Y:S01]  /*63320*/  LDL.LU R10, [R1+0x206c] ;  /* 0x00206c00010a7983 */ /* 0x000ee20000300800 */
[----:B------:R-:W-:Y:S02]  /*63330*/  MOV R23, R11 ;  /* 0x0000000b00177202 */ /* 0x000fe40000000f00 */
[----:B------:R-:W3:Y:S03]  /*63340*/  LDL.LU R11, [R1+0x2068] ;  /* 0x00206800010b7983 */ /* 0x000ee60000300800 */
[----:B------:R-:W-:Y:S01]  /*63350*/  STL.64 [R1+0x2038], R22 ;  /* 0x0020381601007387 */ /* 0x000fe20000100a00 */
[C---:B---3--:R-:W-:Y:S01]  /*63360*/  HMMA.16816.F32.BF16 R16, R12.reuse, R10, R16 ;  /* 0x0000000a0c10723c */ /* 0x048fe20000041810 */
[----:B--2---:R0:W-:Y:S04]  /*63370*/  STL.64 [R1+0x2030], R20 ;  /* 0x0020301401007387 */ /* 0x0041e80000100a00 */
[----:B0-----:R-:W2:Y:S01]  /*63380*/  LDL.LU R20, [R1+0x450] ;  /* 0x0004500001147983 */ /* 0x001ea20000300800 */
[----:B------:R-:W2:Y:S02]  /*63390*/  LDL.LU R21, [R1+0x454] ;  /* 0x0004540001157983 */ /* 0x000ea40000300800 */
[----:B------:R-:W2:Y:S02]  /*633a0*/  LDL.LU R22, [R1+0x458] ;  /* 0x0004580001167983 */ /* 0x000ea40000300800 */
[----:B------:R-:W2:Y:S11]  /*633b0*/  LDL.LU R23, [R1+0x45c] ;  /* 0x00045c0001177983 */ /* 0x000eb60000300800 */
[----:B------:R-:W-:Y:S02]  /*633c0*/  @!UPT UIADD3 URZ, URZ, URZ, URZ ;  /* 0x0000003f3f3ff290 */ /* 0x000fe4000fffe03f */
[----:B------:R-:W-:Y:S01]  /*633d0*/  STL.64 [R1+0xa00], R16 ;  /* 0x000a001001007387 */ /* 0x000fe20000100a00 */
[----:B------:R0:W-:Y:S03]  /*633e0*/  STL.64 [R1+0xa08], R18 ;  /* 0x000a081201007387 */ /* 0x0001e60000100a00 */
[----:B0-----:R-:W4:Y:S01]  /*633f0*/  LDL.LU.64 R18, [R1+0x2060] ;  /* 0x0020600001127983 */ /* 0x001f220000300a00 */
[----:B------:R0:W-:Y:S02]  /*63400*/  STL.64 [R1+0x2000], R10 ;  /* 0x0020000a01007387 */ /* 0x0001e40000100a00 */
[----:B------:R-:W3:Y:S02]  /*63410*/  LDL.LU R8, [R1+0x420] ;  /* 0x0004200001087983 */ /* 0x000ee40000300800 */
[----:B------:R-:W3:Y:S01]  /*63420*/  LDL.LU R9, [R1+0x424] ;  /* 0x0004240001097983 */ /* 0x000ee20000300800 */
[----:B0-----:R-:W3:Y:S01]  /*63430*/  LDL.LU R10, [R1+0x428] ;  /* 0x00042800010a7983 */ /* 0x001ee20000300800 */
[----:B------:R-:W3:Y:S01]  /*63440*/  LDL.LU R11, [R1+0x42c] ;  /* 0x00042c00010b7983 */ /* 0x000ee20000300800 */
[C---:B----4-:R-:W-:Y:S11]  /*63450*/  HMMA.16816.F32.BF16 R24, R12.reuse, R18, R24 ;  /* 0x000000120c18723c */ /* 0x050ff60000041818 */
[----:B------:R-:W-:Y:S11]  /*63460*/  @!UPT UIADD3 URZ, URZ, URZ, URZ ;  /* 0x0000003f3f3ff290 */ /* 0x000ff6000fffe03f */
[----:B------:R-:W-:Y:S01]  /*63470*/  @!UPT UIADD3 URZ, URZ, URZ, URZ ;  /* 0x0000003f3f3ff290 */ /* 0x000fe2000fffe03f */
[----:B------:R-:W-:Y:S01]  /*63480*/  STL.64 [R1+0xa10], R24 ;  /* 0x000a101801007387 */ /* 0x000fe20000100a00 */
[----:B------:R0:W-:Y:S03]  /*63490*/  STL.64 [R1+0xa18], R26 ;  /* 0x000a181a01007387 */ /* 0x0001e60000100a00 */
[----:B0-----:R-:W4:Y:S02]  /*634a0*/  LDL.LU.64 R26, [R1+0x2058] ;  /* 0x00205800011a7983 */ /* 0x001f240000300a00 */
[----:B----4-:R-:W-:Y:S02]  /*634b0*/  HMMA.16816.F32.BF16 R12, R12, R26, R4 ;  /* 0x0000001a0c0c723c */ /* 0x010fe40000041804 */
[----:B------:R-:W2:Y:S11]  /*634c0*/  LDL.LU.64 R6, [R1+0x2050] ;  /* 0x0020500001067983 */ /* 0x000eb60000300a00 */
[----:B------:R-:W-:Y:S10]  /*634d0*/  @!UPT UIADD3 URZ, URZ, URZ, URZ ;  /* 0x0000003f3f3ff290 */ /* 0x000ff4000fffe03f */
        /* <DEDUP_REMOVED lines=34> */
[C---:B---3--:R-:W-:Y:S01]  /*63700*/  HMMA.16816.F32.BF16 R8, R12.reuse, R22, R8 ;  /* 0x000000160c08723c */ /* 0x048fe20000041808 */
[----:B------:R-:W-:Y:S11]  /*63710*/  MOV R3, R23 ;  /* 0x0000001700037202 */ /* 0x000ff60000000f00 */
[----:B------:R-:W-:Y:S11]  /*63720*/  @!UPT UIADD3 URZ, URZ, URZ, URZ ;  /* 0x0000003f3f3ff290 */ /* 0x000ff6000fffe03f */
[----:B------:R0:W-:Y:S01]  /*63730*/  STL.64 [R1+0x8e0], R8 ;  /* 0x0008e00801007387 */ /* 0x0001e20000100a00 */
[----:B------:R1:W-:Y:S02]  /*63740*/  STL.64 [R1+0x8e8], R10 ;  /* 0x0008e80a01007387 */ /* 0x0003e40000100a00 */
[----:B0-----:R-:W-:Y:S01]  /*63750*/  IMAD.MOV.U32 R8, RZ, RZ, R22 ;  /* 0x000000ffff087224 */ /* 0x001fe200078e0016 */
[----:B-1----:R-:W4:Y:S01]  /*63760*/  LDL.LU.64 R10, [R1+0x2000] ;  /* 0x00200000010a7983 */ /* 0x002f220000300a00 */
[----:B------:R-:W2:Y:S02]  /*63770*/  LDL.LU.64 R22, [R1+0x1ff8] ;  /* 0x001ff80001167983 */ /* 0x000ea40000300a00 */
[C---:B--2---:R-:W-:Y:S01]  /*63780*/  HMMA.16816.F32.BF16 R4, R12.reuse, R22, R4 ;  /* 0x000000160c04723c */ /* 0x044fe20000041804 */
[----:B------:R-:W-:Y:S11]  /*63790*/  STL.64 [R1+0x1f98], R22 ;  /* 0x001f981601007387 */ /* 0x000ff60000100a00 */
[----:B------:R-:W-:Y:S11]  /*637a0*/  @!UPT UIADD3 URZ, URZ, URZ, URZ ;  /* 0x0000003f3f3ff290 */ /* 0x000ff6000fffe03f */
[----:B------:R-:W-:Y:S01]  /*637b0*/  STL.64 [R1+0x8f0], R4 ;  /* 0x0008f00401007387 */ /* 0x000fe20000100a00 */
[----:B------:R4:W-:Y:S02]  /*637c0*/  STL.64 [R1+0x8f8], R6 ;  /* 0x0008f80601007387 */ /* 0x0009e40000100a00 */
[----:B----4-:R-:W-:Y:S01]  /*637d0*/  HMMA.16816.F32.BF16 R4, R12, R10, R24 ;  /* 0x0000000a0c04723c */ /* 0x010fe20000041818 */
[----:B------:R-:W2:Y:S11]  /*637e0*/  LDL.LU R24, [R1+0x3f0] ;  /* 0x0003f00001187983 */ /* 0x000eb60000300800 */
[----:B------:R-:W-:Y:S11]  /*637f0*/  @!UPT UIADD3 URZ, URZ, URZ, URZ ;  /* 0x0000003f3f3ff290 */ /* 0x000ff6000fffe03f */
[----:B------:R0:W-:Y:S01]  /*63800*/  STL.64 [R1+0x900], R4 ;  /* 0x0009000401007387 */ /* 0x0001e20000100a00 */
[----:B------:R1:W-:Y:S02]  /*63810*/  STL.64 [R1+0x908], R6 ;  /* 0x0009080601007387 */ /* 0x0003e40000100a00 */
[----:B------:R-:W2:Y:S02]  /*63820*/  LDL.LU R25, [R1+0x3f4] ;  /* 0x0003f40001197983 */ /* 0x000ea40000300800 */
[----:B------:R-:W2:Y:S01]  /*63830*/  LDL.LU R26, [R1+0x3f8] ;  /* 0x0003f800011a7983 */ /* 0x000ea20000300800 */
[----:B------:R-:W2:Y:S04]  /*63840*/  LDL.LU R27, [R1+0x3fc] ;  /* 0x0003fc00011b7983 */ /* 0x000ea80000300800 */
[----:B0-----:R-:W3:Y:S01]  /*63850*/  LDL.LU R4, [R1+0x3d0] ;  /* 0x0003d00001047983 */ /* 0x001ee20000300800 */
[----:B------:R-:W3:Y:S02]  /*63860*/  LDL.LU R5, [R1+0x3d4] ;  /* 0x0003d40001057983 */ /* 0x000ee40000300800 */
[----:B-1----:R-:W4:Y:S02]  /*63870*/  LDL.LU R6, [R1+0x3d8] ;  /* 0x0003d80001067983 */ /* 0x002f240000300800 */
        /* <DEDUP_REMOVED lines=12> */
[----:B0-----:R-:W3:Y:S01]  /*63940*/  LDL.LU R22, [R1+0x3c8] ;  /* 0x0003c80001167983 */ /* 0x001ee20000300800 */
[----:B------:R-:W3:Y:S01]  /*63950*/  LDL.LU R23, [R1+0x3cc] ;  /* 0x0003cc0001177983 */ /* 0x000ee20000300800 */
[C---:B--2---:R-:W-:Y:S02]  /*63960*/  HMMA.16816.F32.BF16 R24, R12.reuse, R18, R24 ;  /* 0x000000120c18723c */ /* 0x044fe40000041818 */
[----:B---3--:R0:W-:Y:S01]  /*63970*/  STL.64 [R1+0x1fc0], R22 ;  /* 0x001fc01601007387 */ /* 0x0081e20000100a00 */
[----:B----4-:R-:W-:Y:S03]  /*63980*/  STL.64 [R1+0x1fb8], R20 ;  /* 0x001fb81401007387 */ /* 0x010fe60000100a00 */
[----:B0-----:R-:W2:Y:S01]  /*63990*/  LDL.64 R22, [R1+0x88] ;  /* 0x0000880001167983 */ /* 0x001ea20000100a00 */
[----:B------:R0:W-:Y:S02]  /*639a0*/  STL.64 [R1+0x1f90], R10 ;  /* 0x001f900a01007387 */ /* 0x0001e40000100a00 */
[----:B------:R-:W3:Y:S02]  /*639b0*/  LDL.LU R8, [R1+0x390] ;  /* 0x0003900001087983 */ /* 0x000ee40000300800 */
[----:B------:R-:W3:Y:S01]  /*639c0*/  LDL.LU R9, [R1+0x394] ;  /* 0x0003940001097983 */ /* 0x000ee20000300800 */
[----:B0-----:R-:W4:Y:S01]  /*639d0*/  LDL.LU R10, [R1+0x398] ;  /* 0x00039800010a7983 */ /* 0x001f220000300800 */
[----:B------:R-:W4:Y:S03]  /*639e0*/  LDL.LU R11, [R1+0x39c] ;  /* 0x00039c00010b7983 */ /* 0x000f260000300800 */
        /* <DEDUP_REMOVED lines=14> */
[----:B----4-:R-:W-:Y:S02]  /*63ad0*/  HMMA.16816.F32.BF16 R12, R12, R26, R4 ;  /* 0x0000001a0c0c723c */ /* 0x010fe40000041804 */
[----:B------:R-:W4:Y:S01]  /*63ae0*/  LDL.LU.64 R6, [R1+0x1fe8] ;  /* 0x001fe80001067983 */ /* 0x000f220000300a00 */
[----:B------:R-:W4:Y:S11]  /*63af0*/  LDL.LU.64 R4, [R1+0x1fe0] ;  /* 0x001fe00001047983 */ /* 0x000f360000300a00 */
[----:B------:R-:W-:Y:S09]  /*63b00*/  @!UPT UIADD3 URZ, URZ, URZ, URZ ;  /* 0x0000003f3f3ff290 */ /* 0x000ff2000fffe03f */
[----:B------:R-:W-:Y:S01]  /*63b10*/  STL.64 [R1+0x920], R12 ;  /* 0x0009200c01007387 */ /* 0x000fe20000100a00 */
[----:B------:R0:W-:Y:S03]  /*63b20*/  STL.64 [R1+0x928], R14 ;  /* 0x0009280e01007387 */ /* 0x0001e60000100a00 */
[----:B0-----:R-:W4:Y:S01]  /*63b30*/  LDL.LU.64 R14, [R1+0x1fd8] ;  /* 0x001fd800010e7983 */ /* 0x001f220000300a00 */
[----:B------:R-:W4:Y:S02]  /*63b40*/  LDL.LU.64 R12, [R1+0x1fd0] ;  /* 0x001fd000010c7983 */ /* 0x000f240000300a00 */
[----:B------:R0:W-:Y:S01]  /*63b50*/  STL.64 [R1+0x1f80], R26 ;  /* 0x001f801a01007387 */ /* 0x0001e20000100a00 */
[----:B--2---:R-:W-:Y:S01]  /*63b60*/  MOV R3, R23 ;  /* 0x0000001700037202 */ /* 0x004fe20000000f00 */
[----:B0-----:R-:W2:Y:S01]  /*63b70*/  LDL.64 R26, [R1+0x68] ;  /* 0x00006800011a7983 */ /* 0x001ea20000100a00 */
[C---:B----4-:R-:W-:Y:S11]  /*63b80*/  HMMA.16816.F32.BF16 R4, R12.reuse, R22, R4 ;  /* 0x000000160c04723c */ /* 0x050ff60000041804 */
[----:B------:R-:W-:Y:S11]  /*63b90*/  @!UPT UIADD3 URZ, URZ, URZ, URZ ;  /* 0x0000003f3f3ff290 */ /* 0x000ff6000fffe03f */
[----:B------:R-:W-:Y:S01]  /*63ba0*/  @!UPT UIADD3 URZ, URZ, URZ, URZ ;  /* 0x0000003f3f3ff290 */ /* 0x000fe2000fffe03f */
[----:B------:R0:W-:Y:S01]  /*63bb0*/  STL.64 [R1+0x410], R4 ;  /* 0x0004100401007387 */ /* 0x0001e20000100a00 */
[----:B------:R1:W-:Y:S01]  /*63bc0*/  STL.64 [R1+0x418], R6 ;  /* 0x0004180601007387 */ /* 0x0003e20000100a00 */
[----:B0-----:R-:W-:Y:S02]  /*63bd0*/  MOV R4, R22 ;  /* 0x0000001600047202 */ /* 0x001fe40000000f00 */
[----:B-1----:R-:W4:Y:S01]  /*63be0*/  LDL.LU.64 R6, [R1+0x1fc8] ;  /* 0x001fc80001067983 */ /* 0x002f220000300a00 */
[----:B------:R-:W2:Y:S02]  /*63bf0*/  LDL.LU.64 R22, [R1+0x1fc0] ;  /* 0x001fc00001167983 */ /* 0x000ea40000300a00 */
[----:B------:R-:W2:Y:S02]  /*63c00*/  LDL.LU.64 R20, [R1+0x1fb8] ;  /* 0x001fb80001147983 */ /* 0x000ea40000300a00 */
[C---:B--2---:R-:W-:Y:S11]  /*63c10*/  HMMA.16816.F32.BF16 R20, R12.reuse, R26, R20 ;  /* 0x0000001a0c14723c */ /* 0x044ff60000041814 */
[----:B------:R-:W-:Y:S11]  /*63c20*/  @!UPT UIADD3 URZ, URZ, URZ, URZ ;  /* 0x0000003f3f3ff290 */ /* 0x000ff6000fffe03f */
[----:B------:R-:W-:Y:S01]  /*63c30*/  @!UPT UIADD3 URZ, URZ, URZ, URZ ;  /* 0x0000003f3f3ff290 */ /* 0x000fe2000fffe03f */
[----:B------:R-:W-:Y:S01]  /*63c40*/  STL.64 [R1+0x840], R20 ;  /* 0x0008401401007387 */ /* 0x000fe20000100a00 */
[----:B------:R0:W-:Y:S03]  /*63c50*/  STL.64 [R1+0x848], R22 ;  /* 0x0008481601007387 */ /* 0x0001e60000100a00 */
[----:B0-----:R-:W3:Y:S01]  /*63c60*/  LDL.LU.64 R22, [R1+0x1fb0] ;  /* 0x001fb00001167983 */ /* 0x001ee20000300a00 */
[----:B----4-:R-:W-:Y:S01]  /*63c70*/  HMMA.16816.F32.BF16 R16, R12, R6, R16 ;  /* 0x000000060c10723c */ /* 0x010fe20000041810 */
[----:B------:R-:W2:Y:S01]  /*63c80*/  LDL.LU R24, [R1+0x370] ;  /* 0x0003700001187983 */ /* 0x000ea20000300800 */
[----:B------:R-:W-:Y:S02]  /*63c90*/  MOV R20, R26 ;  /* 0x0000001a00147202 */ /* 0x000fe40000000f00 */
[----:B------:R-:W-:Y:S11]  /*63ca0*/  MOV R5, R27 ;  /* 0x0000001b00057202 */ /* 0x000ff60000000f00 */
[----:B------:R-:W-:Y:S08]  /*63cb0*/  @!UPT UIADD3 URZ, URZ, URZ, URZ ;  /* 0x0000003f3f3ff290 */ /* 0x000ff0000fffe03f */
[----:B------:R0:W-:Y:S01]  /*63cc0*/  STL.64 [R1+0x850], R16 ;  /* 0x0008501001007387 */ /* 0x0001e20000100a00 */
[----:B------:R1:W-:Y:S02]  /*63cd0*/  STL.64 [R1+0x858], R18 ;  /* 0x0008581201007387 */ /* 0x0003e40000100a00 */
[----:B------:R-:W2:Y:S02]  /*63ce0*/  LDL.LU R25, [R1+0x374] ;  /* 0x0003740001197983 */ /* 0x000ea40000300800 */
[----:B------:R-:W2:Y:S01]  /*63cf0*/  LDL.LU R26, [R1+0x378] ;  /* 0x00037800011a7983 */ /* 0x000ea20000300800 */
[----:B------:R-:W2:Y:S04]  /*63d00*/  LDL.LU R27, [R1+0x37c] ;  /* 0x00037c00011b7983 */ /* 0x000ea80000300800 */
[----:B0-----:R-:W4:Y:S01]  /*63d10*/  LDL.LU R16, [R1+0x380] ;  /* 0x0003800001107983 */ /* 0x001f220000300800 */
[----:B------:R-:W4:Y:S02]  /*63d20*/  LDL.LU R17, [R1+0x384] ;  /* 0x0003840001117983 */ /* 0x000f240000300800 */
[----:B-1----:R-:W4:Y:S02]  /*63d30*/  LDL.LU R18, [R1+0x388] ;  /* 0x0003880001127983 */ /* 0x002f240000300800 */
[----:B------:R-:W4:Y:S01]  /*63d40*/  LDL.LU R19, [R1+0x38c] ;  /* 0x00038c0001137983 */ /* 0x000f220000300800 */
[----:B------:R0:W-:Y:S02]  /*63d50*/  STL.64 [R1+0x1f38], R6 ;  /* 0x001f380601007387 */ /* 0x0001e40000100a00 */
[----:B0-----:R-:W-:Y:S01]  /*63d60*/  IMAD.MOV.U32 R6, RZ, RZ, R20 ;  /* 0x000000ffff067224 */ /* 0x001fe200078e0014 */
[----:B------:R-:W-:-:S05]  /*63d70*/  MOV R7, R5 ;  /* 0x0000000500077202 */ /* 0x000fca0000000f00 */
[----:B------:R0:W-:Y:S02]  /*63d80*/  STL.64 [R1+0x1f50], R6 ;  /* 0x001f500601007387 */ /* 0x0001e40000100a00 */
[----:B0-----:R-:W-:Y:S02]  /*63d90*/  MOV R6, R4 ;  /* 0x0000000400067202 */ /* 0x001fe40000000f00 */
[----:B------:R-:W-:-:S05]  /*63da0*/  MOV R7, R3 ;  /* 0x0000000300077202 */ /* 0x000fca0000000f00 */
[----:B------:R0:W-:Y:S01]  /*63db0*/  STL.64 [R1+0x1f78], R6 ;  /* 0x001f780601007387 */ /* 0x0001e20000100a00 */
[----:B------:R-:W2:Y:S02]  /*63dc0*/  LDL.LU R4, [R1+0x360] ;  /* 0x0003600001047983 */ /* 0x000ea40000300800 */
[----:B------:R-:W2:Y:S01]  /*63dd0*/  LDL.LU R5, [R1+0x364] ;  /* 0x0003640001057983 */ /* 0x000ea20000300800 */
[----:B0-----:R-:W2:Y:S01]  /*63de0*/  LDL.LU R6, [R1+0x368] ;  /* 0x0003680001067983 */ /* 0x001ea20000300800 */
[----:B------:R-:W2:Y:S01]  /*63df0*/  LDL.LU R7, [R1+0x36c] ;  /* 0x00036c0001077983 */ /* 0x000ea20000300800 */
[C---:B---3--:R-:W-:Y:S02]  /*63e00*/  HMMA.16816.F32.BF16 R20, R12.reuse, R22, R8 ;  /* 0x000000160c14723c */ /* 0x048fe40000041808 */
[----:B------:R-:W3:Y:S01]  /*63e10*/  LDL.LU.64 R10, [R1+0x1fa8] ;  /* 0x001fa800010a7983 */ /* 0x000ee20000300a00 */
[----:B------:R-:W3:Y:S11]  /*63e20*/  LDL.LU.64 R8, [R1+0x1fa0] ;  /* 0x001fa00001087983 */ /* 0x000ef60000300a00 */
[----:B------:R-:W-:Y:S09]  /*63e30*/  @!UPT UIADD3 URZ, URZ, URZ, URZ ;  /* 0x0000003f3f3ff290 */ /* 0x000ff2000fffe03f */
        /* <DEDUP_REMOVED lines=8> */
[----:B0-----:R-:W4:Y:S01]  /*63ec0*/  LDL.LU.64 R10, [R1+0x1f90] ;  /* 0x001f9000010a7983 */ /* 0x001f220000300a00 */
[----:B------:R0:W-:Y:S02]  /*63ed0*/  STL.64 [R1+0x1f30], R22 ;  /* 0x001f301601007387 */ /* 0x0001e40000100a00 */
[----:B------:R-:W3:Y:S02]  /*63ee0*/  LDL.LU R20, [R1+0x330] ;  /* 0x0003300001147983 */ /* 0x000ee40000300800 */
[----:B------:R-:W3:Y:S01]  /*63ef0*/  LDL.LU R21, [R1+0x334] ;  /* 0x0003340001157983 */ /* 0x000ee20000300800 */
[----:B0-----:R-:W2:Y:S01]  /*63f00*/  LDL.LU R22, [R1+0x338] ;  /* 0x0003380001167983 */ /* 0x001ea20000300800 */
[----:B------:R-:W2:Y:S03]  /*63f10*/  LDL.LU R23, [R1+0x33c] ;  /* 0x00033c0001177983 */ /* 0x000ea60000300800 */
[----:B--2---:R-:W-:Y:S01]  /*63f20*/  STL.64 [R1+0x1f48], R22 ;  /* 0x001f481601007387 */ /* 0x004fe20000100a00 */
[----:B---3--:R0:W-:Y:S03]  /*63f30*/  STL.64 [R1+0x1f40], R20 ;  /* 0x001f401401007387 */ /* 0x0081e60000100a00 */
[----:B0-----:R-:W2:Y:S01]  /*63f40*/  LDL.LU R20, [R1+0x340] ;  /* 0x0003400001147983 */ /* 0x001ea20000300800 */
[----:B------:R-:W2:Y:S02]  /*63f50*/  LDL.LU R21, [R1+0x344] ;  /* 0x0003440001157983 */ /* 0x000ea40000300800 */
[----:B------:R-:W3:Y:S02]  /*63f60*/  LDL.LU R22, [R1+0x348] ;  /* 0x0003480001167983 */ /* 0x000ee40000300800 */
[----:B------:R-:W3:Y:S01]  /*63f70*/  LDL.LU R23, [R1+0x34c] ;  /* 0x00034c0001177983 */ /* 0x000ee20000300800 */
[C---:B----4-:R-:W-:Y:S01]  /*63f80*/  HMMA.16816.F32.BF16 R16, R12.reuse, R10, R16 ;  /* 0x0000000a0c10723c */ /* 0x050fe20000041810 */
[----:B---3--:R-:W-:Y:S01]  /*63f90*/  STL.64 [R1+0x1f60], R22 ;  /* 0x001f601601007387 */ /* 0x008fe20000100a00 */
[----:B--2---:R0:W-:Y:S03]  /*63fa0*/  STL.64 [R1+0x1f58], R20 ;  /* 0x001f581401007387 */ /* 0x0041e60000100a00 */
[----:B0-----:R-:W2:Y:S01]  /*63fb0*/  LDL.LU R20, [R1+0x350] ;  /* 0x0003500001147983 */ /* 0x001ea20000300800 */
[----:B------:R-:W2:Y:S02]  /*63fc0*/  LDL.LU R21, [R1+0x354] ;  /* 0x0003540001157983 */ /* 0x000ea40000300800 */
[----:B------:R-:W2:Y:S02]  /*63fd0*/  LDL.LU R22, [R1+0x358] ;  /* 0x0003580001167983 */ /* 0x000ea40000300800 */
[----:B------:R-:W2:Y:S11]  /*63fe0*/  LDL.LU R23, [R1+0x35c] ;  /* 0x00035c0001177983 */ /* 0x000eb60000300800 */
[----:B------:R-:W-:Y:S02]  /*63ff0*/  @!UPT UIADD3 URZ, URZ, URZ, URZ ;  /* 0x0000003f3f3ff290 */ /* 0x000fe4000fffe03f */
        /* <DEDUP_REMOVED lines=14> */
[----:B---3--:R-:W-:Y:S02]  /*640e0*/  HMMA.16816.F32.BF16 R12, R12, R26, R4 ;  /* 0x0000001a0c0c723c */ /* 0x008fe40000041804 */
[----:B------:R-:W2:Y:S11]  /*640f0*/  LDL.LU.64 R6, [R1+0x1f78] ;  /* 0x001f780001067983 */ /* 0x000eb60000300a00 */
[----:B------:R-:W-:Y:S10]  /*64100*/  @!UPT UIADD3 URZ, URZ, URZ, URZ ;  /* 0x0000003f3f3ff290 */ /* 0x000ff4000fffe03f */
[----:B------:R-:W-:Y:S01]  /*64110*/  STL.64 [R1+0x8a0], R12 ;  /* 0x0008a00c01007387 */ /* 0x000fe20000100a00 */
[----:B------:R0:W-:Y:S03]  /*64120*/  STL.64 [R1+0x8a8], R14 ;  /* 0x0008a80e01007387 */ /* 0x0001e60000100a00 */
[----:B0-----:R-:W2:Y:S01]  /*64130*/  LDL.LU.64 R14, [R1+0x1f70] ;  /* 0x001f7000010e7983 */ /* 0x001ea20000300a00 */
[----:B------:R-:W2:Y:S02]  /*64140*/  LDL.LU.64 R12, [R1+0x1f68] ;  /* 0x001f6800010c7983 */ /* 0x000ea40000300a00 */
[----:B------:R0:W-:Y:S02]  /*64150*/  STL.64 [R1+0x1f20], R26 ;  /* 0x001f201a01007387 */ /* 0x0001e40000100a00 */
[----:B0-----:R-:W3:Y:S01]  /*64160*/  LDL.LU.64 R26, [R1+0x28] ;  /* 0x00002800011a7983 */ /* 0x001ee20000300a00 */
[C---:B--2---:R-:W-:Y:S03]  /*64170*/  HMMA.16816.F32.BF16 R4, R12.reuse, R6, R20 ;  /* 0x000000060c04723c */ /* 0x044fe60000041814 */
[----:B------:R-:W2:Y:S01]  /*64180*/  LDL.LU.64 R22, [R1+0x1f60] ;  /* 0x001f600001167983 */ /* 0x000ea20000300a00 */
[----:B------:R-:W2:Y:S11]  /*64190*/  LDL.LU.64 R20, [R1+0x1f58] ;  /* 0x001f580001147983 */ /* 0x000eb60000300a00 */
[----:B------:R-:W-:Y:S08]  /*641a0*/  @!UPT UIADD3 URZ, URZ, URZ, URZ ;  /* 0x0000003f3f3ff290 */ /* 0x000ff0000fffe03f */
        /* <DEDUP_REMOVED lines=21> */
[C---:B----4-:R-:W-:Y:S08]  /*64300*/  HMMA.16816.F32.BF16 R16, R12.reuse, R22, R16 ;  /* 0x000000160c10723c */ /* 0x050ff00000041810 */
[----:B---3--:R-:W-:Y:S11]  /*64310*/  HMMA.16816.F32.BF16 R4, R12, R26, R4 ;  /* 0x0000001a0c04723c */ /* 0x008ff60000041804 */
[----:B------:R-:W-:Y:S11]  /*64320*/  @!UPT UIADD3 URZ, URZ, URZ, URZ ;  /* 0x0000003f3f3ff290 */ /* 0x000ff6000fffe03f */
[----:B------:R-:W-:Y:S01]  /*64330*/  @!UPT UIADD3 URZ, URZ, URZ, URZ ;  /* 0x0000003f3f3ff290 */ /* 0x000fe2000fffe03f */
[----:B------:R0:W-:Y:S01]  /*64340*/  STL.64 [R1+0x3c0], R4 ;  /* 0x0003c00401007387 */ /* 0x0001e20000100a00 */
[----:B------:R1:W-:Y:S02]  /*64350*/  STL.64 [R1+0x3c8], R6 ;  /* 0x0003c80601007387 */ /* 0x0003e40000100a00 */
[----:B------:R-:W-:Y:S02]  /*64360*/  STL.64 [R1+0x3b0], R16 ;  /* 0x0003b01001007387 */ /* 0x000fe40000100a00 */
[----:B------:R-:W-:Y:S01]  /*64370*/  STL.64 [R1+0x3b8], R18 ;  /* 0x0003b81201007387 */ /* 0x000fe20000100a00 */
[----:B------:R-:W-:Y:S01]  /*64380*/  STL.64 [R1+0x1ee8], R22 ;  /* 0x001ee81601007387 */ /* 0x000fe20000100a00 */
[----:B0-----:R-:W-:Y:S01]  /*64390*/  IMAD.MOV.U32 R5, RZ, RZ, R14 ;  /* 0x000000ffff057224 */ /* 0x001fe200078e000e */
[----:B-1----:R-:W-:Y:S02]  /*643a0*/  MOV R7, R12 ;  /* 0x0000000c00077202 */ /* 0x002fe40000000f00 */
[----:B------:R-:W-:-:S02]  /*643b0*/  MOV R6, R13 ;  /* 0x0000000d00067202 */ /* 0x000fc40000000f00 */
[----:B------:R-:W-:Y:S01]  /*643c0*/  MOV R4, R15 ;  /* 0x0000000f00047202 */ /* 0x000fe20000000f00 */
[----:B------:R-:W2:Y:S01]  /*643d0*/  LDL.LU.64 R12, [R1+0x120] ;  /* 0x00012000010c7983 */ /* 0x000ea20000300a00 */
[----:B------:R-:W3:Y:S03]  /*643e0*/  LDL.LU.64 R14, [R1+0x128] ;  /* 0x00012800010e7983 */ /* 0x000ee60000300a00 */
        /* <DEDUP_REMOVED lines=10> */
[----:B------:R-:W3:Y:S01]  /*64490*/  LDL.LU R24, [R1+0x2f0] ;  /* 0x0002f00001187983 */ /* 0x000ee20000300800 */
[----:B------:R-:W-:Y:S01]  /*644a0*/  MOV R28, R26 ;  /* 0x0000001a001c7202 */ /* 0x000fe20000000f00 */
[----:B------:R-:W3:Y:S01]  /*644b0*/  LDL.LU R25, [R1+0x2f4] ;  /* 0x0002f40001197983 */ /* 0x000ee20000300800 */
[----:B------:R-:W-:Y:S01]  /*644c0*/  MOV R3, R27 ;  /* 0x0000001b00037202 */ /* 0x000fe20000000f00 */
[----:B------:R-:W3:Y:S01]  /*644d0*/  LDL.LU R26, [R1+0x2f8] ;  /* 0x0002f800011a7983 */ /* 0x000ee20000300800 */
[----:B------:R-:W3:Y:S02]  /*644e0*/  LDL.LU R27, [R1+0x2fc] ;  /* 0x0002fc00011b7983 */ /* 0x000ee40000300800 */
[----:B------:R-:W3:Y:S02]  /*644f0*/  LDL.LU R16, [R1+0x300] ;  /* 0x0003000001107983 */ /* 0x000ee40000300800 */
[----:B------:R-:W3:Y:S01]  /*64500*/  LDL.LU R17, [R1+0x304] ;  /* 0x0003040001117983 */ /* 0x000ee20000300800 */
[----:B------:R-:W3:Y:S01]  /*64510*/  LDL.LU R18, [R1+0x308] ;  /* 0x0003080001127983 */ /* 0x000ee20000300800 */
[----:B------:R-:W3:Y:S03]  /*64520*/  LDL.LU R19, [R1+0x30c] ;  /* 0x00030c0001137983 */ /* 0x000ee60000300800 */
[----:B--2---:R0:W-:Y:S01]  /*64530*/  STL.64 [R1+0x1ef8], R22 ;  /* 0x001ef81601007387 */ /* 0x0041e20000100a00 */
[----:B----4-:R1:W-:Y:S03]  /*64540*/  STL.64 [R1+0x1ef0], R20 ;  /* 0x001ef01401007387 */ /* 0x0103e60000100a00 */
[----:B0-----:R-:W2:Y:S01]  /*64550*/  LDL.64 R22, [R1+0x88] ;  /* 0x0000880001167983 */ /* 0x001ea20000100a00 */
[----:B-1----:R-:W-:-:S02]  /*64560*/  MOV R20, R7 ;  /* 0x0000000700147202 */ /* 0x002fc40000000f00 */
[----:B------:R-:W-:Y:S01]  /*64570*/  MOV R21, R6 ;  /* 0x0000000600157202 */ /* 0x000fe20000000f00 */
[----:B--2---:R0:W-:Y:S01]  /*64580*/  STL.64 [R1+0x1f08], R22 ;  /* 0x001f081601007387 */ /* 0x0041e20000100a00 */
[----:B------:R-:W2:Y:S01]  /*64590*/  LDL.64 R6, [R1+0x68] ;  /* 0x0000680001067983 */ /* 0x000ea20000100a00 */
[----:B0-----:R-:W-:Y:S02]  /*645a0*/  MOV R23, R4 ;  /* 0x0000000400177202 */ /* 0x001fe40000000f00 */
[----:B------:R-:W-:Y:S01]  /*645b0*/  MOV R22, R5 ;  /* 0x0000000500167202 */ /* 0x000fe20000000f00 */
[----:B--2---:R0:W-:Y:S01]  /*645c0*/  STL.64 [R1+0x1f00], R6 ;  /* 0x001f000601007387 */ /* 0x0041e20000100a00 */
[----:B------:R-:W2:Y:S02]  /*645d0*/  LDL.LU R4, [R1+0x2d0] ;  /* 0x0002d00001047983 */ /* 0x000ea40000300800 */
[----:B------:R-:W2:Y:S01]  /*645e0*/  LDL.LU R5, [R1+0x2d4] ;  /* 0x0002d40001057983 */ /* 0x000ea20000300800 */
[----:B0-----:R-:W4:Y:S01]  /*645f0*/  LDL.LU R6, [R1+0x2d8] ;  /* 0x0002d80001067983 */ /* 0x001f220000300800 */
[----:B------:R-:W4:Y:S01]  /*64600*/  LDL.LU R7, [R1+0x2dc] ;  /* 0x0002dc0001077983 */ /* 0x000f220000300800 */
[C---:B---3--:R-:W-:Y:S02]  /*64610*/  HMMA.16816.F32.BF16 R16, R20.reuse, R10, R16 ;  /* 0x0000000a1410723c */ /* 0x048fe40000041810 */
        /* <DEDUP_REMOVED lines=20> */
[----:B0-----:R-:W4:Y:S02]  /*64760*/  LDL.LU.64 R18, [R1+0x1f28] ;  /* 0x001f280001127983 */ /* 0x001f240000300a00 */
[C---:B----4-:R-:W-:Y:S11]  /*64770*/  HMMA.16816.F32.BF16 R24, R20.reuse, R18, R24 ;  /* 0x000000121418723c */ /* 0x050ff60000041818 */
        /* <DEDUP_REMOVED lines=10> */
[----:B--2---:R-:W-:Y:S02]  /*64820*/  HMMA.16816.F32.BF16 R20, R20, R26, R4 ;  /* 0x0000001a1414723c */ /* 0x004fe40000041804 */
[----:B---3--:R-:W-:Y:S01]  /*64830*/  STL.64 [R1+0x1ec8], R18 ;  /* 0x001ec81201007387 */ /* 0x008fe20000100a00 */
[----:B----4-:R0:W-:Y:S03]  /*64840*/  STL.64 [R1+0x1ec0], R16 ;  /* 0x001ec01001007387 */ /* 0x0101e60000100a00 */
[----:B0-----:R-:W2:Y:S01]  /*64850*/  LDL.LU R16, [R1+0x2a0] ;  /* 0x0002a00001107983 */ /* 0x001ea20000300800 */
[----:B------:R-:W2:Y:S02]  /*64860*/  LDL.LU R17, [R1+0x2a4] ;  /* 0x0002a40001117983 */ /* 0x000ea40000300800 */
[----:B------:R-:W2:Y:S02]  /*64870*/  LDL.LU R18, [R1+0x2a8] ;  /* 0x0002a80001127983 */ /* 0x000ea40000300800 */
[----:B------:R-:W2:Y:S01]  /*64880*/  LDL.LU R19, [R1+0x2ac] ;  /* 0x0002ac0001137983 */ /* 0x000ea20000300800 */
[----:B------:R-:W3:Y:S01]  /*64890*/  LDL.LU.64 R6, [R1+0x1f18] ;  /* 0x001f180001067983 */ /* 0x000ee20000300a00 */
[----:B------:R-:W3:Y:S10]  /*648a0*/  LDL.LU.64 R4, [R1+0x1f10] ;  /* 0x001f100001047983 */ /* 0x000ef40000300a00 */
[----:B------:R-:W-:Y:S02]  /*648b0*/  STL.64 [R1+0x7c0], R20 ;  /* 0x0007c01401007387 */ /* 0x000fe40000100a00 */
[----:B------:R0:W-:Y:S02]  /*648c0*/  STL.64 [R1+0x7c8], R22 ;  /* 0x0007c81601007387 */ /* 0x0001e40000100a00 */
[----:B0-----:R-:W3:Y:S01]  /*648d0*/  LDL.LU.64 R22, [R1+0x1f08] ;  /* 0x001f080001167983 */ /* 0x001ee20000300a00 */
[----:B------:R0:W-:Y:S02]  /*648e0*/  STL.64 [R1+0x1eb0], R26 ;  /* 0x001eb01a01007387 */ /* 0x0001e40000100a00 */
[----:B------:R-:W4:Y:S02]  /*648f0*/  LDL.LU R24, [R1+0x2b0] ;  /* 0x0002b00001187983 */ /* 0x000f240000300800 */
[----:B------:R-:W4:Y:S01]  /*64900*/  LDL.LU R25, [R1+0x2b4] ;  /* 0x0002b40001197983 */ /* 0x000f220000300800 */
[----:B0-----:R-:W4:Y:S01]  /*64910*/  LDL.LU R26, [R1+0x2b8] ;  /* 0x0002b800011a7983 */ /* 0x001f220000300800 */
[----:B------:R-:W4:Y:S01]  /*64920*/  LDL.LU R27, [R1+0x2bc] ;  /* 0x0002bc00011b7983 */ /* 0x000f220000300800 */
        /* <DEDUP_REMOVED lines=13> */
[----:B------:R1:W-:Y:S02]  /*64a00*/  STL.64 [R1+0x828], R22 ;  /* 0x0008281601007387 */ /* 0x0003e40000100a00 */
[----:B0-----:R-:W-:Y:S01]  /*64a10*/  IMAD.MOV.U32 R21, RZ, RZ, R6 ;  /* 0x000000ffff157224 */ /* 0x001fe200078e0006 */
[----:B-1----:R-:W3:Y:S01]  /*64a20*/  LDL.LU.64 R22, [R1+0x1ee8] ;  /* 0x001ee80001167983 */ /* 0x002ee20000300a00 */
[----:B------:R-:W-:Y:S02]  /*64a30*/  MOV R20, R7 ;  /* 0x0000000700147202 */ /* 0x000fe40000000f00 */
[----:B------:R-:W4:Y:S02]  /*64a40*/  LDL.LU.64 R6, [R1+0x1ee0] ;  /* 0x001ee00001067983 */ /* 0x000f240000300a00 */
[----:B----4-:R-:W-:Y:S11]  /*64a50*/  HMMA.16816.F32.BF16 R24, R12, R6, R24 ;  /* 0x000000060c18723c */ /* 0x010ff60000041818 */
[----:B------:R-:W-:Y:S11]  /*64a60*/  @!UPT UIADD3 URZ, URZ, URZ, URZ ;  /* 0x0000003f3f3ff290 */ /* 0x000ff6000fffe03f */
[----:B------:R-:W-:Y:S01]  /*64a70*/  @!UPT UIADD3 URZ, URZ, URZ, URZ ;  /* 0x0000003f3f3ff290 */ /* 0x000fe2000fffe03f */
[----:B------:R0:W-:Y:S01]  /*64a80*/  STL.64 [R1+0x810], R24 ;  /* 0x0008101801007387 */ /* 0x0001e20000100a00 */
[----:B------:R-:W-:Y:S02]  /*64a90*/  STL.64 [R1+0x818], R26 ;  /* 0x0008181a01007387 */ /* 0x000fe40000100a00 */
[----:B------:R-:W4:Y:S02]  /*64aa0*/  LDL.LU R4, [R1+0x10] ;  /* 0x0000100001047983 */ /* 0x000f240000300800 */
[----:B------:R-:W4:Y:S01]  /*64ab0*/  LDL.LU R5, [R1+0x14] ;  /* 0x0000140001057983 */ /* 0x000f220000300800 */
[----:B0-----:R-:W-:Y:S02]  /*64ac0*/  MOV R25, R6 ;  /* 0x0000000600197202 */ /* 0x001fe40000000f00 */
[----:B------:R-:W-:Y:S01]  /*64ad0*/  MOV R24, R7 ;  /* 0x0000000700187202 */ /* 0x000fe20000000f00 */
[----:B------:R-:W-:Y:S01]  /*64ae0*/  MOV R6, R0 ;  /* 0x0000000000067202 */ /* 0x000fe20000000f00 */
[----:B------:R-:W-:Y:S01]  /*64af0*/  MOV R7, R29 ;  /* 0x0000001d00077202 */ /* 0x000fe20000000f00 */
[----:B------:R-:W3:Y:S01]  /*64b00*/  LDL.LU R0, [R1+0x1edc] ;  /* 0x001edc0001007983 */ /* 0x000ee20000300800 */
[----:B------:R-:W3:Y:S03]  /*64b10*/  LDL.LU R29, [R1+0x1ed8] ;  /* 0x001ed800011d7983 */ /* 0x000ee60000300800 */
[----:B------:R0:W-:Y:S02]  /*64b20*/  STL.64 [R1+0x1d10], R6 ;  /* 0x001d100601007387 */ /* 0x0001e40000100a00 */
[----:B0-----:R-:W-:-:S02]  /*64b30*/  MOV R6, R28 ;  /* 0x0000001c00067202 */ /* 0x001fc40000000f00 */
[----:B------:R-:W-:-:S07]  /*64b40*/  MOV R7, R3 ;  /* 0x0000000300077202 */ /* 0x000fce0000000f00 */
[----:B--2---:R-:W-:Y:S01]  /*64b50*/  HMMA.16816.F32.BF16 R16, R12, R6, R16 ;  /* 0x000000060c10723c */ /* 0x004fe20000041810 */
[----:B----4-:R-:W-:Y:S01]  /*64b60*/  STL.64 [R1+0x1d08], R4 ;  /* 0x001d080401007387 */ /* 0x010fe20000100a00 */
[----:B------:R-:W2:Y:S02]  /*64b70*/  LDL.LU R28, [R1+0x1ed4] ;  /* 0x001ed400011c7983 */ /* 0x000ea40000300800 */
[----:B------:R-:W4:Y:S11]  /*64b80*/  LDL.LU R3, [R1+0x1ed0] ;  /* 0x001ed00001037983 */ /* 0x000f360000300800 */
[----:B------:R-:W-:Y:S08]  /*64b90*/  @!UPT UIADD3 URZ, URZ, URZ, URZ ;  /* 0x0000003f3f3ff290 */ /* 0x000ff0000fffe03f */
[----:B------:R-:W-:Y:S01]  /*64ba0*/  STL.64 [R1+0x800], R16 ;  /* 0x0008001001007387 */ /* 0x000fe20000100a00 */
[----:B------:R0:W-:Y:S04]  /*64bb0*/  STL.64 [R1+0x808], R18 ;  /* 0x0008081201007387 */ /* 0x0001e80000100a00 */
[----:B0-----:R-:W3:Y:S01]  /*64bc0*/  LDL.LU.64 R18, [R1+0x1ec8] ;  /* 0x001ec80001127983 */ /* 0x001ee20000300a00 */
[----:B------:R-:W3:Y:S02]  /*64bd0*/  LDL.LU.64 R16, [R1+0x1ec0] ;  /* 0x001ec00001107983 */ /* 0x000ee40000300a00 */
[----:B------:R0:W-:Y:S02]  /*64be0*/  STL.64 [R1+0x1e50], R6 ;  /* 0x001e500601007387 */ /* 0x0001e40000100a00 */
[----:B0-----:R-:W-:Y:S01]  /*64bf0*/  IMAD.MOV.U32 R6, RZ, RZ, R25 ;  /* 0x000000ffff067224 */ /* 0x001fe200078e0019 */
[----:B------:R-:W-:-:S05]  /*64c00*/  MOV R7, R24 ;  /* 0x0000001800077202 */ /* 0x000fca0000000f00 */
[----:B------:R0:W-:Y:S02]  /*64c10*/  STL.64 [R1+0x1e68], R6 ;  /* 0x001e680601007387 */ /* 0x0001e40000100a00 */
[----:B0-----:R-:W-:Y:S02]  /*64c20*/  MOV R6, R21 ;  /* 0x0000001500067202 */ /* 0x001fe40000000f00 */
[----:B------:R-:W-:-:S05]  /*64c30*/  MOV R7, R20 ;  /* 0x0000001400077202 */ /* 0x000fca0000000f00 */
[----:B------:R0:W-:Y:S02]  /*64c40*/  STL.64 [R1+0x1e80], R6 ;  /* 0x001e800601007387 */ /* 0x0001e40000100a00 */
[----:B0-----:R-:W-:Y:S02]  /*64c50*/  MOV R6, R9 ;  /* 0x0000000900067202 */ /* 0x001fe40000000f00 */
[----:B------:R-:W-:-:S05]  /*64c60*/  MOV R7, R8 ;  /* 0x0000000800077202 */ /* 0x000fca0000000f00 */
[----:B------:R3:W-:Y:S02]  /*64c70*/  STL.64 [R1+0x1ea8], R6 ;  /* 0x001ea80601007387 */ /* 0x0007e40000100a00 */
[C---:B---3--:R-:W-:Y:S02]  /*64c80*/  HMMA.16816.F32.BF16 R4, R12.reuse, R22, R16 ;  /* 0x000000160c04723c */ /* 0x048fe40000041810 */
[----:B------:R-:W3:Y:S11]  /*64c90*/  LDL.LU R16, [R1+0x270] ;  /* 0x0002700001107983 */ /* 0x000ef60000300800 */
[----:B------:R-:W-:Y:S10]  /*64ca0*/  @!UPT UIADD3 URZ, URZ, URZ, URZ ;  /* 0x0000003f3f3ff290 */ /* 0x000ff4000fffe03f */
[----:B------:R0:W-:Y:S01]  /*64cb0*/  STL.64 [R1+0x7f0], R4 ;  /* 0x0007f00401007387 */ /* 0x0001e20000100a00 */
[----:B------:R1:W-:Y:S02]  /*64cc0*/  STL.64 [R1+0x7f8], R6 ;  /* 0x0007f80601007387 */ /* 0x0003e40000100a00 */
[----:B------:R-:W3:Y:S02]  /*64cd0*/  LDL.LU R17, [R1+0x274] ;  /* 0x0002740001117983 */ /* 0x000ee40000300800 */
[----:B------:R-:W3:Y:S01]  /*64ce0*/  LDL.LU R18, [R1+0x278] ;  /* 0x0002780001127983 */ /* 0x000ee20000300800 */
[----:B------:R-:W3:Y:S01]  /*64cf0*/  LDL.LU R19, [R1+0x27c] ;  /* 0x00027c0001137983 */ /* 0x000ee20000300800 */
[----:B------:R-:W2:Y:S02]  /*64d00*/  LDL.LU R24, [R1+0x250] ;  /* 0x0002500001187983 */ /* 0x000ea40000300800 */
[----:B------:R-:W2:Y:S02]  /*64d10*/  LDL.LU R25, [R1+0x254] ;  /* 0x0002540001197983 */ /* 0x000ea40000300800 */
[----:B------:R-:W2:Y:S01]  /*64d20*/  LDL.LU R26, [R1+0x258] ;  /* 0x00025800011a7983 */ /* 0x000ea20000300800 */
[----:B------:R-:W2:Y:S04]  /*64d30*/  LDL.LU R27, [R1+0x25c] ;  /* 0x00025c00011b7983 */ /* 0x000ea80000300800 */
[----:B0-----:R-:W2:Y:S01]  /*64d40*/  LDL.LU R4, [R1+0x230] ;  /* 0x0002300001047983 */ /* 0x001ea20000300800 */
[----:B------:R-:W2:Y:S02]  /*64d50*/  LDL.LU R5, [R1+0x234] ;  /* 0x0002340001057983 */ /* 0x000ea40000300800 */
[----:B-1----:R-:W2:Y:S02]  /*64d60*/  LDL.LU R6, [R1+0x238] ;  /* 0x0002380001067983 */ /* 0x002ea40000300800 */
[----:B------:R-:W2:Y:S01]  /*64d70*/  LDL.LU R7, [R1+0x23c] ;  /* 0x00023c0001077983 */ /* 0x000ea20000300800 */
[----:B------:R0:W-:Y:S01]  /*64d80*/  STL.64 [R1+0x1e48], R22 ;  /* 0x001e481601007387 */ /* 0x0001e20000100a00 */
[----:B------:R-:W2:Y:S02]  /*64d90*/  LDL.LU R20, [R1+0x1b0] ;  /* 0x0001b00001147983 */ /* 0x000ea40000300800 */
        /* <DEDUP_REMOVED lines=30> */
[C---:B---3--:R-:W-:Y:S11]  /*64f80*/  HMMA.16816.F32.BF16 R24, R12.reuse, R18, R24 ;  /* 0x000000120c18723c */ /* 0x048ff60000041818 */
[----:B------:R-:W-:Y:S11]  /*64f90*/  @!UPT UIADD3 URZ, URZ, URZ, URZ ;  /* 0x0000003f3f3ff290 */ /* 0x000ff6000fffe03f */
[----:B------:R-:W-:Y:S01]  /*64fa0*/  @!UPT UIADD3 URZ, URZ, URZ, URZ ;  /* 0x0000003f3f3ff290 */ /* 0x000fe2000fffe03f */
[----:B------:R-:W-:Y:S01]  /*64fb0*/  STL.64 [R1+0x7d0], R24 ;  /* 0x0007d01801007387 */ /* 0x000fe20000100a00 */
[----:B------:R0:W-:Y:S03]  /*64fc0*/  STL.64 [R1+0x7d8], R26 ;  /* 0x0007d81a01007387 */ /* 0x0001e60000100a00 */
[----:B0-----:R-:W3:Y:S02]  /*64fd0*/  LDL.LU.64 R26, [R1+0x1eb0] ;  /* 0x001eb000011a7983 */ /* 0x001ee40000300a00 */
[----:B---3--:R-:W-:Y:S02]  /*64fe0*/  HMMA.16816.F32.BF16 R12, R12, R26, R4 ;  /* 0x0000001a0c0c723c */ /* 0x008fe40000041804 */
[----:B------:R-:W2:Y:S11]  /*64ff0*/  LDL.LU.64 R6, [R1+0x1ea8] ;  /* 0x001ea80001067983 */ /* 0x000eb60000300a00 */
[----:B------:R-:W-:Y:S10]  /*65000*/  @!UPT UIADD3 URZ, URZ, URZ, URZ ;  /* 0x0000003f3f3ff290 */ /* 0x000ff4000fffe03f */
        /* <DEDUP_REMOVED lines=57> */
[----:B0-----:R-:W2:Y:S01]  /*653a0*/  LDL.LU.64 R10, [R1+0x1e40] ;  /* 0x001e4000010a7983 */ /* 0x001ea20000300a00 */
[----:B------:R0:W-:Y:S03]  /*653b0*/  STL.64 [R1+0x1dd8], R22 ;  /* 0x001dd81601007387 */ /* 0x0001e60000100a00 */
[----:B0-----:R-:W3:Y:S04]  /*653c0*/  LDL.LU.64 R22, [R1+0x48] ;  /* 0x0000480001167983 */ /* 0x001ee80000300a00 */
[----:B---3--:R0:W-:Y:S04]  /*653d0*/  STL.64 [R1+0x1de0], R22 ;  /* 0x001de01601007387 */ /* 0x0081e80000100a00 */
[----:B0-----:R-:W3:Y:S01]  /*653e0*/  LDL.LU.64 R22, [R1+0x68] ;  /* 0x0000680001167983 */ /* 0x001ee20000300a00 */
[C---:B--2---:R-:W-:Y:S03]  /*653f0*/  HMMA.16816.F32.BF16 R4, R12.reuse, R10, R4 ;  /* 0x0000000a0c04723c */ /* 0x044fe60000041804 */
[----:B---3--:R0:W-:Y:S04]  /*65400*/  STL.64 [R1+0x1df0], R22 ;  /* 0x001df01601007387 */ /* 0x0081e80000100a00 */
[----:B0-----:R-:W2:Y:S01]  /*65410*/  LDL.LU.64 R22, [R1+0x88] ;  /* 0x0000880001167983 */ /* 0x001ea20000300a00 */
[----:B------:R-:W3:Y:S02]  /*65420*/  LDL.LU R25, [R1+0x9c8] ;  /* 0x0009c80001197983 */ /* 0x000ee40000300800 */
[----:B------:R-:W2:Y:S11]  /*65430*/  LDL.LU R17, [R1+0x9c4] ;  /* 0x0009c40001117983 */ /* 0x000eb60000300800 */
[----:B------:R-:W-:Y:S02]  /*65440*/  @!UPT UIADD3 URZ, URZ, URZ, URZ ;  /* 0x0000003f3f3ff290 */ /* 0x000fe4000fffe03f */
[----:B------:R-:W-:Y:S01]  /*65450*/  STL.64 [R1+0xa80], R4 ;  /* 0x000a800401007387 */ /* 0x000fe20000100a00 */
[----:B------:R0:W-:Y:S04]  /*65460*/  STL.64 [R1+0xa88], R6 ;  /* 0x000a880601007387 */ /* 0x0001e80000100a00 */
[----:B0-----:R-:W2:Y:S01]  /*65470*/  LDL.LU.64 R6, [R1+0x1e38] ;  /* 0x001e380001067983 */ /* 0x001ea20000300a00 */
[----:B------:R-:W2:Y:S02]  /*65480*/  LDL.LU.64 R4, [R1+0x1e30] ;  /* 0x001e300001047983 */ /* 0x000ea40000300a00 */
[----:B------:R0:W-:Y:S02]  /*65490*/  STL.64 [R1+0x1de8], R10 ;  /* 0x001de80a01007387 */ /* 0x0001e40000100a00 */
[----:B------:R-:W3:Y:S01]  /*654a0*/  LDL.LU R8, [R1+0x100] ;  /* 0x0001000001087983 */ /* 0x000ee20000300800 */
[----:B------:R-:W3:Y:S04]  /*654b0*/  LDL.LU R9, [R1+0x104] ;  /* 0x0001040001097983 */ /* 0x000ee80000300800 */
[----:B0-----:R-:W3:Y:S01]  /*654c0*/  LDL.LU R10, [R1+0x108] ;  /* 0x00010800010a7983 */ /* 0x001ee20000300800 */
        /* <DEDUP_REMOVED lines=9> */
[----:B------:R0:W-:Y:S01]  /*65560*/  STL [R1+0x1d90], R17 ;  /* 0x001d901101007387 */ /* 0x0001e20000100800 */
[----:B------:R-:W3:Y:S04]  /*65570*/  LDL.LU R16, [R1+0xf0] ;  /* 0x0000f00001107983 */ /* 0x000ee80000300800 */
[----:B0-----:R-:W3:Y:S01]  /*65580*/  LDL.LU R17, [R1+0xf4] ;  /* 0x0000f40001117983 */ /* 0x001ee20000300800 */
[----:B------:R-:W3:Y:S02]  /*65590*/  LDL.LU R18, [R1+0xf8] ;  /* 0x0000f80001127983 */ /* 0x000ee40000300800 */
[----:B------:R-:W3:Y:S01]  /*655a0*/  LDL.LU R19, [R1+0xfc] ;  /* 0x0000fc0001137983 */ /* 0x000ee20000300800 */
        /* <DEDUP_REMOVED lines=8> */
[----:B------:R-:W-:Y:S02]  /*65630*/  STL.64 [R1+0x1d88], R26 ;  /* 0x001d881a01007387 */ /* 0x000fe40000100a00 */
[----:B---3--:R0:W-:Y:S01]  /*65640*/  STL [R1+0x1d80], R25 ;  /* 0x001d801901007387 */ /* 0x0081e20000100800 */
[----:B------:R-:W3:Y:S04]  /*65650*/  LDL.LU R24, [R1+0xe0] ;  /* 0x0000e00001187983 */ /* 0x000ee80000300800 */
[----:B0-----:R-:W3:Y:S01]  /*65660*/  LDL.LU R25, [R1+0xe4] ;  /* 0x0000e40001197983 */ /* 0x001ee20000300800 */
[----:B------:R-:W3:Y:S02]  /*65670*/  LDL.LU R26, [R1+0xe8] ;  /* 0x0000e800011a7983 */ /* 0x000ee40000300800 */
[----:B------:R-:W3:Y:S01]  /*65680*/  LDL.LU R27, [R1+0xec] ;  /* 0x0000ec00011b7983 */ /* 0x000ee20000300800 */
[C---:B--2---:R-:W-:Y:S11]  /*65690*/  HMMA.16816.F32.BF16 R4, R12.reuse, R22, R4 ;  /* 0x000000160c04723c */ /* 0x044ff60000041804 */
[----:B------:R-:W-:Y:S11]  /*656a0*/  @!UPT UIADD3 URZ, URZ, URZ, URZ ;  /* 0x0000003f3f3ff290 */ /* 0x000ff6000fffe03f */
[----:B------:R-:W-:Y:S01]  /*656b0*/  @!UPT UIADD3 URZ, URZ, URZ, URZ ;  /* 0x0000003f3f3ff290 */ /* 0x000fe2000fffe03f */
[----:B------:R0:W-:Y:S01]  /*656c0*/  STL.64 [R1+0xab0], R4 ;  /* 0x000ab00401007387 */ /* 0x0001e20000100a00 */
[----:B------:R1:W-:Y:S01]  /*656d0*/  STL.64 [R1+0xab8], R6 ;  /* 0x000ab80601007387 */ /* 0x0003e20000100a00 */
[----:B0-----:R-:W-:Y:S02]  /*656e0*/  MOV R5, R22 ;  /* 0x0000001600057202 */ /* 0x001fe40000000f00 */
[----:B-1----:R-:W3:Y:S01]  /*656f0*/  LDL.LU.64 R6, [R1+0x1df8] ;  /* 0x001df80001067983 */ /* 0x002ee20000300a00 */
[----:B------:R-:W-:Y:S02]  /*65700*/  MOV R4, R23 ;  /* 0x0000001700047202 */ /* 0x000fe40000000f00 */
[----:B------:R-:W2:Y:S02]  /*65710*/  LDL.LU.64 R22, [R1+0x1df0] ;  /* 0x001df00001167983 */ /* 0x000ea40000300a00 */
[C---:B--2---:R-:W-:Y:S11]  /*65720*/  HMMA.16816.F32.BF16 R8, R12.reuse, R22, R8 ;  /* 0x000000160c08723c */ /* 0x044ff60000041808 */
[----:B------:R-:W-:Y:S11]  /*65730*/  @!UPT UIADD3 URZ, URZ, URZ, URZ ;  /* 0x0000003f3f3ff290 */ /* 0x000ff6000fffe03f */
[----:B------:R-:W-:Y:S01]  /*65740*/  @!UPT UIADD3 URZ, URZ, URZ, URZ ;  /* 0x0000003f3f3ff290 */ /* 0x000fe2000fffe03f */
[----:B------:R0:W-:Y:S01]  /*65750*/  STL.64 [R1+0xb10], R8 ;  /* 0x000b100801007387 */ /* 0x0001e20000100a00 */
[----:B------:R1:W-:Y:S02]  /*65760*/  STL.64 [R1+0xb18], R10 ;  /* 0x000b180a01007387 */ /* 0x0003e40000100a00 */
[----:B0-----:R-:W-:Y:S01]  /*65770*/  IMAD.MOV.U32 R9, RZ, RZ, R22 ;  /* 0x000000ffff097224 */ /* 0x001fe200078e0016 */
[----:B-1----:R-:W2:Y:S01]  /*65780*/  LDL.LU.64 R10, [R1+0x1de8] ;  /* 0x001de800010a7983 */ /* 0x002ea20000300a00 */
[----:B------:R-:W-:Y:S02]  /*65790*/  MOV R8, R23 ;  /* 0x0000001700087202 */ /* 0x000fe40000000f00 */
[----:B------:R-:W2:Y:S01]  /*657a0*/  LDL.LU.64 R22, [R1+0x1de0] ;  /* 0x001de00001167983 */ /* 0x000ea20000300a00 */
[C---:B---3--:R-:W-:Y:S08]  /*657b0*/  HMMA.16816.F32.BF16 R24, R12.reuse, R6, R24 ;  /* 0x000000060c18723c */ /* 0x048ff00000041818 */
[----:B--2---:R-:W-:Y:S11]  /*657c0*/  HMMA.16816.F32.BF16 R16, R12, R22, R16 ;  /* 0x000000160c10723c */ /* 0x004ff60000041810 */
[----:B------:R-:W-:Y:S11]  /*657d0*/  @!UPT UIADD3 URZ, URZ, URZ, URZ ;  /* 0x0000003f3f3ff290 */ /* 0x000ff6000fffe03f */
[----:B------:R-:W-:Y:S01]  /*657e0*/  @!UPT UIADD3 URZ, URZ, URZ, URZ ;  /* 0x0000003f3f3ff290 */ /* 0x000fe2000fffe03f */
[----:B------:R0:W-:Y:S01]  /*657f0*/  STL.64 [R1+0xb30], R16 ;  /* 0x000b301001007387 */ /* 0x0001e20000100a00 */
[----:B------:R-:W-:Y:S01]  /*65800*/  STL.64 [R1+0xb38], R18 ;  /* 0x000b381201007387 */ /* 0x000fe20000100a00 */
[----:B0-----:R-:W-:Y:S02]  /*65810*/  MOV R17, R22 ;  /* 0x0000001600117202 */ /* 0x001fe40000000f00 */
[----:B------:R-:W-:Y:S02]  /*65820*/  MOV R16, R23 ;  /* 0x0000001700107202 */ /* 0x000fe40000000f00 */
[----:B------:R-:W2:Y:S01]  /*65830*/  LDL.LU.64 R22, [R1+0x1dd8] ;  /* 0x001dd80001167983 */ /* 0x000ea20000300a00 */
[----:B------:R0:W-:Y:S02]  /*65840*/  STL.64 [R1+0x1d20], R6 ;  /* 0x001d200601007387 */ /* 0x0001e40000100a00 */
[----:B------:R-:W-:Y:S02]  /*65850*/  STL.64 [R1+0xb60], R24 ;  /* 0x000b601801007387 */ /* 0x000fe40000100a00 */
[----:B------:R-:W-:Y:S01]  /*65860*/  STL.64 [R1+0xb68], R26 ;  /* 0x000b681a01007387 */ /* 0x000fe20000100a00 */
[----:B0-----:R-:W-:-:S02]  /*65870*/  MOV R6, R17 ;  /* 0x0000001100067202 */ /* 0x001fc40000000f00 */
[----:B------:R-:W-:-:S05]  /*65880*/  MOV R7, R16 ;  /* 0x0000001000077202 */ /* 0x000fca0000000f00 */
[----:B------:R0:W-:Y:S02]  /*65890*/  STL.64 [R1+0x1d38], R6 ;  /* 0x001d380601007387 */ /* 0x0001e40000100a00 */
[----:B0-----:R-:W-:Y:S02]  /*658a0*/  MOV R6, R9 ;  /* 0x0000000900067202 */ /* 0x001fe40000000f00 */
[----:B------:R-:W-:-:S05]  /*658b0*/  MOV R7, R8 ;  /* 0x0000000800077202 */ /* 0x000fca0000000f00 */
[----:B------:R-:W-:Y:S01]  /*658c0*/  STL.64 [R1+0x1d50], R6 ;  /* 0x001d500601007387 */ /* 0x000fe20000100a00 */
[----:B------:R-:W3:Y:S02]  /*658d0*/  LDL.LU R24, [R1+0xb0] ;  /* 0x0000b00001187983 */ /* 0x000ee40000300800 */
[----:B------:R-:W3:Y:S02]  /*658e0*/  LDL.LU R25, [R1+0xb4] ;  /* 0x0000b40001197983 */ /* 0x000ee40000300800 */
[----:B------:R-:W2:Y:S01]  /*658f0*/  LDL.LU R26, [R1+0xb8] ;  /* 0x0000b800011a7983 */ /* 0x000ea20000300800 */
[----:B------:R-:W2:Y:S04]  /*65900*/  LDL.LU R27, [R1+0xbc] ;  /* 0x0000bc00011b7983 */ /* 0x000ea80000300800 */
[----:B--2---:R-:W-:Y:S01]  /*65910*/  STL.64 [R1+0x1dd0], R26 ;  /* 0x001dd01a01007387 */ /* 0x004fe20000100a00 */
[----:B---3--:R0:W-:Y:S03]  /*65920*/  STL.64 [R1+0x1dc8], R24 ;  /* 0x001dc81801007387 */ /* 0x0081e60000100a00 */
[----:B0-----:R-:W2:Y:S01]  /*65930*/  LDL.LU R24, [R1+0xd0] ;  /* 0x0000d00001187983 */ /* 0x001ea20000300800 */
[----:B------:R-:W2:Y:S02]  /*65940*/  LDL.LU R25, [R1+0xd4] ;  /* 0x0000d40001197983 */ /* 0x000ea40000300800 */
[----:B------:R-:W2:Y:S02]  /*65950*/  LDL.LU R26, [R1+0xd8] ;  /* 0x0000d800011a7983 */ /* 0x000ea40000300800 */
[----:B------:R-:W2:Y:S02]  /*65960*/  LDL.LU R27, [R1+0xdc] ;  /* 0x0000dc00011b7983 */ /* 0x000ea40000300800 */
[----:B------:R-:W-:Y:S01]  /*65970*/  IMAD.MOV.U32 R6, RZ, RZ, R5 ;  /* 0x000000ffff067224 */ /* 0x000fe200078e0005 */
[----:B------:R-:W-:Y:S01]  /*65980*/  MOV R7, R4 ;  /* 0x0000000400077202 */ /* 0x000fe20000000f00 */
[----:B------:R-:W3:Y:S01]  /*65990*/  LDL.LU R16, [R1+0xc0] ;  /* 0x0000c00001107983 */ /* 0x000ee20000300800 */
[----:B------:R-:W3:Y:S02]  /*659a0*/  LDL.LU R17, [R1+0xc4] ;  /* 0x0000c40001117983 */ /* 0x000ee40000300800 */
[----:B------:R-:W3:Y:S02]  /*659b0*/  LDL.LU R18, [R1+0xc8] ;  /* 0x0000c80001127983 */ /* 0x000ee40000300800 */
[----:B------:R-:W3:Y:S01]  /*659c0*/  LDL.LU R19, [R1+0xcc] ;  /* 0x0000cc0001137983 */ /* 0x000ee20000300800 */
[----:B------:R0:W-:Y:S01]  /*659d0*/  STL.64 [R1+0x1d78], R6 ;  /* 0x001d780601007387 */ /* 0x0001e20000100a00 */
[----:B------:R-:W3:Y:S02]  /*659e0*/  LDL.LU R4, [R1+0xa0] ;  /* 0x0000a00001047983 */ /* 0x000ee40000300800 */
[----:B------:R-:W3:Y:S01]  /*659f0*/  LDL.LU R5, [R1+0xa4] ;  /* 0x0000a40001057983 */ /* 0x000ee20000300800 */
[----:B0-----:R-:W3:Y:S01]  /*65a00*/  LDL.LU R6, [R1+0xa8] ;  /* 0x0000a80001067983 */ /* 0x001ee20000300800 */
[----:B------:R-:W3:Y:S02]  /*65a10*/  LDL.LU R7, [R1+0xac] ;  /* 0x0000ac0001077983 */ /* 0x000ee40000300800 */
[----:B------:R-:W3:Y:S01]  /*65a20*/  LDL.LU R9, [R1+0xc64] ;  /* 0x000c640001097983 */ /* 0x000ee20000300800 */
[----:B--2---:R-:W-:Y:S11]  /*65a30*/  HMMA.16816.F32.BF16 R24, R12, R22, R24 ;  /* 0x000000160c18723c */ /* 0x004ff60000041818 */
[----:B------:R-:W-:Y:S11]  /*65a40*/  @!UPT UIADD3 URZ, URZ, URZ, URZ ;  /* 0x0000003f3f3ff290 */ /* 0x000ff6000fffe03f */
[----:B------:R-:W-:Y:S01]  /*65a50*/  @!UPT UIADD3 URZ, URZ, URZ, URZ ;  /* 0x0000003f3f3ff290 */ /* 0x000fe2000fffe03f */
[----:B------:R-:W-:Y:S01]  /*65a60*/  STL.64 [R1+0xb70], R24 ;  /* 0x000b701801007387 */ /* 0x000fe20000100a00 */
[----:B------:R0:W-:Y:S03]  /*65a70*/  STL.64 [R1+0xb78], R26 ;  /* 0x000b781a01007387 */ /* 0x0001e60000100a00 */
[----:B0-----:R-:W2:Y:S01]  /*65a80*/  LDL.LU.64 R26, [R1+0x1dd0] ;  /* 0x001dd000011a7983 */ /* 0x001ea20000300a00 */
[----:B------:R-:W2:Y:S02]  /*65a90*/  LDL.LU.64 R24, [R1+0x1dc8] ;  /* 0x001dc80001187983 */ /* 0x000ea40000300a00 */
[----:B------:R0:W-:Y:S02]  /*65aa0*/  STL.64 [R1+0x1d18], R22 ;  /* 0x001d181601007387 */ /* 0x0001e40000100a00 */
[----:B------:R-:W2:Y:S01]  /*65ab0*/  LDL.LU R20, [R1+0x30] ;  /* 0x0000300001147983 */ /* 0x000ea20000300800 */
[----:B------:R-:W2:Y:S04]  /*65ac0*/  LDL.LU R21, [R1+0x34] ;  /* 0x0000340001157983 */ /* 0x000ea80000300800 */
[----:B0-----:R-:W2:Y:S01]  /*65ad0*/  LDL.LU R22, [R1+0x38] ;  /* 0x0000380001167983 */ /* 0x001ea20000300800 */
[----:B------:R-:W-:-:S02]  /*65ae0*/  MOV R23, R2 ;  /* 0x0000000200177202 */ /* 0x000fc40000000f00 */
[----:B------:R-:W4:Y:S01]  /*65af0*/  LDL.LU R2, [R1+0x1dc4] ;  /* 0x001dc40001027983 */ /* 0x000f220000300800 */
[----:B---3--:R-:W-:Y:S02]  /*65b00*/  HMMA.16816.F32.BF16 R16, R12, R10, R16 ;  /* 0x0000000a0c10723c */ /* 0x008fe40000041810 */
[----:B--2---:R0:W-:Y:S01]  /*65b10*/  STL.64 [R1+0x1d30], R22 ;  /* 0x001d301601007387 */ /* 0x0041e20000100a00 */
[----:B------:R4:W-:Y:S01]  /*65b20*/  STL.64 [R1+0x1d28], R20 ;  /* 0x001d281401007387 */ /* 0x0009e20000100a00 */
[----:B0-----:R-:W-:Y:S02]  /*65b30*/  MOV R22, R29 ;  /* 0x0000001d00167202 */ /* 0x001fe40000000f00 */
[----:B----4-:R-:W-:Y:S02]  /*65b40*/  MOV R20, R3 ;  /* 0x0000000300147202 */ /* 0x010fe40000000f00 */
[----:B------:R-:W-:Y:S01]  /*65b50*/  MOV R23, R0 ;  /* 0x0000000000177202 */ /* 0x000fe20000000f00 */
[----:B------:R-:W2:Y:S01]  /*65b60*/  LDL.LU R3, [R1+0x1dc0] ;  /* 0x001dc00001037983 */ /* 0x000ea20000300800 */
[----:B------:R-:W-:-:S02]  /*65b70*/  MOV R21, R28 ;  /* 0x0000001c00157202 */ /* 0x000fc40000000f00 */
[----:B------:R-:W3:Y:S02]  /*65b80*/  LDL.LU R28, [R1+0x1dbc] ;  /* 0x001dbc00011c7983 */ /* 0x000ee40000300800 */
[----:B------:R-:W4:Y:S01]  /*65b90*/  LDL.LU R29, [R1+0x1db8] ;  /* 0x001db800011d7983 */ /* 0x000f220000300800 */
[----:B------:R-:W2:Y:S01]  /*65ba0*/  LDL.LU R0, [R1+0x1db4] ;  /* 0x001db40001007983 */ /* 0x000ea20000300800 */
[----:B------:R-:W-:Y:S02]  /*65bb0*/  STL.64 [R1+0x1d48], R22 ;  /* 0x001d481601007387 */ /* 0x000fe40000100a00 */
[----:B------:R0:W-:Y:S02]  /*65bc0*/  STL.64 [R1+0x1d40], R20 ;  /* 0x001d401401007387 */ /* 0x0001e40000100a00 */
[----:B0-----:R-:W2:Y:S01]  /*65bd0*/  LDL.LU R20, [R1+0x70] ;  /* 0x0000700001147983 */ /* 0x001ea20000300800 */
[----:B------:R-:W2:Y:S02]  /*65be0*/  LDL.LU R21, [R1+0x74] ;  /* 0x0000740001157983 */ /* 0x000ea40000300800 */
[----:B------:R-:W2:Y:S01]  /*65bf0*/  LDL.LU R22, [R1+0x78] ;  /* 0x0000780001167983 */ /* 0x000ea20000300800 */
[----:B------:R-:W-:-:S02]  /*65c00*/  MOV R23, R2 ;  /* 0x0000000200177202 */ /* 0x000fc40000000f00 */
[----:B------:R-:W3:Y:S04]  /*65c10*/  LDL.LU R2, [R1+0x1db0] ;  /* 0x001db00001027983 */ /* 0x000ee80000300800 */
[----:B--2---:R-:W-:Y:S01]  /*65c20*/  STL.64 [R1+0x1d60], R22 ;  /* 0x001d601601007387 */ /* 0x004fe20000100a00 */
[----:B------:R0:W-:Y:S02]  /*65c30*/  STL.64 [R1+0x1d58], R20 ;  /* 0x001d581401007387 */ /* 0x0001e40000100a00 */
[----:B0-----:R-:W-:Y:S01]  /*65c40*/  IMAD.MOV.U32 R20, RZ, RZ, R0 ;  /* 0x000000ffff147224 */ /* 0x001fe200078e0000 */
[----:B----4-:R-:W-:Y:S01]  /*65c50*/  MOV R21, R29 ;  /* 0x0000001d00157202 */ /* 0x010fe20000000f00 */
[----:B------:R-:W2:Y:S01]  /*65c60*/  LDL.LU R0, [R1+0x1dac] ;  /* 0x001dac0001007983 */ /* 0x000ea20000300800 */
[----:B------:R-:W4:Y:S01]  /*65c70*/  LDL.LU R29, [R1+0x1da8] ;  /* 0x001da800011d7983 */ /* 0x000f220000300800 */
[----:B---3--:R-:W-:-:S02]  /*65c80*/  MOV R22, R28 ;  /* 0x0000001c00167202 */ /* 0x008fc40000000f00 */
[----:B------:R-:W-:Y:S01]  /*65c90*/  MOV R23, R3 ;  /* 0x0000000300177202 */ /* 0x000fe20000000f00 */
[----:B------:R-:W3:Y:S01]  /*65ca0*/  LDL.LU R28, [R1+0x1da4] ;  /* 0x001da400011c7983 */ /* 0x000ee20000300800 */
[----:B------:R-:W2:Y:S02]  /*65cb0*/  LDL.LU R3, [R1+0x1da0] ;  /* 0x001da00001037983 */ /* 0x000ea40000300800 */
        /* <DEDUP_REMOVED lines=10> */
[----:B------:R-:W3:Y:S01]  /*65d60*/  LDL.LU R25, [R1+0x1d80] ;  /* 0x001d800001197983 */ /* 0x000ee20000300800 */
[----:B--2---:R-:W-:Y:S02]  /*65d70*/  HMMA.16816.F32.BF16 R12, R12, R26, R4 ;  /* 0x0000001a0c0c723c */ /* 0x004fe40000041804 */
        /* <DEDUP_REMOVED lines=12> */
[----:B0-----:R-:W2:Y:S01]  /*65e40*/  LDL.LU.64 R6, [R1+0x1d50] ;  /* 0x001d500001067983 */ /* 0x001ea20000300a00 */
[----:B------:R-:W3:Y:S02]  /*65e50*/  LDL.LU R24, [R1+0xcbc] ;  /* 0x000cbc0001187983 */ /* 0x000ee40000300800 */
[----:B------:R-:W3:Y:S01]  /*65e60*/  LDL.LU R16, [R1+0xcc0] ;  /* 0x000cc00001107983 */ /* 0x000ee20000300800 */
        /* <DEDUP_REMOVED lines=28> */
[----:B------:R-:W2:Y:S01]  /*66030*/  LDL.LU.64 R20, [R1+0x1ce8] ;  /* 0x001ce80001147983 */ /* 0x000ea20000300a00 */
[----:B------:R-:W-:Y:S01]  /*66040*/  MOV R8, R15 ;  /* 0x0000000f00087202 */ /* 0x000fe20000000f00 */
[----:B--2---:R-:W-:Y:S11]  /*66050*/  HMMA.16816.F32.BF16 R20, R12, R10, R20 ;  /* 0x0000000a0c14723c */ /* 0x004ff60000041814 */
[----:B------:R-:W-:Y:S11]  /*66060*/  @!UPT UIADD3 URZ, URZ, URZ, URZ ;  /* 0x0000003f3f3ff290 */ /* 0x000ff6000fffe03f */
[----:B------:R-:W-:Y:S01]  /*66070*/  @!UPT UIADD3 URZ, URZ, URZ, URZ ;  /* 0x0000003f3f3ff290 */ /* 0x000fe2000fffe03f */
[----:B------:R0:W-:Y:S01]  /*66080*/  STL.64 [R1+0xb50], R20 ;  /* 0x000b501401007387 */ /* 0x0001e20000100a00 */
[----:B------:R1:W-:Y:S01]  /*66090*/  STL.64 [R1+0xb58], R22 ;  /* 0x000b581601007387 */ /* 0x0003e20000100a00 */
[----:B0-----:R-:W-:Y:S02]  /*660a0*/  MOV R20, R12 ;  /* 0x0000000c00147202 */ /* 0x001fe40000000f00 */
[----:B-1----:R-:W-:Y:S02]  /*660b0*/  MOV R22, R14 ;  /* 0x0000000e00167202 */ /* 0x002fe40000000f00 */
[----:B------:R-:W-:Y:S01]  /*660c0*/  MOV R21, R13 ;  /* 0x0000000d00157202 */ /* 0x000fe20000000f00 */
[----:B------:R-:W2:Y:S01]  /*660d0*/  LDL.LU.64 R14, [R1+0x1ce0] ;  /* 0x001ce000010e7983 */ /* 0x000ea20000300a00 */
[----:B------:R-:W2:Y:S02]  /*660e0*/  LDL.LU.64 R12, [R1+0x1cd8] ;  /* 0x001cd800010c7983 */ /* 0x000ea40000300a00 */
[----:B------:R-:W4:Y:S02]  /*660f0*/  LDL.LU R10, [R1+0x9cc] ;  /* 0x0009cc00010a7983 */ /* 0x000f240000300800 */
[----:B------:R-:W4:Y:S02]  /*66100*/  LDL.LU R11, [R1+0xcb8] ;  /* 0x000cb800010b7983 */ /* 0x000f240000300800 */
[----:B------:R-:W-:-:S07]  /*66110*/  IMAD.MOV.U32 R23, RZ, RZ, R8 ;  /* 0x000000ffff177224 */ /* 0x000fce00078e0008 */
[----:B------:R-:W-:Y:S01]  /*66120*/  HMMA.16816.F32.BF16 R4, R20, R26, R4 ;  /* 0x0000001a1404723c */ /* 0x000fe20000041804 */
[----:B------:R-:W-:Y:S01]  /*66130*/  IADD3 R9, R9, 0x80, RZ ;  /* 0x0000008009097810 */ /* 0x000fe20007ffe0ff */
[----:B---3--:R-:W-:Y:S02]  /*66140*/  FFMA R24, R28, R24, R25 ;  /* 0x000000181c187223 */ /* 0x008fe40000000019 */
[----:B------:R-:W-:-:S04]  /*66150*/  FFMA R16, R3, R16, R17 ;  /* 0x0000001003107223 */ /* 0x000fc80000000011 */
[----:B--2---:R-:W-:Y:S01]  /*66160*/  HMMA.16816.F32.BF16 R12, R20, R18, R12 ;  /* 0x00000012140c723c */ /* 0x004fe2000004180c */
[----:B----4-:R-:W-:Y:S11]  /*66170*/  FFMA R11, R29, R11, R10 ;  /* 0x0000000b1d0b7223 */ /* 0x010ff6000000000a */
[----:B------:R-:W-:Y:S11]  /*66180*/  @!UPT UIADD3 URZ, URZ, URZ, URZ ;  /* 0x0000003f3f3ff290 */ /* 0x000ff6000fffe03f */
[----:B------:R-:W-:Y:S01]  /*66190*/  STL.64 [R1+0xb40], R12 ;  /* 0x000b400c01007387 */ /* 0x000fe20000100a00 */
[----:B------:R-:W-:Y:S02]  /*661a0*/  STL.64 [R1+0xb48], R14 ;  /* 0x000b480e01007387 */ /* 0x000fe40000100a00 */
[----:B------:R-:W-:Y:S02]  /*661b0*/  STL [R1+0xcb8], R11 ;  /* 0x000cb80b01007387 */ /* 0x000fe40000100800 */
[----:B------:R-:W-:Y:S01]  /*661c0*/  STL [R1+0xc64], R9 ;  /* 0x000c640901007387 */ /* 0x000fe20000100800 */
[----:B------:R-:W-:Y:S01]  /*661d0*/  STL [R1+0xcbc], R24 ;  /* 0x000cbc1801007387 */ /* 0x000fe20000100800 */
[----:B------:R-:W-:Y:S02]  /*661e0*/  STL [R1+0xcc0], R16 ;  /* 0x000cc01001007387 */ /* 0x000fe40000100800 */
[----:B------:R0:W-:Y:S02]  /*661f0*/  STL.64 [R1+0xb20], R4 ;  /* 0x000b200401007387 */ /* 0x0001e40000100a00 */
[----:B------:R-:W-:Y:S01]  /*66200*/  STL.64 [R1+0xb28], R6 ;  /* 0x000b280601007387 */ /* 0x000fe20000100a00 */
[----:B------:R-:W2:Y:S04]  /*66210*/  LDL R3, [R1+0x9bc] ;  /* 0x0009bc0001037983 */ /* 0x000ea80000100800 */
[----:B0-----:R-:W3:Y:S04]  /*66220*/  LDL R4, [R1+0x9c0] ;  /* 0x0009c00001047983 */ /* 0x001ee80000100800 */
[----:B---3--:R0:W-:Y:S04]  /*66230*/  STL [R1+0x420], R4 ;  /* 0x0004200401007387 */ /* 0x0081e80000100800 */
[----:B0-----:R-:W3:Y:S01]  /*66240*/  LDL R4, [R1+0x9b8] ;  /* 0x0009b80001047983 */ /* 0x001ee20000100800 */
[----:B--2---:R0:W-:Y:S03]  /*66250*/  STL [R1+0x424], R3 ;  /* 0x0004240301007387 */ /* 0x0041e60000100800 */
[----:B0-----:R-:W2:Y:S04]  /*66260*/  LDL R3, [R1+0x9b4] ;  /* 0x0009b40001037983 */ /* 0x001ea80000100800 */
        /* <DEDUP_REMOVED lines=23> */
[----:B0-----:R-:W2:Y:S01]  /*663e0*/  LDL R3, [R1+0x984] ;  /* 0x0009840001037983 */ /* 0x001ea20000100800 */
[----:B------:R-:W-:-:S02]  /*663f0*/  ISETP.GE.AND P1, PT, R9, c[0x0][0x1d0], PT ;  /* 0x0000740009007a0c */ /* 0x000fc40003f26270 */
[----:B------:R-:W-:-:S05]  /*66400*/  MOV R8, 0x80 ;  /* 0x0000008000087802 */ /* 0x000fca0000000f00 */
[C---:B------:R-:W-:Y:S02]  /*66410*/  IMAD R2, R8.reuse, c[0x0][0x1a4], R2 ;  /* 0x0000690008027a24 */ /* 0x040fe400078e0202 */
[----:B------:R-:W-:Y:S01]  /*66420*/  IMAD R0, R8, c[0x0][0x1b4], R0 ;  /* 0x00006d0008007a24 */ /* 0x000fe200078e0200 */
[----:B---3--:R0:W-:Y:S04]  /*66430*/  STL [R1+0xc5c], R4 ;  /* 0x000c5c0401007387 */ /* 0x0081e80000100800 */
[----:B--2---:R0:W-:Y:S01]  /*66440*/  STL [R1+0xc60], R3 ;  /* 0x000c600301007387 */ /* 0x0041e20000100800 */
[----:B------:R-:W-:Y:S01]  /*66450*/  @P1 CALL.REL.NOINC `(.L_x_0) ;  /* 0x0000001000001944 */ /* 0x000fe20003c00000 */
[----:B------:R-:W-:Y:S05]  /*66460*/  BRA `(.L_x_1) ;  /* 0xfffac4d000007947 */ /* 0x000fea000383ffff */
.L_x_0:
[----:B------:R-:W2:Y:S01]  /*66470*/  LDL.LU R8, [R1+0xc80] ;  /* 0x000c800001087983 */ /* 0x000ea20000300800 */
[----:B------:R-:W-:Y:S02]  /*66480*/  MOV R18, 0x3dc6b27f ;  /* 0x3dc6b27f00127802 */ /* 0x000fe40000000f00 */
[----:B------:R-:W-:Y:S01]  /*66490*/  LOP3.LUT R0, R0, 0xffffff7f, RZ, 0xc0, !PT ;  /* 0xffffff7f00007812 */ /* 0x000fe200078ec0ff */
[----:B------:R-:W-:Y:S06]  /*664a0*/  BAR.SYNC.DEFER_BLOCKING 0x0 ;  /* 0x0000000000007b1d */ /* 0x000fec0000010000 */
[----:B--2---:R-:W-:Y:S01]  /*664b0*/  STL [R1+0x20b4], R8 ;  /* 0x0020b40801007387 */ /* 0x004fe20000100800 */
[C---:B0-----:R-:W-:Y:S01]  /*664c0*/  FMUL R3, R8.reuse, 8388608 ;  /* 0x4b00000008037820 */ /* 0x041fe20000400000 */
[----:B------:R-:W-:-:S02]  /*664d0*/  FSETP.GEU.AND P0, PT, R8, 1.175494350822287508e-38, PT ;  /* 0x008000000800780b */ /* 0x000fc40003f0e000 */
[----:B------:R-:W2:Y:S02]  /*664e0*/  LDL.LU R9, [R1+0xc84] ;  /* 0x000c840001097983 */ /* 0x000ea40000300800 */
[----:B------:R-:W-:-:S04]  /*664f0*/  FSEL R3, R3, R8, !P0 ;  /* 0x0000000803037208 */ /* 0x000fc80004000000 */
[----:B------:R-:W-:-:S04]  /*66500*/  IADD3 R4, R3, -0x3f3504f3, RZ ;  /* 0xc0cafb0d03047810 */ /* 0x000fc80007ffe0ff */
[----:B------:R-:W-:-:S04]  /*66510*/  LOP3.LUT R4, R4, 0xff800000, RZ, 0xc0, !PT ;  /* 0xff80000004047812 */ /* 0x000fc800078ec0ff */
[----:B------:R-:W-:Y:S01]  /*66520*/  IADD3 R2, R3, -R4, RZ ;  /* 0x8000000403027210 */ /* 0x000fe20007ffe0ff */
[----:B------:R0:W1:Y:S04]  /*66530*/  I2F R6, R4 ;  /* 0x0000000400067306 */ /* 0x0000680000201400 */
[----:B------:R-:W-:-:S04]  /*66540*/  FADD R2, R2, -1 ;  /* 0xbf80000002027421 */ /* 0x000fc80000000000 */
[----:B------:R-:W-:-:S04]  /*66550*/  FFMA.FTZ R5, R2, R18, -0.16845393180847167969 ;  /* 0xbe2c7f3002057423 */ /* 0x000fc80000010012 */
[----:B------:R-:W-:-:S04]  /*66560*/  FFMA.FTZ R5, R2, R5, 0.1716887056827545166 ;  /* 0x3e2fcf2a02057423 */ /* 0x000fc80000010005 */
[----:B------:R-:W-:-:S04]  /*66570*/  FFMA.FTZ R5, R2, R5, -0.17900948226451873779 ;  /* 0xbe374e4302057423 */ /* 0x000fc80000010005 */
[----:B------:R-:W-:-:S04]  /*66580*/  FFMA.FTZ R5, R2, R5, 0.20512372255325317383 ;  /* 0x3e520bf402057423 */ /* 0x000fc80000010005 */
[----:B------:R-:W-:-:S04]  /*66590*/  FFMA.FTZ R5, R2, R5, -0.24046532809734344482 ;  /* 0xbe763c8b02057423 */ /* 0x000fc80000010005 */
[----:B------:R-:W-:-:S04]  /*665a0*/  FFMA.FTZ R5, R2, R5, 0.28857114911079406738 ;  /* 0x3e93bf9902057423 */ /* 0x000fc80000010005 */
[----:B------:R-:W-:-:S04]  /*665b0*/  FFMA.FTZ R5, R2, R5, -0.36067417263984680176 ;  /* 0xbeb8aa4902057423 */ /* 0x000fc80000010005 */
[----:B------:R-:W-:-:S04]  /*665c0*/  FFMA.FTZ R5, R2, R5, 0.48089820146560668945 ;  /* 0x3ef6384a02057423 */ /* 0x000fc80000010005 */
[----:B------:R-:W-:-:S04]  /*665d0*/  FFMA.FTZ R5, R2, R5, -0.72134751081466674805 ;  /* 0xbf38aa3b02057423 */ /* 0x000fc80000010005 */
[C---:B------:R-:W-:Y:S01]  /*665e0*/  FMUL R5, R2.reuse, R5 ;  /* 0x0000000502057220 */ /* 0x040fe20000400000 */
[----:B--2---:R-:W-:Y:S03]  /*665f0*/  STL [R1+0x20b8], R9 ;  /* 0x0020b80901007387 */ /* 0x004fe60000100800 */
[C---:B0-----:R-:W-:Y:S01]  /*66600*/  FMUL R4, R2.reuse, R5 ;  /* 0x0000000502047220 */ /* 0x041fe20000400000 */
[----:B------:R-:W2:Y:S01]  /*66610*/  LDL.LU R19, [R1+0xc88] ;  /* 0x000c880001137983 */ /* 0x000ea20000300800 */
[----:B------:R-:W-:Y:S02]  /*66620*/  ISETP.GE.U32.AND P1, PT, R3, 0x7f800000, PT ;  /* 0x7f8000000300780c */ /* 0x000fe40003f26070 */
[----:B------:R-:W-:Y:S01]  /*66630*/  FFMA.FTZ R5, R2, 1.4426950216293334961, R4 ;  /* 0x3fb8aa3b02057823 */ /* 0x000fe20000010004 */
[----:B------:R-:W-:-:S05]  /*66640*/  FSEL R2, RZ, -23, P0 ;  /* 0xc1b80000ff027808 */ /* 0x000fca0000000000 */
[----:B-1----:R-:W-:-:S04]  /*66650*/  FFMA.FTZ R2, R6, 1.1920928955078125e-07, R2 ;  /* 0x3400000006027823 */ /* 0x002fc80000010002 */
[----:B------:R-:W-:Y:S01]  /*66660*/  FADD R5, R2, R5 ;  /* 0x0000000502057221 */ /* 0x000fe20000000000 */
[----:B------:R-:W-:-:S05]  /*66670*/  @P1 MOV R2, 0x7f800000 ;  /* 0x7f80000000021802 */ /* 0x000fca0000000f00 */
[----:B------:R-:W-:-:S05]  /*66680*/  @P1 FFMA.FTZ R5, R3, R2, +INF ;  /* 0x7f80000003051423 */ /* 0x000fca0000010002 */
[----:B------:R0:W-:Y:S01]  /*66690*/  STL [R1+0x338], R5 ;  /* 0x0003380501007387 */ /* 0x0001e20000100800 */
[C---:B------:R-:W-:Y:S01]  /*666a0*/  FMUL R4, R9.reuse, 8388608 ;  /* 0x4b00000009047820 */ /* 0x040fe20000400000 */
[----:B------:R-:W-:-:S04]  /*666b0*/  FSETP.GEU.AND P2, PT, R9, 1.175494350822287508e-38, PT ;  /* 0x008000000900780b */ /* 0x000fc80003f4e000 */
[----:B------:R-:W-:-:S04]  /*666c0*/  FSEL R4, R4, R9, !P2 ;  /* 0x0000000904047208 */ /* 0x000fc80005000000 */
[----:B------:R-:W-:-:S04]  /*666d0*/  IADD3 R7, R4, -0x3f3504f3, RZ ;  /* 0xc0cafb0d04077810 */ /* 0x000fc80007ffe0ff */
[----:B------:R-:W-:-:S04]  /*666e0*/  LOP3.LUT R7, R7, 0xff800000, RZ, 0xc0, !PT ;  /* 0xff80000007077812 */ /* 0x000fc800078ec0ff */
[----:B------:R-:W-:Y:S02]  /*666f0*/  IADD3 R2, R4, -R7, RZ ;  /* 0x8000000704027210 */ /* 0x000fe40007ffe0ff */
[----:B------:R-:W-:-:S03]  /*66700*/  FSETP.NEU.AND P0, PT, R3, RZ, PT ;  /* 0x000000ff0300720b */ /* 0x000fc60003f0d000 */
[----:B------:R-:W-:-:S04]  /*66710*/  FADD R2, R2, -1 ;  /* 0xbf80000002027421 */ /* 0x000fc80000000000 */
[----:B------:R-:W-:-:S04]  /*66720*/  FFMA.FTZ R3, R2, R18, -0.16845393180847167969 ;  /* 0xbe2c7f3002037423 */ /* 0x000fc80000010012 */
[----:B------:R-:W-:-:S04]  /*66730*/  FFMA.FTZ R3, R2, R3, 0.1716887056827545166 ;  /* 0x3e2fcf2a02037423 */ /* 0x000fc80000010003 */
[----:B------:R-:W-:Y:S01]  /*66740*/  FFMA.FTZ R3, R2, R3, -0.17900948226451873779 ;  /* 0xbe374e4302037423 */ /* 0x000fe20000010003 */
[----:B--2---:R-:W-:Y:S04]  /*66750*/  STL [R1+0x20bc], R19 ;  /* 0x0020bc1301007387 */ /* 0x004fe80000100800 */
[----:B------:R-:W2:Y:S01]  /*66760*/  LDL.LU R20, [R1+0xc8c] ;  /* 0x000c8c0001147983 */ /* 0x000ea20000300800 */
[C---:B0-----:R-:W-:Y:S01]  /*66770*/  FMUL R5, R19.reuse, 8388608 ;  /* 0x4b00000013057820 */ /* 0x041fe20000400000 */
[----:B------:R-:W-:-:S04]  /*66780*/  FSETP.GEU.AND P1, PT, R19, 1.175494350822287508e-38, PT ;  /* 0x008000001300780b */ /* 0x000fc80003f2e000 */
[----:B------:R-:W-:Y:S01]  /*66790*/  FSEL R5, R5, R19, !P1 ;  /* 0x0000001305057208 */ /* 0x000fe20004800000 */
[----:B------:R-:W-:-:S03]  /*667a0*/  FFMA.FTZ R3, R2, R3, 0.20512372255325317383 ;  /* 0x3e520bf402037423 */ /* 0x000fc60000010003 */
[----:B------:R-:W-:Y:S01]  /*667b0*/  IADD3 R6, R5, -0x3f3504f3, RZ ;  /* 0xc0cafb0d05067810 */ /* 0x000fe20007ffe0ff */
[----:B------:R-:W-:-:S03]  /*667c0*/  FFMA.FTZ R10, R2, R3, -0.24046532809734344482 ;  /* 0xbe763c8b020a7423 */ /* 0x000fc60000010003 */
[----:B------:R-:W-:-:S04]  /*667d0*/  LOP3.LUT R6, R6, 0xff800000, RZ, 0xc0, !PT ;  /* 0xff80000006067812 */ /* 0x000fc800078ec0ff */
[----:B------:R-:W-:Y:S01]  /*667e0*/  IADD3 R3, R5, -R6, RZ ;  /* 0x8000000605037210 */ /* 0x000fe20007ffe0ff */
[----:B------:R-:W-:-:S04]  /*667f0*/  FFMA.FTZ R10, R2, R10, 0.28857114911079406738 ;  /* 0x3e93bf99020a7423 */ /* 0x000fc8000001000a */
[----:B------:R-:W-:Y:S02]  /*66800*/  FADD R3, R3, -1 ;  /* 0xbf80000003037421 */ /* 0x000fe40000000000 */
[C---:B------:R-:W-:Y:S02]  /*66810*/  FFMA.FTZ R11, R2.reuse, R10, -0.36067417263984680176 ;  /* 0xbeb8aa49020b7423 */ /* 0x040fe4000001000a */
[C---:B------:R-:W-:Y:S02]  /*66820*/  FFMA.FTZ R10, R3.reuse, R18, -0.16845393180847167969 ;  /* 0xbe2c7f30030a7423 */ /* 0x040fe40000010012 */
[C---:B------:R-:W-:Y:S02]  /*66830*/  FFMA.FTZ R11, R2.reuse, R11, 0.48089820146560668945 ;  /* 0x3ef6384a020b7423 */ /* 0x040fe4000001000b */
[----:B------:R-:W-:Y:S02]  /*66840*/  FFMA.FTZ R10, R3, R10, 0.1716887056827545166 ;  /* 0x3e2fcf2a030a7423 */ /* 0x000fe4000001000a */
[----:B------:R-:W-:-:S02]  /*66850*/  FFMA.FTZ R11, R2, R11, -0.72134751081466674805 ;  /* 0xbf38aa3b020b7423 */ /* 0x000fc4000001000b */
[C---:B------:R-:W-:Y:S01]  /*66860*/  FFMA.FTZ R10, R3.reuse, R10, -0.17900948226451873779 ;  /* 0xbe374e43030a7423 */ /* 0x040fe2000001000a */
[----:B------:R0:W1:Y:S01]  /*66870*/  I2F R12, R7 ;  /* 0x00000007000c7306 */ /* 0x0000620000201400 */
[C---:B------:R-:W-:Y:S02]  /*66880*/  FMUL R11, R2.reuse, R11 ;  /* 0x0000000b020b7220 */ /* 0x040fe40000400000 */
[C---:B------:R-:W-:Y:S02]  /*66890*/  FFMA.FTZ R10, R3.reuse, R10, 0.20512372255325317383 ;  /* 0x3e520bf4030a7423 */ /* 0x040fe4000001000a */
[----:B------:R-:W-:Y:S01]  /*668a0*/  FMUL R11, R2, R11 ;  /* 0x0000000b020b7220 */ /* 0x000fe20000400000 */
[----:B------:R-:W-:Y:S01]  /*668b0*/  @P0 LOP3.LUT R0, R0, 0x80, RZ, 0xfc, !PT ;  /* 0x0000008000000812 */ /* 0x000fe200078efcff */
[----:B0-----:R-:W-:Y:S01]  /*668c0*/  FFMA.FTZ R7, R3, R10, -0.24046532809734344482 ;  /* 0xbe763c8b03077423 */ /* 0x001fe2000001000a */
[----:B------:R-:W-:Y:S01]  /*668d0*/  ISETP.GE.U32.AND P0, PT, R4, 0x7f800000, PT ;  /* 0x7f8000000400780c */ /* 0x000fe20003f06070 */
[----:B------:R-:W-:-:S02]  /*668e0*/  FFMA.FTZ R11, R2, 1.4426950216293334961, R11 ;  /* 0x3fb8aa3b020b7823 */ /* 0x000fc4000001000b */
[----:B------:R-:W-:Y:S01]  /*668f0*/  FFMA.FTZ R2, R3, R7, 0.28857114911079406738 ;  /* 0x3e93bf9903027423 */ /* 0x000fe20000010007 */
[----:B------:R-:W-:-:S05]  /*66900*/  FSEL R7, RZ, -23, P2 ;  /* 0xc1b80000ff077808 */ /* 0x000fca0001000000 */
[----:B-1----:R-:W-:-:S04]  /*66910*/  FFMA.FTZ R7, R12, 1.1920928955078125e-07, R7 ;  /* 0x340000000c077823 */ /* 0x002fc80000010007 */
[----:B------:R-:W-:Y:S01]  /*66920*/  FADD R8, R7, R11 ;  /* 0x0000000b07087221 */ /* 0x000fe20000000000 */
[----:B------:R-:W-:-:S05]  /*66930*/  @P0 MOV R7, 0x7f800000 ;  /* 0x7f80000000070802 */ /* 0x000fca0000000f00 */
[----:B------:R-:W-:-:S05]  /*66940*/  @P0 FFMA.FTZ R8, R4, R7, +INF ;  /* 0x7f80000004080423 */ /* 0x000fca0000010007 */
[----:B------:R-:W-:Y:S04]  /*66950*/  STL [R1+0x334], R8 ;  /* 0x0003340801007387 */ /* 0x000fe80000100800 */
[----:B--2---:R-:W-:Y:S04]  /*66960*/  STL [R1+0x20c0], R20 ;  /* 0x0020c01401007387 */ /* 0x004fe80000100800 */
[----:B------:R-:W2:Y:S01]  /*66970*/  LDL.LU R21, [R1+0xc90] ;  /* 0x000c900001157983 */ /* 0x000ea20000300800 */
[----:B------:R-:W-:Y:S01]  /*66980*/  FFMA.FTZ R2, R3, R2, -0.36067417263984680176 ;  /* 0xbeb8aa4903027423 */ /* 0x000fe20000010002 */
[----:B------:R-:W-:-:S03]  /*66990*/  FSETP.NEU.AND P0, PT, R4, RZ, PT ;  /* 0x000000ff0400720b */ /* 0x000fc60003f0d000 */
[C---:B------:R-:W-:Y:S01]  /*669a0*/  FFMA.FTZ R2, R3.reuse, R2, 0.48089820146560668945 ;  /* 0x3ef6384a03027423 */ /* 0x040fe20000010002 */
[----:B------:R-:W0:Y:S03]  /*669b0*/  I2F R6, R6 ;  /* 0x0000000600067306 */ /* 0x000e260000201400 */
[----:B------:R-:W-:Y:S01]  /*669c0*/  FFMA.FTZ R2, R3, R2, -0.72134751081466674805 ;  /* 0xbf38aa3b03027423 */ /* 0x000fe20000010002 */
[----:B------:R-:W-:-:S03]  /*669d0*/  LOP3.LUT R0, R0, 0xfffffeff, RZ, 0xc0, !PT ;  /* 0xfffffeff00007812 */ /* 0x000fc600078ec0ff */
[----:B------:R-:W-:Y:S01]  /*669e0*/  FMUL R2, R3, R2 ;  /* 0x0000000203027220 */ /* 0x000fe20000400000 */
[----:B------:R-:W-:-:S03]  /*669f0*/  ISETP.GE.U32.AND P2, PT, R5, 0x7f800000, PT ;  /* 0x7f8000000500780c */ /* 0x000fc60003f46070 */
[C---:B------:R-:W-:Y:S01]  /*66a00*/  FMUL R2, R3.reuse, R2 ;  /* 0x0000000203027220 */ /* 0x040fe20000400000 */
[----:B------:R-:W-:Y:S01]  /*66a10*/  @P0 LOP3.LUT R0, R0, 0x100, RZ, 0xfc, !PT ;  /* 0x0000010000000812 */ /* 0x000fe200078efcff */
[C---:B------:R-:W-:Y:S01]  /*66a20*/  FMUL R4, R20.reuse, 8388608 ;  /* 0x4b00000014047820 */ /* 0x040fe20000400000 */
[----:B------:R-:W-:Y:S01]  /*66a30*/  FSETP.GEU.AND P0, PT, R20, 1.175494350822287508e-38, PT ;  /* 0x008000001400780b */ /* 0x000fe20003f0e000 */
[----:B------:R-:W-:Y:S01]  /*66a40*/  FFMA.FTZ R3, R3, 1.4426950216293334961, R2 ;  /* 0x3fb8aa3b03037823 */ /* 0x000fe20000010002 */
[----:B------:R-:W-:Y:S02]  /*66a50*/  FSEL R2, RZ, -23, P1 ;  /* 0xc1b80000ff027808 */ /* 0x000fe40000800000 */
[----:B------:R-:W-:-:S03]  /*66a60*/  FSEL R4, R4, R20, !P0 ;  /* 0x0000001404047208 */ /* 0x000fc60004000000 */
[----:B0-----:R-:W-:Y:S01]  /*66a70*/  FFMA.FTZ R2, R6, 1.1920928955078125e-07, R2 ;  /* 0x3400000006027823 */ /* 0x001fe20000010002 */
[----:B------:R-:W-:-:S03]  /*66a80*/  IADD3 R6, R4, -0x3f3504f3, RZ ;  /* 0xc0cafb0d04067810 */ /* 0x000fc60007ffe0ff */
[----:B------:R-:W-:Y:S01]  /*66a90*/  FADD R3, R2, R3 ;  /* 0x0000000302037221 */ /* 0x000fe20000000000 */
[----:B------:R-:W-:Y:S01]  /*66aa0*/  LOP3.LUT R6, R6, 0xff800000, RZ, 0xc0, !PT ;  /* 0xff80000006067812 */ /* 0x000fe200078ec0ff */
[----:B------:R-:W-:Y:S01]  /*66ab0*/  @P2 IMAD.MOV.U32 R2, RZ, RZ, 0x7f800000 ;  /* 0x7f800000ff022424 */ /* 0x000fe200078e00ff */
[----:B------:R-:W-:-:S03]  /*66ac0*/  FSETP.NEU.AND P1, PT, R5, RZ, PT ;  /* 0x000000ff0500720b */ /* 0x000fc60003f2d000 */
[----:B------:R-:W-:Y:S01]  /*66ad0*/  @P2 FFMA.FTZ R3, R5, R2, +INF ;  /* 0x7f80000005032423 */ /* 0x000fe20000010002 */
[----:B------:R-:W-:Y:S02]  /*66ae0*/  IADD3 R2, R4, -R6, RZ ;  /* 0x8000000604027210 */ /* 0x000fe40007ffe0ff */
[----:B------:R-:W-:-:S03]  /*66af0*/  LOP3.LUT R0, R0, 0xfffffdff, RZ, 0xc0, !PT ;  /* 0xfffffdff00007812 */ /* 0x000fc600078ec0ff */
[----:B------:R-:W-:Y:S01]  /*66b00*/  FADD R2, R2, -1 ;  /* 0xbf80000002027421 */ /* 0x000fe20000000000 */
[----:B------:R0:W-:Y:S03]  /*66b10*/  STL [R1+0x32c], R3 ;  /* 0x00032c0301007387 */ /* 0x0001e60000100800 */
[----:B------:R-:W-:Y:S01]  /*66b20*/  @P1 LOP3.LUT R0, R0, 0x200, RZ, 0xfc, !PT ;  /* 0x0000020000001812 */ /* 0x000fe200078efcff */
[----:B0-----:R-:W-:-:S04]  /*66b30*/  FFMA.FTZ R3, R2, R18, -0.16845393180847167969 ;  /* 0xbe2c7f3002037423 */ /* 0x001fc80000010012 */
[----:B------:R-:W-:-:S04]  /*66b40*/  FFMA.FTZ R3, R2, R3, 0.1716887056827545166 ;  /* 0x3e2fcf2a02037423 */ /* 0x000fc80000010003 */
[----:B------:R-:W-:-:S04]  /*66b50*/  FFMA.FTZ R3, R2, R3, -0.17900948226451873779 ;  /* 0xbe374e4302037423 */ /* 0x000fc80000010003 */
[----:B------:R-:W-:-:S04]  /*66b60*/  FFMA.FTZ R3, R2, R3, 0.20512372255325317383 ;  /* 0x3e520bf402037423 */ /* 0x000fc80000010003 */
[----:B------:R-:W-:-:S04]  /*66b70*/  FFMA.FTZ R7, R2, R3, -0.24046532809734344482 ;  /* 0xbe763c8b02077423 */ /* 0x000fc80000010003 */
[----:B------:R-:W-:-:S04]  /*66b80*/  FFMA.FTZ R7, R2, R7, 0.28857114911079406738 ;  /* 0x3e93bf9902077423 */ /* 0x000fc80000010007 */
[----:B------:R-:W-:-:S04]  /*66b90*/  FFMA.FTZ R10, R2, R7, -0.36067417263984680176 ;  /* 0xbeb8aa49020a7423 */ /* 0x000fc80000010007 */
[C---:B------:R-:W-:Y:S01]  /*66ba0*/  FFMA.FTZ R10, R2.reuse, R10, 0.48089820146560668945 ;  /* 0x3ef6384a020a7423 */ /* 0x040fe2000001000a */
[----:B------:R0:W1:Y:S03]  /*66bb0*/  I2F R12, R6 ;  /* 0x00000006000c7306 */ /* 0x0000660000201400 */
[----:B------:R-:W-:-:S04]  /*66bc0*/  FFMA.FTZ R10, R2, R10, -0.72134751081466674805 ;  /* 0xbf38aa3b020a7423 */ /* 0x000fc8000001000a */
[----:B------:R-:W-:Y:S01]  /*66bd0*/  FMUL R10, R2, R10 ;  /* 0x0000000a020a7220 */ /* 0x000fe20000400000 */
[----:B------:R-:W-:-:S03]  /*66be0*/  ISETP.GE.U32.AND P2, PT, R4, 0x7f800000, PT ;  /* 0x7f8000000400780c */ /* 0x000fc60003f46070 */
[----:B------:R-:W-:-:S04]  /*66bf0*/  FMUL R10, R2, R10 ;  /* 0x0000000a020a7220 */ /* 0x000fc80000400000 */
[----:B------:R-:W-:Y:S02]  /*66c00*/  FFMA.FTZ R10, R2, 1.4426950216293334961, R10 ;  /* 0x3fb8aa3b020a7823 */ /* 0x000fe4000001000a */
[C---:B--2---:R-:W-:Y:S01]  /*66c10*/  FMUL R5, R21.reuse, 8388608 ;  /* 0x4b00000015057820 */ /* 0x044fe20000400000 */
[----:B------:R-:W-:-:S04]  /*66c20*/  FSETP.GEU.AND P1, PT, R21, 1.175494350822287508e-38, PT ;  /* 0x008000001500780b */ /* 0x000fc80003f2e000 */
[----:B------:R-:W-:-:S04]  /*66c30*/  FSEL R5, R5, R21, !P1 ;  /* 0x0000001505057208 */ /* 0x000fc80004800000 */
[----:B------:R-:W-:-:S04]  /*66c40*/  IADD3 R11, R5, -0x3f3504f3, RZ ;  /* 0xc0cafb0d050b7810 */ /* 0x000fc80007ffe0ff */
[----:B------:R-:W-:-:S04]  /*66c50*/  LOP3.LUT R11, R11, 0xff800000, RZ, 0xc0, !PT ;  /* 0xff8000000b0b7812 */ /* 0x000fc800078ec0ff */
[----:B------:R-:W-:-:S05]  /*66c60*/  IADD3 R3, R5, -R11, RZ ;  /* 0x8000000b05037210 */ /* 0x000fca0007ffe0ff */
[----:B------:R-:W-:-:S04]  /*66c70*/  FADD R3, R3, -1 ;  /* 0xbf80000003037421 */ /* 0x000fc80000000000 */
[----:B------:R-:W-:-:S04]  /*66c80*/  FFMA.FTZ R7, R3, R18, -0.16845393180847167969 ;  /* 0xbe2c7f3003077423 */ /* 0x000fc80000010012 */
[----:B------:R-:W-:-:S04]  /*66c90*/  FFMA.FTZ R7, R3, R7, 0.1716887056827545166 ;  /* 0x3e2fcf2a03077423 */ /* 0x000fc80000010007 */
[----:B------:R-:W-:-:S04]  /*66ca0*/  FFMA.FTZ R7, R3, R7, -0.17900948226451873779 ;  /* 0xbe374e4303077423 */ /* 0x000fc80000010007 */
[----:B------:R-:W-:-:S04]  /*66cb0*/  FFMA.FTZ R7, R3, R7, 0.20512372255325317383 ;  /* 0x3e520bf403077423 */ /* 0x000fc80000010007 */
[----:B0-----:R-:W-:-:S04]  /*66cc0*/  FFMA.FTZ R6, R3, R7, -0.24046532809734344482 ;  /* 0xbe763c8b03067423 */ /* 0x001fc80000010007 */
[----:B------:R-:W-:Y:S01]  /*66cd0*/  FFMA.FTZ R2, R3, R6, 0.28857114911079406738 ;  /* 0x3e93bf9903027423 */ /* 0x000fe20000010006 */
[----:B------:R-:W-:-:S05]  /*66ce0*/  FSEL R6, RZ, -23, P0 ;  /* 0xc1b80000ff067808 */ /* 0x000fca0000000000 */
[----:B-1----:R-:W-:-:S04]  /*66cf0*/  FFMA.FTZ R6, R12, 1.1920928955078125e-07, R6 ;  /* 0x340000000c067823 */ /* 0x002fc80000010006 */
[----:B------:R-:W-:Y:S01]  /*66d00*/  FADD R8, R6, R10 ;  /* 0x0000000a06087221 */ /* 0x000fe20000000000 */
[----:B------:R-:W-:Y:S01]  /*66d10*/  @P2 MOV R6, 0x7f800000 ;  /* 0x7f80000000062802 */ /* 0x000fe20000000f00 */
[----:B------:R-:W-:Y:S04]  /*66d20*/  STL [R1+0x20c4], R21 ;  /* 0x0020c41501007387 */ /* 0x000fe80000100800 */
[C---:B------:R-:W-:Y:S01]  /*66d30*/  @P2 FFMA.FTZ R8, R4.reuse, R6, +INF ;  /* 0x7f80000004082423 */ /* 0x040fe20000010006 */
[----:B------:R-:W2:Y:S04]  /*66d40*/  LDL.LU R22, [R1+0xc94] ;  /* 0x000c940001167983 */ /* 0x000ea80000300800 */
[----:B------:R0:W-:Y:S04]  /*66d50*/  STL [R1+0x328], R8 ;  /* 0x0003280801007387 */ /* 0x0001e80000100800 */
[----:B------:R-:W3:Y:S01]  /*66d60*/  LDL.LU R23, [R1+0xc98] ;  /* 0x000c980001177983 */ /* 0x000ee20000300800 */
[----:B------:R-:W-:Y:S01]  /*66d70*/  FSETP.NEU.AND P0, PT, R4, RZ, PT ;  /* 0x000000ff0400720b */ /* 0x000fe20003f0d000 */
[----:B------:R-:W-:Y:S01]  /*66d80*/  FFMA.FTZ R2, R3, R2, -0.36067417263984680176 ;  /* 0xbeb8aa4903027423 */ /* 0x000fe20000010002 */
[----:B------:R-:W-:-:S03]  /*66d90*/  LOP3.LUT R0, R0, 0xfffffbff, RZ, 0xc0, !PT ;  /* 0xfffffbff00007812 */ /* 0x000fc600078ec0ff */
[----:B------:R-:W-:-:S04]  /*66da0*/  FFMA.FTZ R2, R3, R2, 0.48089820146560668945 ;  /* 0x3ef6384a03027423 */ /* 0x000fc80000010002 */
[----:B------:R-:W-:-:S04]  /*66db0*/  FFMA.FTZ R2, R3, R2, -0.72134751081466674805 ;  /* 0xbf38aa3b03027423 */ /* 0x000fc80000010002 */
[----:B------:R-:W-:Y:S01]  /*66dc0*/  @P0 LOP3.LUT R0, R0, 0x400, RZ, 0xfc, !PT ;  /* 0x0000040000000812 */ /* 0x000fe200078efcff */
[----:B------:R-:W-:-:S04]  /*66dd0*/  FMUL R2, R3, R2 ;  /* 0x0000000203027220 */ /* 0x000fc80000400000 */
[----:B------:R-:W-:-:S04]  /*66de0*/  FMUL R2, R3, R2 ;  /* 0x0000000203027220 */ /* 0x000fc80000400000 */
[----:B------:R-:W-:Y:S01]  /*66df0*/  FFMA.FTZ R17, R3, 1.4426950216293334961, R2 ;  /* 0x3fb8aa3b03117823 */ /* 0x000fe20000010002 */
[----:B------:R1:W-:Y:S01]  /*66e00*/  I2F R14, R11 ;  /* 0x0000000b000e7306 */ /* 0x0003e20000201400 */
[C---:B--2---:R-:W-:Y:S01]  /*66e10*/  FMUL R4, R22.reuse, 8388608 ;  /* 0x4b00000016047820 */ /* 0x044fe20000400000 */
[----:B------:R-:W-:Y:S01]  /*66e20*/  FSETP.GEU.AND P0, PT, R22, 1.175494350822287508e-38, PT ;  /* 0x008000001600780b */ /* 0x000fe20003f0e000 */
[----:B------:R-:W-:Y:S03]  /*66e30*/  STL [R1+0x20c8], R22 ;  /* 0x0020c81601007387 */ /* 0x000fe60000100800 */
[----:B------:R-:W-:Y:S01]  /*66e40*/  FSEL R4, R4, R22, !P0 ;  /* 0x0000001604047208 */ /* 0x000fe20004000000 */
[C---:B---3--:R-:W-:Y:S01]  /*66e50*/  FMUL R10, R23.reuse, 8388608 ;  /* 0x4b000000170a7820 */ /* 0x048fe20000400000 */
[----:B------:R-:W-:Y:S01]  /*66e60*/  FSETP.GEU.AND P2, PT, R23, 1.175494350822287508e-38, PT ;  /* 0x008000001700780b */ /* 0x000fe20003f4e000 */
[----:B------:R-:W-:Y:S01]  /*66e70*/  STL [R1+0x20cc], R23 ;  /* 0x0020cc1701007387 */ /* 0x000fe20000100800 */
[----:B------:R-:W-:-:S02]  /*66e80*/  IADD3 R6, R4, -0x3f3504f3, RZ ;  /* 0xc0cafb0d04067810 */ /* 0x000fc40007ffe0ff */
[----:B------:R-:W-:Y:S01]  /*66e90*/  FSEL R10, R10, R23, !P2 ;  /* 0x000000170a0a7208 */ /* 0x000fe20005000000 */
[----:B------:R-:W2:Y:S01]  /*66ea0*/  LDL.LU R24, [R1+0xc9c] ;  /* 0x000c9c0001187983 */ /* 0x000ea20000300800 */
[----:B------:R-:W-:Y:S02]  /*66eb0*/  LOP3.LUT R6, R6, 0xff800000, RZ, 0xc0, !PT ;  /* 0xff80000006067812 */ /* 0x000fe400078ec0ff */
[----:B------:R-:W-:Y:S02]  /*66ec0*/  IADD3 R7, R10, -0x3f3504f3, RZ ;  /* 0xc0cafb0d0a077810 */ /* 0x000fe40007ffe0ff */
[----:B------:R-:W-:Y:S02]  /*66ed0*/  IADD3 R2, R4, -R6, RZ ;  /* 0x8000000604027210 */ /* 0x000fe40007ffe0ff */
[----:B------:R-:W-:-:S04]  /*66ee0*/  LOP3.LUT R7, R7, 0xff800000, RZ, 0xc0, !PT ;  /* 0xff80000007077812 */ /* 0x000fc800078ec0ff */
[----:B------:R-:W-:Y:S01]  /*66ef0*/  IADD3 R3, R10, -R7, RZ ;  /* 0x800000070a037210 */ /* 0x000fe20007ffe0ff */
[----:B------:R-:W-:-:S04]  /*66f00*/  FADD R2, R2, -1 ;  /* 0xbf80000002027421 */ /* 0x000fc80000000000 */
[----:B------:R-:W-:Y:S02]  /*66f10*/  FADD R3, R3, -1 ;  /* 0xbf80000003037421 */ /* 0x000fe40000000000 */
[CC--:B------:R-:W-:Y:S02]  /*66f20*/  FFMA.FTZ R13, R2.reuse, R18.reuse, -0.16845393180847167969 ;  /* 0xbe2c7f30020d7423 */ /* 0x0c0fe40000010012 */
[C---:B------:R-:W-:Y:S02]  /*66f30*/  FFMA.FTZ R12, R3.reuse, R18, -0.16845393180847167969 ;  /* 0xbe2c7f30030c7423 */ /* 0x040fe40000010012 */
[C---:B------:R-:W-:Y:S02]  /*66f40*/  FFMA.FTZ R13, R2.reuse, R13, 0.1716887056827545166 ;  /* 0x3e2fcf2a020d7423 */ /* 0x040fe4000001000d */
[----:B------:R-:W-:Y:S02]  /*66f50*/  FFMA.FTZ R12, R3, R12, 0.1716887056827545166 ;  /* 0x3e2fcf2a030c7423 */ /* 0x000fe4000001000c */
[----:B------:R-:W-:-:S02]  /*66f60*/  FFMA.FTZ R13, R2, R13, -0.17900948226451873779 ;  /* 0xbe374e43020d7423 */ /* 0x000fc4000001000d */
[C---:B------:R-:W-:Y:S02]  /*66f70*/  FFMA.FTZ R12, R3.reuse, R12, -0.17900948226451873779 ;  /* 0xbe374e43030c7423 */ /* 0x040fe4000001000c */
[C---:B------:R-:W-:Y:S02]  /*66f80*/  FFMA.FTZ R13, R2.reuse, R13, 0.20512372255325317383 ;  /* 0x3e520bf4020d7423 */ /* 0x040fe4000001000d */
[C---:B------:R-:W-:Y:S02]  /*66f90*/  FFMA.FTZ R12, R3.reuse, R12, 0.20512372255325317383 ;  /* 0x3e520bf4030c7423 */ /* 0x040fe4000001000c */
[C---:B------:R-:W-:Y:S02]  /*66fa0*/  FFMA.FTZ R13, R2.reuse, R13, -0.24046532809734344482 ;  /* 0xbe763c8b020d7423 */ /* 0x040fe4000001000d */
[----:B------:R-:W-:Y:S02]  /*66fb0*/  FFMA.FTZ R12, R3, R12, -0.24046532809734344482 ;  /* 0xbe763c8b030c7423 */ /* 0x000fe4000001000c */
[----:B------:R-:W-:-:S02]  /*66fc0*/  FFMA.FTZ R13, R2, R13, 0.28857114911079406738 ;  /* 0x3e93bf99020d7423 */ /* 0x000fc4000001000d */
[C---:B------:R-:W-:Y:S02]  /*66fd0*/  FFMA.FTZ R12, R3.reuse, R12, 0.28857114911079406738 ;  /* 0x3e93bf99030c7423 */ /* 0x040fe4000001000c */
[C---:B------:R-:W-:Y:S02]  /*66fe0*/  FFMA.FTZ R13, R2.reuse, R13, -0.36067417263984680176 ;  /* 0xbeb8aa49020d7423 */ /* 0x040fe4000001000d */
[C---:B------:R-:W-:Y:S02]  /*66ff0*/  FFMA.FTZ R12, R3.reuse, R12, -0.36067417263984680176 ;  /* 0xbeb8aa49030c7423 */ /* 0x040fe4000001000c */
[C---:B------:R-:W-:Y:S02]  /*67000*/  FFMA.FTZ R13, R2.reuse, R13, 0.48089820146560668945 ;  /* 0x3ef6384a020d7423 */ /* 0x040fe4000001000d */
[----:B------:R-:W-:Y:S02]  /*67010*/  FFMA.FTZ R12, R3, R12, 0.48089820146560668945 ;  /* 0x3ef6384a030c7423 */ /* 0x000fe4000001000c */
[----:B------:R-:W-:-:S02]  /*67020*/  FFMA.FTZ R13, R2, R13, -0.72134751081466674805 ;  /* 0xbf38aa3b020d7423 */ /* 0x000fc4000001000d */
[C---:B------:R-:W-:Y:S02]  /*67030*/  FFMA.FTZ R12, R3.reuse, R12, -0.72134751081466674805 ;  /* 0xbf38aa3b030c7423 */ /* 0x040fe4000001000c */
[C---:B------:R-:W-:Y:S02]  /*67040*/  FMUL R13, R2.reuse, R13 ;  /* 0x0000000d020d7220 */ /* 0x040fe40000400000 */
[----:B-1----:R-:W-:Y:S02]  /*67050*/  FMUL R11, R3, R12 ;  /* 0x0000000c030b7220 */ /* 0x002fe40000400000 */
[----:B------:R-:W-:-:S04]  /*67060*/  FMUL R12, R2, R13 ;  /* 0x0000000d020c7220 */ /* 0x000fc80000400000 */
[----:B------:R-:W-:Y:S02]  /*67070*/  FFMA.FTZ R16, R2, 1.4426950216293334961, R12 ;  /* 0x3fb8aa3b02107823 */ /* 0x000fe4000001000c */
[----:B------:R1:W3:Y:S02]  /*67080*/  I2F R12, R6 ;  /* 0x00000006000c7306 */ /* 0x0002e40000201400 */
[----:B-1----:R-:W-:Y:S02]  /*67090*/  FSEL R6, RZ, -23, P0 ;  /* 0xc1b80000ff067808 */ /* 0x002fe40000000000 */
[----:B------:R-:W-:Y:S02]  /*670a0*/  ISETP.GE.U32.AND P0, PT, R5, 0x7f800000, PT ;  /* 0x7f8000000500780c */ /* 0x000fe40003f06070 */
[----:B------:R-:W-:Y:S01]  /*670b0*/  FSEL R2, RZ, -23, P1 ;  /* 0xc1b80000ff027808 */ /* 0x000fe20000800000 */
[----:B---3--:R-:W-:-:S04]  /*670c0*/  FFMA.FTZ R12, R12, 1.1920928955078125e-07, R6 ;  /* 0x340000000c0c7823 */ /* 0x008fc80000010006 */
[----:B------:R-:W-:-:S06]  /*670d0*/  FFMA.FTZ R2, R14, 1.1920928955078125e-07, R2 ;  /* 0x340000000e027823 */ /* 0x000fcc0000010002 */
[----:B------:R-:W-:Y:S01]  /*670e0*/  @P0 MOV R6, 0x7f800000 ;  /* 0x7f80000000060802 */ /* 0x000fe20000000f00 */
[----:B0-----:R-:W-:-:S04]  /*670f0*/  FADD R8, R2, R17 ;  /* 0x0000001102087221 */ /* 0x001fc80000000000 */
[----:B------:R-:W-:-:S05]  /*67100*/  @P0 FFMA.FTZ R8, R5, R6, +INF ;  /* 0x7f80000005080423 */ /* 0x000fca0000010006 */
[----:B------:R0:W-:Y:S04]  /*67110*/  STL [R1+0x324], R8 ;  /* 0x0003240801007387 */ /* 0x0001e80000100800 */
[----:B------:R-:W3:Y:S01]  /*67120*/  LDL.LU R25, [R1+0xca4] ;  /* 0x000ca40001197983 */ /* 0x000ee20000300800 */
[----:B------:R-:W-:-:S04]  /*67130*/  FMUL R11, R3, R11 ;  /* 0x0000000b030b7220 */ /* 0x000fc80000400000 */
[----:B------:R-:W-:Y:S02]  /*67140*/  FFMA.FTZ R15, R3, 1.4426950216293334961, R11 ;  /* 0x3fb8aa3b030f7823 */ /* 0x000fe4000001000b */
[----:B------:R-:W1:Y:S01]  /*67150*/  I2F R11, R7 ;  /* 0x00000007000b7306 */ /* 0x000e620000201400 */
[----:B------:R-:W-:-:S05]  /*67160*/  FSEL R2, RZ, -23, P2 ;  /* 0xc1b80000ff027808 */ /* 0x000fca0001000000 */
[----:B-1----:R-:W-:Y:S01]  /*67170*/  FFMA.FTZ R11, R11, 1.1920928955078125e-07, R2 ;  /* 0x340000000b0b7823 */ /* 0x002fe20000010002 */
[----:B------:R-:W-:Y:S02]  /*67180*/  ISETP.GE.U32.AND P0, PT, R4, 0x7f800000, PT ;  /* 0x7f8000000400780c */ /* 0x000fe40003f06070 */
[----:B------:R-:W-:Y:S01]  /*67190*/  FSETP.NEU.AND P2, PT, R5, RZ, PT ;  /* 0x000000ff0500720b */ /* 0x000fe20003f4d000 */
[----:B------:R-:W-:Y:S02]  /*671a0*/  FADD R9, R12, R16 ;  /* 0x000000100c097221 */ /* 0x000fe40000000000 */
[----:B0-----:R-:W-:Y:S02]  /*671b0*/  FADD R8, R11, R15 ;  /* 0x0000000f0b087221 */ /* 0x001fe40000000000 */
        /* <DEDUP_REMOVED lines=16> */
[----:B------:R-:W-:-:S04]  /*672c0*/  FMUL R6, R2, R6 ;  /* 0x0000000602067220 */ /* 0x000fc80000400000 */
[C---:B------:R-:W-:Y:S01]  /*672d0*/  FMUL R6, R2.reuse, R6 ;  /* 0x0000000602067220 */ /* 0x040fe20000400000 */
[----:B------:R-:W0:Y:S03]  /*672e0*/  I2F R5, R3 ;  /* 0x0000000300057306 */ /* 0x000e260000201400 */
[----:B------:R-:W-:Y:S02]  /*672f0*/  FFMA.FTZ R13, R2, 1.4426950216293334961, R6 ;  /* 0x3fb8aa3b020d7823 */ /* 0x000fe40000010006 */
[----:B------:R-:W-:-:S04]  /*67300*/  @P0 IMAD.MOV.U32 R2, RZ, RZ, 0x7f800000 ;  /* 0x7f800000ff020424 */ /* 0x000fc800078e00ff */
[----:B------:R-:W-:Y:S01]  /*67310*/  @P0 FFMA.FTZ R9, R4, R2, +INF ;  /* 0x7f80000004090423 */ /* 0x000fe20000010002 */
[----:B------:R-:W-:Y:S02]  /*67320*/  FSEL R2, RZ, -23, P1 ;  /* 0xc1b80000ff027808 */ /* 0x000fe40000800000 */
[----:B------:R-:W-:-:S03]  /*67330*/  ISETP.GE.U32.AND P1, PT, R10, 0x7f800000, PT ;  /* 0x7f8000000a00780c */ /* 0x000fc60003f26070 */
[----:B0-----:R-:W-:-:S10]  /*67340*/  FFMA.FTZ R12, R5, 1.1920928955078125e-07, R2 ;  /* 0x34000000050c7823 */ /* 0x001fd40000010002 */
[----:B------:R-:W-:Y:S01]  /*67350*/  @P1 MOV R5, 0x7f800000 ;  /* 0x7f80000000051802 */ /* 0x000fe20000000f00 */
[----:B------:R-:W-:Y:S04]  /*67360*/  STL [R1+0x320], R9 ;  /* 0x0003200901007387 */ /* 0x000fe80000100800 */
[----:B------:R-:W-:Y:S02]  /*67370*/  @P1 FFMA.FTZ R8, R10, R5, +INF ;  /* 0x7f8000000a081423 */ /* 0x000fe40000010005 */
[C---:B---3--:R-:W-:Y:S01]  /*67380*/  FMUL R6, R25.reuse, 8388608 ;  /* 0x4b00000019067820 */ /* 0x048fe20000400000 */
[----:B------:R-:W-:-:S04]  /*67390*/  FSETP.GEU.AND P0, PT, R25, 1.175494350822287508e-38, PT ;  /* 0x008000001900780b */ /* 0x000fc80003f0e000 */
[----:B------:R-:W-:Y:S01]  /*673a0*/  FSEL R6, R6, R25, !P0 ;  /* 0x0000001906067208 */ /* 0x000fe20004000000 */
[----:B------:R0:W-:Y:S03]  /*673b0*/  STL [R1+0x31c], R8 ;  /* 0x00031c0801007387 */ /* 0x0001e60000100800 */
[----:B------:R-:W-:Y:S01]  /*673c0*/  IADD3 R3, R6, -0x3f3504f3, RZ ;  /* 0xc0cafb0d06037810 */ /* 0x000fe20007ffe0ff */
[----:B------:R-:W2:Y:S03]  /*673d0*/  LDL.LU R26, [R1+0xca8] ;  /* 0x000ca800011a7983 */ /* 0x000ea60000300800 */
        /* <DEDUP_REMOVED lines=10> */
[----:B------:R-:W-:Y:S01]  /*67480*/  FFMA.FTZ R5, R2, R5, 0.48089820146560668945 ;  /* 0x3ef6384a02057423 */ /* 0x000fe20000010005 */
[----:B------:R-:W-:-:S03]  /*67490*/  ISETP.GE.U32.AND P1, PT, R7, 0x7f800000, PT ;  /* 0x7f8000000700780c */ /* 0x000fc60003f26070 */
[----:B------:R-:W-:-:S04]  /*674a0*/  FFMA.FTZ R5, R2, R5, -0.72134751081466674805 ;  /* 0xbf38aa3b02057423 */ /* 0x000fc80000010005 */
[----:B------:R-:W-:-:S04]  /*674b0*/  FMUL R5, R2, R5 ;  /* 0x0000000502057220 */ /* 0x000fc80000400000 */
[C---:B------:R-:W-:Y:S01]  /*674c0*/  FMUL R5, R2.reuse, R5 ;  /* 0x0000000502057220 */ /* 0x040fe20000400000 */
[----:B------:R-:W1:Y:S03]  /*674d0*/  I2F R3, R3 ;  /* 0x0000000300037306 */ /* 0x000e660000201400 */
[----:B------:R-:W-:Y:S01]  /*674e0*/  FFMA.FTZ R11, R2, 1.4426950216293334961, R5 ;  /* 0x3fb8aa3b020b7823 */ /* 0x000fe20000010005 */
[----:B------:R-:W-:Y:S01]  /*674f0*/  @P1 MOV R2, 0x7f800000 ;  /* 0x7f80000000021802 */ /* 0x000fe20000000f00 */
[----:B0-----:R-:W-:-:S04]  /*67500*/  FADD R8, R12, R13 ;  /* 0x0000000d0c087221 */ /* 0x001fc80000000000 */
[----:B------:R-:W-:Y:S01]  /*67510*/  @P1 FFMA.FTZ R8, R7, R2, +INF ;  /* 0x7f80000007081423 */ /* 0x000fe20000010002 */
[----:B------:R-:W-:Y:S02]  /*67520*/  ISETP.GE.U32.AND P1, PT, R6, 0x7f800000, PT ;  /* 0x7f8000000600780c */ /* 0x000fe40003f26070 */
[----:B------:R-:W-:-:S05]  /*67530*/  FSEL R2, RZ, -23, P0 ;  /* 0xc1b80000ff027808 */ /* 0x000fca0000000000 */
[----:B-1----:R-:W-:Y:S01]  /*67540*/  FFMA.FTZ R2, R3, 1.1920928955078125e-07, R2 ;  /* 0x3400000003027823 */ /* 0x002fe20000010002 */
[----:B------:R0:W-:Y:S05]  /*67550*/  STL [R1+0x318], R8 ;  /* 0x0003180801007387 */ /* 0x0001ea0000100800 */
[----:B------:R-:W-:Y:S01]  /*67560*/  @P1 MOV R3, 0x7f800000 ;  /* 0x7f80000000031802 */ /* 0x000fe20000000f00 */
[----:B0-----:R-:W-:-:S04]  /*67570*/  FADD R8, R2, R11 ;  /* 0x0000000b02087221 */ /* 0x001fc80000000000 */
[----:B------:R-:W-:-:S05]  /*67580*/  @P1 FFMA.FTZ R8, R6, R3, +INF ;  /* 0x7f80000006081423 */ /* 0x000fca0000010003 */
[----:B------:R0:W-:Y:S04]  /*67590*/  STL [R1+0x314], R8 ;  /* 0x0003140801007387 */ /* 0x0001e80000100800 */
[----:B------:R-:W3:Y:S01]  /*675a0*/  LDL.LU R27, [R1+0xcac] ;  /* 0x000cac00011b7983 */ /* 0x000ee20000300800 */
[----:B------:R-:W-:Y:S01]  /*675b0*/  FSETP.NEU.AND P1, PT, R4, RZ, PT ;  /* 0x000000ff0400720b */ /* 0x000fe20003f2d000 */
[C---:B--2---:R-:W-:Y:S01]  /*675c0*/  FMUL R5, R26.reuse, 8388608 ;  /* 0x4b0000001a057820 */ /* 0x044fe20000400000 */
[----:B------:R-:W-:-:S04]  /*675d0*/  FSETP.GEU.AND P0, PT, R26, 1.175494350822287508e-38, PT ;  /* 0x008000001a00780b */ /* 0x000fc80003f0e000 */
[----:B------:R-:W-:-:S04]  /*675e0*/  FSEL R5, R5, R26, !P0 ;  /* 0x0000001a05057208 */ /* 0x000fc80004000000 */
[----:B------:R-:W-:-:S04]  /*675f0*/  IADD3 R2, R5, -0x3f3504f3, RZ ;  /* 0xc0cafb0d05027810 */ /* 0x000fc80007ffe0ff */
[----:B------:R-:W-:-:S04]  /*67600*/  LOP3.LUT R2, R2, 0xff800000, RZ, 0xc0, !PT ;  /* 0xff80000002027812 */ /* 0x000fc800078ec0ff */
[----:B------:R1:W2:Y:S01]  /*67610*/  I2F R11, R2 ;  /* 0x00000002000b7306 */ /* 0x0002a20000201400 */
[----:B------:R-:W-:Y:S02]  /*67620*/  FSEL R3, RZ, -23, P0 ;  /* 0xc1b80000ff037808 */ /* 0x000fe40000000000 */
[----:B-1----:R-:W-:-:S05]  /*67630*/  IADD3 R2, R5, -R2, RZ ;  /* 0x8000000205027210 */ /* 0x002fca0007ffe0ff */
[----:B------:R-:W-:Y:S02]  /*67640*/  FADD R2, R2, -1 ;  /* 0xbf80000002027421 */ /* 0x000fe40000000000 */
[----:B--2---:R-:W-:Y:S02]  /*67650*/  FFMA.FTZ R11, R11, 1.1920928955078125e-07, R3 ;  /* 0x340000000b0b7823 */ /* 0x004fe40000010003 */
        /* <DEDUP_REMOVED lines=8> */
[----:B------:R-:W-:Y:S01]  /*676e0*/  FFMA.FTZ R3, R2, R3, -0.72134751081466674805 ;  /* 0xbf38aa3b02037423 */ /* 0x000fe20000010003 */
[----:B------:R-:W-:-:S03]  /*676f0*/  ISETP.GE.U32.AND P0, PT, R5, 0x7f800000, PT ;  /* 0x7f8000000500780c */ /* 0x000fc60003f06070 */
[----:B------:R-:W-:-:S04]  /*67700*/  FMUL R3, R2, R3 ;  /* 0x0000000302037220 */ /* 0x000fc80000400000 */
[----:B------:R-:W-:-:S04]  /*67710*/  FMUL R3, R2, R3 ;  /* 0x0000000302037220 */ /* 0x000fc80000400000 */
[----:B------:R-:W-:-:S04]  /*67720*/  FFMA.FTZ R2, R2, 1.4426950216293334961, R3 ;  /* 0x3fb8aa3b02027823 */ /* 0x000fc80000010003 */
[----:B0-----:R-:W-:Y:S01]  /*67730*/  FADD R8, R11, R2 ;  /* 0x000000020b087221 */ /* 0x001fe20000000000 */
[----:B------:R-:W-:-:S05]  /*67740*/  @P0 MOV R2, 0x7f800000 ;  /* 0x7f80000000020802 */ /* 0x000fca0000000f00 */
[----:B------:R-:W-:Y:S02]  /*67750*/  @P0 FFMA.FTZ R8, R5, R2, +INF ;  /* 0x7f80000005080423 */ /* 0x000fe40000010002 */
[C---:B---3--:R-:W-:Y:S01]  /*67760*/  FMUL R4, R27.reuse, 8388608 ;  /* 0x4b0000001b047820 */ /* 0x048fe20000400000 */
[----:B------:R-:W-:Y:S02]  /*67770*/  FSETP.GEU.AND P0, PT, R27, 1.175494350822287508e-38, PT ;  /* 0x008000001b00780b */ /* 0x000fe40003f0e000 */
[----:B------:R0:W-:Y:S02]  /*67780*/  STL [R1+0x4a8], R8 ;  /* 0x0004a80801007387 */ /* 0x0001e40000100800 */
[----:B------:R-:W-:Y:S02]  /*67790*/  FSEL R4, R4, R27, !P0 ;  /* 0x0000001b04047208 */ /* 0x000fe40004000000 */
[----:B------:R-:W2:Y:S02]  /*677a0*/  LDL.LU R28, [R1+0xcb0] ;  /* 0x000cb000011c7983 */ /* 0x000ea40000300800 */
[----:B------:R-:W-:-:S04]  /*677b0*/  IADD3 R2, R4, -0x3f3504f3, RZ ;  /* 0xc0cafb0d04027810 */ /* 0x000fc80007ffe0ff */
[----:B------:R-:W-:-:S04]  /*677c0*/  LOP3.LUT R2, R2, 0xff800000, RZ, 0xc0, !PT ;  /* 0xff80000002027812 */ /* 0x000fc800078ec0ff */
[----:B------:R1:W3:Y:S01]  /*677d0*/  I2F R11, R2 ;  /* 0x00000002000b7306 */ /* 0x0002e20000201400 */
[----:B------:R-:W-:Y:S02]  /*677e0*/  FSEL R3, RZ, -23, P0 ;  /* 0xc1b80000ff037808 */ /* 0x000fe40000000000 */
[----:B-1----:R-:W-:-:S05]  /*677f0*/  IADD3 R2, R4, -R2, RZ ;  /* 0x8000000204027210 */ /* 0x002fca0007ffe0ff */
[----:B------:R-:W-:Y:S02]  /*67800*/  FADD R2, R2, -1 ;  /* 0xbf80000002027421 */ /* 0x000fe40000000000 */
[----:B---3--:R-:W-:Y:S02]  /*67810*/  FFMA.FTZ R11, R11, 1.1920928955078125e-07, R3 ;  /* 0x340000000b0b7823 */ /* 0x008fe40000010003 */
        /* <DEDUP_REMOVED lines=13> */
[----:B0-----:R-:W-:Y:S02]  /*678f0*/  FADD R8, R11, R2 ;  /* 0x000000020b087221 */ /* 0x001fe40000000000 */
[----:B------:R-:W-:-:S04]  /*67900*/  @P0 IMAD.MOV.U32 R2, RZ, RZ, 0x7f800000 ;  /* 0x7f800000ff020424 */ /* 0x000fc800078e00ff */
[----:B------:R-:W-:-:S05]  /*67910*/  @P0 FFMA.FTZ R8, R4, R2, +INF ;  /* 0x7f80000004080423 */ /* 0x000fca0000010002 */
[----:B------:R0:W-:Y:S04]  /*67920*/  STL [R1+0x4c0], R8 ;  /* 0x0004c00801007387 */ /* 0x0001e80000100800 */
[----:B------:R-:W3:Y:S01]  /*67930*/  LDL.LU R29, [R1+0xcb4] ;  /* 0x000cb400011d7983 */ /* 0x000ee20000300800 */
[----:B------:R-:W-:-:S04]  /*67940*/  LOP3.LUT R0, R0, 0xfffff7ff, RZ, 0xc0, !PT ;  /* 0xfffff7ff00007812 */ /* 0x000fc800078ec0ff */
[----:B------:R-:W-:Y:S02]  /*67950*/  @P2 LOP3.LUT R0, R0, 0x800, RZ, 0xfc, !PT ;  /* 0x0000080000002812 */ /* 0x000fe400078efcff */
[----:B------:R-:W-:Y:S02]  /*67960*/  FSETP.NEU.AND P0, PT, R10, RZ, PT ;  /* 0x000000ff0a00720b */ /* 0x000fe40003f0d000 */
[----:B------:R-:W-:-:S04]  /*67970*/  LOP3.LUT R0, R0, 0xffff7fff, RZ, 0xc0, !PT ;  /* 0xffff7fff00007812 */ /* 0x000fc800078ec0ff */
[----:B------:R-:W-:-:S04]  /*67980*/  @P1 LOP3.LUT R0, R0, 0x8000, RZ, 0xfc, !PT ;  /* 0x0000800000001812 */ /* 0x000fc800078efcff */
[----:B------:R-:W-:-:S04]  /*67990*/  LOP3.LUT R0, R0, 0xffefffff, RZ, 0xc0, !PT ;  /* 0xffefffff00007812 */ /* 0x000fc800078ec0ff */
[----:B------:R-:W-:Y:S02]  /*679a0*/  @P0 LOP3.LUT R0, R0, 0x100000, RZ, 0xfc, !PT ;  /* 0x0010000000000812 */ /* 0x000fe400078efcff */
[----:B------:R-:W-:Y:S02]  /*679b0*/  FSETP.NEU.AND P1, PT, R7, RZ, PT ;  /* 0x000000ff0700720b */ /* 0x000fe40003f2d000 */
[----:B------:R-:W-:-:S11]  /*679c0*/  LOP3.LUT R0, R0, 0xffdfffff, RZ, 0xc0, !PT ;  /* 0xffdfffff00007812 */ /* 0x000fd600078ec0ff */
[----:B------:R-:W-:Y:S02]  /*679d0*/  @P1 LOP3.LUT R0, R0, 0x200000, RZ, 0xfc, !PT ;  /* 0x0020000000001812 */ /* 0x000fe400078efcff */
[----:B------:R-:W-:Y:S02]  /*679e0*/  FSETP.NEU.AND P1, PT, R6, RZ, PT ;  /* 0x000000ff0600720b */ /* 0x000fe40003f2d000 */
[----:B------:R-:W-:-:S11]  /*679f0*/  LOP3.LUT R0, R0, 0xfffbffff, RZ, 0xc0, !PT ;  /* 0xfffbffff00007812 */ /* 0x000fd600078ec0ff */
[----:B------:R-:W-:Y:S02]  /*67a00*/  @P1 LOP3.LUT R0, R0, 0x40000, RZ, 0xfc, !PT ;  /* 0x0004000000001812 */ /* 0x000fe400078efcff */
        /* <DEDUP_REMOVED lines=28> */
[----:B------:R-:W-:-:S04]  /*67bd0*/  FSETP.GEU.AND P0, PT, R29, 1.175494350822287508e-38, PT ;  /* 0x008000001d00780b */ /* 0x000fc80003f0e000 */
[----:B------:R-:W-:-:S04]  /*67be0*/  FSEL R19, R2, R29, !P0 ;  /* 0x0000001d02137208 */ /* 0x000fc80004000000 */
[----:B------:R-:W-:-:S04]  /*67bf0*/  IADD3 R2, R19, -0x3f3504f3, RZ ;  /* 0xc0cafb0d13027810 */ /* 0x000fc80007ffe0ff */
[----:B------:R-:W-:-:S04]  /*67c00*/  LOP3.LUT R2, R2, 0xff800000, RZ, 0xc0, !PT ;  /* 0xff80000002027812 */ /* 0x000fc800078ec0ff */
[----:B------:R0:W1:Y:S01]  /*67c10*/  I2F R5, R2 ;  /* 0x0000000200057306 */ /* 0x0000620000201400 */
[----:B------:R-:W-:Y:S02]  /*67c20*/  FSEL R6, RZ, -23, P0 ;  /* 0xc1b80000ff067808 */ /* 0x000fe40000000000 */
[----:B0-----:R-:W-:-:S05]  /*67c30*/  IADD3 R2, R19, -R2, RZ ;  /* 0x8000000213027210 */ /* 0x001fca0007ffe0ff */
[----:B------:R-:W-:Y:S02]  /*67c40*/  FADD R2, R2, -1 ;  /* 0xbf80000002027421 */ /* 0x000fe40000000000 */
[----:B-1----:R-:W-:Y:S02]  /*67c50*/  FFMA.FTZ R6, R5, 1.1920928955078125e-07, R6 ;  /* 0x3400000005067823 */ /* 0x002fe40000010006 */
        /* <DEDUP_REMOVED lines=13> */
[----:B------:R-:W-:Y:S01]  /*67d30*/  FADD R7, R6, R2 ;  /* 0x0000000206077221 */ /* 0x000fe20000000000 */
[----:B------:R-:W-:Y:S01]  /*67d40*/  @P0 MOV R2, 0x7f800000 ;  /* 0x7f80000000020802 */ /* 0x000fe20000000f00 */
[----:B------:R0:W-:Y:S04]  /*67d50*/  STL [R1+0x4bc], R8 ;  /* 0x0004bc0801007387 */ /* 0x0001e80000100800 */
[----:B------:R-:W-:Y:S02]  /*67d60*/  @P0 FFMA.FTZ R7, R19, R2, +INF ;  /* 0x7f80000013070423 */ /* 0x000fe40000010002 */
[----:B------:R-:W2:Y:S01]  /*67d70*/  LDL.LU R2, [R1+0xcb8] ;  /* 0x000cb80001027983 */ /* 0x000ea20000300800 */
[----:B------:R-:W-:-:S04]  /*67d80*/  LOP3.LUT R0, R0, 0xfff7ffff, RZ, 0xc0, !PT ;  /* 0xfff7ffff00007812 */ /* 0x000fc800078ec0ff */
[----:B------:R-:W-:Y:S02]  /*67d90*/  @P1 LOP3.LUT R0, R0, 0x80000, RZ, 0xfc, !PT ;  /* 0x0008000000001812 */ /* 0x000fe400078efcff */
[----:B------:R-:W-:Y:S02]  /*67da0*/  FSETP.NEU.AND P1, PT, R4, RZ, PT ;  /* 0x000000ff0400720b */ /* 0x000fe40003f2d000 */
[----:B------:R-:W-:-:S11]  /*67db0*/  LOP3.LUT R0, R0, 0xfffeffff, RZ, 0xc0, !PT ;  /* 0xfffeffff00007812 */ /* 0x000fd600078ec0ff */
[----:B------:R-:W-:Y:S02]  /*67dc0*/  @P1 LOP3.LUT R0, R0, 0x10000, RZ, 0xfc, !PT ;  /* 0x0001000000001812 */ /* 0x000fe400078efcff */
[----:B------:R-:W-:Y:S01]  /*67dd0*/  FSETP.NEU.AND P1, PT, R3, RZ, PT ;  /* 0x000000ff0300720b */ /* 0x000fe20003f2d000 */
[----:B------:R-:W-:Y:S01]  /*67de0*/  STL [R1+0x4b8], R7 ;  /* 0x0004b80701007387 */ /* 0x000fe20000100800 */
        /* <DEDUP_REMOVED lines=24> */
[----:B------:R-:W-:-:S05]  /*67f70*/  @P0 MOV R3, 0x7f800000 ;  /* 0x7f80000000030802 */ /* 0x000fca0000000f00 */
[----:B------:R-:W-:Y:S02]  /*67f80*/  @P0 FFMA.FTZ R6, R9, R3, +INF ;  /* 0x7f80000009060423 */ /* 0x000fe40000010003 */
[----:B------:R-:W2:Y:S04]  /*67f90*/  LDL.LU R3, [R1+0xcbc] ;  /* 0x000cbc0001037983 */ /* 0x000ea80000300800 */
[----:B------:R1:W-:Y:S01]  /*67fa0*/  STL [R1+0x4b4], R6 ;  /* 0x0004b40601007387 */ /* 0x0003e20000100800 */
[C---:B--2---:R-:W-:Y:S01]  /*67fb0*/  FMUL R4, R3.reuse, 8388608 ;  /* 0x4b00000003047820 */ /* 0x044fe20000400000 */
[----:B------:R-:W-:-:S04]  /*67fc0*/  FSETP.GEU.AND P0, PT, R3, 1.175494350822287508e-38, PT ;  /* 0x008000000300780b */ /* 0x000fc80003f0e000 */
[----:B0-----:R-:W-:-:S04]  /*67fd0*/  FSEL R8, R4, R3, !P0 ;  /* 0x0000000304087208 */ /* 0x001fc80004000000 */
[----:B------:R-:W-:-:S04]  /*67fe0*/  IADD3 R4, R8, -0x3f3504f3, RZ ;  /* 0xc0cafb0d08047810 */ /* 0x000fc80007ffe0ff */
[----:B------:R-:W-:-:S04]  /*67ff0*/  LOP3.LUT R4, R4, 0xff800000, RZ, 0xc0, !PT ;  /* 0xff80000004047812 */ /* 0x000fc800078ec0ff */
[----:B------:R0:W2:Y:S01]  /*68000*/  I2F R5, R4 ;  /* 0x0000000400057306 */ /* 0x0000a20000201400 */
[----:B-1----:R-:W-:Y:S02]  /*68010*/  FSEL R6, RZ, -23, P0 ;  /* 0xc1b80000ff067808 */ /* 0x002fe40000000000 */
[----:B0-----:R-:W-:-:S05]  /*68020*/  IADD3 R4, R8, -R4, RZ ;  /* 0x8000000408047210 */ /* 0x001fca0007ffe0ff */
        /* <DEDUP_REMOVED lines=15> */
[----:B------:R-:W-:Y:S02]  /*68120*/  FADD R7, R6, R4 ;  /* 0x0000000406077221 */ /* 0x000fe40000000000 */
[----:B------:R-:W-:-:S04]  /*68130*/  @P0 IMAD.MOV.U32 R4, RZ, RZ, 0x7f800000 ;  /* 0x7f800000ff040424 */ /* 0x000fc800078e00ff */
[----:B------:R-:W-:Y:S02]  /*68140*/  @P0 FFMA.FTZ R7, R8, R4, +INF ;  /* 0x7f80000008070423 */ /* 0x000fe40000010004 */
[----:B------:R-:W2:Y:S04]  /*68150*/  LDL.LU R4, [R1+0xcc0] ;  /* 0x000cc00001047983 */ /* 0x000ea80000300800 */
[----:B------:R0:W-:Y:S01]  /*68160*/  STL [R1+0x4b0], R7 ;  /* 0x0004b00701007387 */ /* 0x0001e20000100800 */
[C---:B--2---:R-:W-:Y:S01]  /*68170*/  FMUL R5, R4.reuse, 8388608 ;  /* 0x4b00000004057820 */ /* 0x044fe20000400000 */
[----:B------:R-:W-:-:S04]  /*68180*/  FSETP.GEU.AND P0, PT, R4, 1.175494350822287508e-38, PT ;  /* 0x008000000400780b */ /* 0x000fc80003f0e000 */
[----:B------:R-:W-:-:S04]  /*68190*/  FSEL R10, R5, R4, !P0 ;  /* 0x00000004050a7208 */ /* 0x000fc80004000000 */
[----:B------:R-:W-:-:S04]  /*681a0*/  IADD3 R5, R10, -0x3f3504f3, RZ ;  /* 0xc0cafb0d0a057810 */ /* 0x000fc80007ffe0ff */
[----:B------:R-:W-:-:S04]  /*681b0*/  LOP3.LUT R5, R5, 0xff800000, RZ, 0xc0, !PT ;  /* 0xff80000005057812 */ /* 0x000fc800078ec0ff */
[----:B------:R1:W2:Y:S01]  /*681c0*/  I2F R6, R5 ;  /* 0x0000000500067306 */ /* 0x0002a20000201400 */
[----:B0-----:R-:W-:Y:S02]  /*681d0*/  FSEL R7, RZ, -23, P0 ;  /* 0xc1b80000ff077808 */ /* 0x001fe40000000000 */
        /* <DEDUP_REMOVED lines=13> */
[----:B------:R-:W-:-:S04]  /*682b0*/  FMUL R6, R5, R6 ;  /* 0x0000000605067220 */ /* 0x000fc80000400000 */
[----:B------:R-:W-:Y:S01]  /*682c0*/  FFMA.FTZ R5, R5, 1.4426950216293334961, R6 ;  /* 0x3fb8aa3b05057823 */ /* 0x000fe20000010006 */
[----:B------:R0:W-:Y:S03]  /*682d0*/  STL [R1+0x330], R10 ;  /* 0x0003300a01007387 */ /* 0x0001e60000100800 */
[----:B------:R-:W-:Y:S01]  /*682e0*/  FADD R5, R7, R5 ;  /* 0x0000000507057221 */ /* 0x000fe20000000000 */
[----:B------:R-:W2:Y:S04]  /*682f0*/  LDL.LU R20, [R1+0xb08] ;  /* 0x000b080001147983 */ /* 0x000ea80000300800 */
[----:B------:R1:W-:Y:S04]  /*68300*/  STL [R1+0x4ac], R5 ;  /* 0x0004ac0501007387 */ /* 0x0003e80000100800 */
[----:B------:R-:W3:Y:S04]  /*68310*/  LDL.LU R21, [R1+0xb0c] ;  /* 0x000b0c0001157983 */ /* 0x000ee80000300800 */
[----:B------:R-:W4:Y:S04]  /*68320*/  LDL.LU R22, [R1+0xaf8] ;  /* 0x000af80001167983 */ /* 0x000f280000300800 */
        /* <DEDUP_REMOVED lines=9> */
[----:B0-----:R-:W5:Y:S04]  /*683c0*/  LDL.LU R10, [R1+0xb48] ;  /* 0x000b4800010a7983 */ /* 0x001f680000300800 */
[----:B------:R-:W5:Y:S04]  /*683d0*/  LDL.LU R7, [R1+0xb4c] ;  /* 0x000b4c0001077983 */ /* 0x000f680000300800 */
[----:B------:R-:W5:Y:S04]  /*683e0*/  LDL.LU R6, [R1+0xb28] ;  /* 0x000b280001067983 */ /* 0x000f680000300800 */
[----:B-1----:R-:W5:Y:S01]  /*683f0*/  LDL.LU R5, [R1+0xb2c] ;  /* 0x000b2c0001057983 */ /* 0x002f620000300800 */
[----:B------:R-:W-:-:S02]  /*68400*/  LOP3.LUT R0, R0, 0xfffdffff, RZ, 0xc0, !PT ;  /* 0xfffdffff00007812 */ /* 0x000fc400078ec0ff */
[----:B------:R-:W-:Y:S02]  /*68410*/  FSETP.GT.AND P0, PT, |R4|, 8.50705917302346158658e+37, PT ;  /* 0x7e8000000400780b */ /* 0x000fe40003f04200 */
[----:B------:R-:W-:Y:S02]  /*68420*/  @P1 LOP3.LUT R0, R0, 0x20000, RZ, 0xfc, !PT ;  /* 0x0002000000001812 */ /* 0x000fe400078efcff */
[----:B------:R-:W-:-:S09]  /*68430*/  FSETP.GEU.AND P1, PT, |R4|, 1.175494350822287508e-38, PT ;  /* 0x008000000400780b */ /* 0x000fd20003f2e200 */
[----:B------:R-:W-:-:S04]  /*68440*/  @P0 FMUL R4, R4, 0.25 ;  /* 0x3e80000004040820 */ /* 0x000fc80000400000 */
[----:B------:R-:W-:-:S06]  /*68450*/  @!P1 FMUL R4, R4, 16777216 ;  /* 0x4b80000004049820 */ /* 0x000fcc0000400000 */
[----:B------:R-:W0:Y:S01]  /*68460*/  MUFU.RCP R4, R4 ;  /* 0x0000000400047308 */ /* 0x000e220000001000 */
[----:B--2---:R-:W-:Y:S02]  /*68470*/  @P0 FMUL R20, R20, 0.25 ;  /* 0x3e80000014140820 */ /* 0x004fe40000400000 */
[----:B---3--:R-:W-:Y:S02]  /*68480*/  @P0 FMUL R21, R21, 0.25 ;  /* 0x3e80000015150820 */ /* 0x008fe40000400000 */
[----:B----4-:R-:W-:Y:S02]  /*68490*/  @P0 FMUL R22, R22, 0.25 ;  /* 0x3e80000016160820 */ /* 0x010fe40000400000 */
[----:B-----5:R-:W-:Y:S02]  /*684a0*/  @P0 FMUL R23, R23, 0.25 ;  /* 0x3e80000017170820 */ /* 0x020fe40000400000 */
[----:B------:R-:W-:Y:S02]  /*684b0*/  @P0 FMUL R18, R18, 0.25 ;  /* 0x3e80000012120820 */ /* 0x000fe40000400000 */
[----:B------:R-:W-:-:S02]  /*684c0*/  @P0 FMUL R17, R17, 0.25 ;  /* 0x3e80000011110820 */ /* 0x000fc40000400000 */
[----:B------:R-:W-:Y:S02]  /*684d0*/  @P0 FMUL R16, R16, 0.25 ;  /* 0x3e80000010100820 */ /* 0x000fe40000400000 */
[----:B------:R-:W-:Y:S02]  /*684e0*/  @P0 FMUL R15, R15, 0.25 ;  /* 0x3e8000000f0f0820 */ /* 0x000fe40000400000 */
[----:B------:R-:W-:Y:S02]  /*684f0*/  @P0 FMUL R14, R14, 0.25 ;  /* 0x3e8000000e0e0820 */ /* 0x000fe40000400000 */
[----:B------:R-:W-:Y:S02]  /*68500*/  @P0 FMUL R13, R13, 0.25 ;  /* 0x3e8000000d0d0820 */ /* 0x000fe40000400000 */
[----:B------:R-:W-:Y:S02]  /*68510*/  @P0 FMUL R12, R12, 0.25 ;  /* 0x3e8000000c0c0820 */ /* 0x000fe40000400000 */
[----:B------:R-:W-:-:S02]  /*68520*/  @P0 FMUL R11, R11, 0.25 ;  /* 0x3e8000000b0b0820 */ /* 0x000fc40000400000 */
[----:B------:R-:W-:Y:S02]  /*68530*/  @P0 FMUL R10, R10, 0.25 ;  /* 0x3e8000000a0a0820 */ /* 0x000fe40000400000 */
[----:B------:R-:W-:Y:S02]  /*68540*/  @P0 FMUL R7, R7, 0.25 ;  /* 0x3e80000007070820 */ /* 0x000fe40000400000 */
[----:B------:R-:W-:Y:S02]  /*68550*/  @P0 FMUL R6, R6, 0.25 ;  /* 0x3e80000006060820 */ /* 0x000fe40000400000 */
[----:B------:R-:W-:-:S04]  /*68560*/  @P0 FMUL R5, R5, 0.25 ;  /* 0x3e80000005050820 */ /* 0x000fc80000400000 */
[----:B------:R-:W-:Y:S02]  /*68570*/  @!P1 FMUL R5, R5, 16777216 ;  /* 0x4b80000005059820 */ /* 0x000fe40000400000 */
[----:B------:R-:W-:Y:S02]  /*68580*/  @!P1 FMUL R6, R6, 16777216 ;  /* 0x4b80000006069820 */ /* 0x000fe40000400000 */
[C---:B0-----:R-:W-:Y:S02]  /*68590*/  FMUL R5, R4.reuse, R5 ;  /* 0x0000000504057220 */ /* 0x041fe40000400000 */
[----:B------:R-:W-:Y:S02]  /*685a0*/  @!P1 FMUL R7, R7, 16777216 ;  /* 0x4b80000007079820 */ /* 0x000fe40000400000 */
[----:B------:R-:W-:Y:S01]  /*685b0*/  FMUL R6, R4, R6 ;  /* 0x0000000604067220 */ /* 0x000fe20000400000 */
[----:B------:R0:W-:Y:S01]  /*685c0*/  STL [R1+0x4a4], R5 ;  /* 0x0004a40501007387 */ /* 0x0001e20000100800 */
[----:B------:R-:W-:-:S02]  /*685d0*/  @!P1 FMUL R10, R10, 16777216 ;  /* 0x4b8000000a0a9820 */ /* 0x000fc40000400000 */
[----:B------:R-:W-:Y:S01]  /*685e0*/  @!P1 FMUL R11, R11, 16777216 ;  /* 0x4b8000000b0b9820 */ /* 0x000fe20000400000 */
[----:B------:R1:W-:Y:S01]  /*685f0*/  STL [R1+0x4a0], R6 ;  /* 0x0004a00601007387 */ /* 0x0003e20000100800 */
[----:B------:R-:W-:Y:S02]  /*68600*/  @!P1 FMUL R12, R12, 16777216 ;  /* 0x4b8000000c0c9820 */ /* 0x000fe40000400000 */
[C---:B0-----:R-:W-:Y:S02]  /*68610*/  FMUL R5, R4.reuse, R7 ;  /* 0x0000000704057220 */ /* 0x041fe40000400000 */
[C---:B------:R-:W-:Y:S02]  /*68620*/  FMUL R7, R4.reuse, R10 ;  /* 0x0000000a04077220 */ /* 0x040fe40000400000 */
[----:B-1----:R-:W-:Y:S01]  /*68630*/  FMUL R6, R4, R11 ;  /* 0x0000000b04067220 */ /* 0x002fe20000400000 */
[----:B------:R0:W-:Y:S01]  /*68640*/  STL [R1+0x49c], R5 ;  /* 0x00049c0501007387 */ /* 0x0001e20000100800 */
[----:B------:R-:W-:-:S02]  /*68650*/  @!P1 FMUL R13, R13, 16777216 ;  /* 0x4b8000000d0d9820 */ /* 0x000fc40000400000 */
[----:B------:R-:W-:Y:S01]  /*68660*/  @!P1 FMUL R14, R14, 16777216 ;  /* 0x4b8000000e0e9820 */ /* 0x000fe20000400000 */
[----:B------:R1:W-:Y:S01]  /*68670*/  STL [R1+0x498], R7 ;  /* 0x0004980701007387 */ /* 0x0003e20000100800 */
[----:B------:R-:W-:Y:S02]  /*68680*/  @!P1 FMUL R15, R15, 16777216 ;  /* 0x4b8000000f0f9820 */ /* 0x000fe40000400000 */
[----:B0-----:R-:W-:Y:S01]  /*68690*/  FMUL R5, R4, R12 ;  /* 0x0000000c04057220 */ /* 0x001fe20000400000 */
[----:B------:R0:W-:Y:S01]  /*686a0*/  STL [R1+0x494], R6 ;  /* 0x0004940601007387 */ /* 0x0001e20000100800 */
[----:B------:R-:W-:Y:S02]  /*686b0*/  @!P1 FMUL R16, R16, 16777216 ;  /* 0x4b80000010109820 */ /* 0x000fe40000400000 */
[----:B-1----:R-:W-:Y:S01]  /*686c0*/  FMUL R7, R4, R13 ;  /* 0x0000000d04077220 */ /* 0x002fe20000400000 */
[----:B------:R1:W-:Y:S01]  /*686d0*/  STL [R1+0x490], R5 ;  /* 0x0004900501007387 */ /* 0x0003e20000100800 */
[----:B------:R-:W-:-:S02]  /*686e0*/  @!P1 FMUL R17, R17, 16777216 ;  /* 0x4b80000011119820 */ /* 0x000fc40000400000 */
[----:B0-----:R-:W-:Y:S01]  /*686f0*/  FMUL R6, R4, R14 ;  /* 0x0000000e04067220 */ /* 0x001fe20000400000 */
[----:B------:R0:W-:Y:S01]  /*68700*/  STL [R1+0x48c], R7 ;  /* 0x00048c0701007387 */ /* 0x0001e20000100800 */
[----:B------:R-:W-:Y:S02]  /*68710*/  @!P1 FMUL R18, R18, 16777216 ;  /* 0x4b80000012129820 */ /* 0x000fe40000400000 */
[----:B-1----:R-:W-:Y:S01]  /*68720*/  FMUL R5, R4, R15 ;  /* 0x0000000f04057220 */ /* 0x002fe20000400000 */
[----:B------:R1:W-:Y:S01]  /*68730*/  STL [R1+0x488], R6 ;  /* 0x0004880601007387 */ /* 0x0003e20000100800 */
[----:B------:R-:W-:Y:S02]  /*68740*/  @!P1 FMUL R23, R23, 16777216 ;  /* 0x4b80000017179820 */ /* 0x000fe40000400000 */
[----:B------:R-:W-:Y:S01]  /*68750*/  @!P1 FMUL R22, R22, 16777216 ;  /* 0x4b80000016169820 */ /* 0x000fe20000400000 */
[----:B------:R2:W-:Y:S01]  /*68760*/  STL [R1+0x444], R5 ;  /* 0x0004440501007387 */ /* 0x0005e20000100800 */
[----:B0-----:R-:W-:-:S02]  /*68770*/  FMUL R7, R4, R16 ;  /* 0x0000001004077220 */ /* 0x001fc40000400000 */
[----:B-1----:R-:W-:-:S03]  /*68780*/  FMUL R6, R4, R17 ;  /* 0x0000001104067220 */ /* 0x002fc60000400000 */
[----:B------:R0:W-:Y:S01]  /*68790*/  STL [R1+0x440], R7 ;  /* 0x0004400701007387 */ /* 0x0001e20000100800 */
[----:B------:R-:W-:Y:S02]  /*687a0*/  @!P1 FMUL R21, R21, 16777216 ;  /* 0x4b80000015159820 */ /* 0x000fe40000400000 */
[----:B--2---:R-:W-:Y:S01]  /*687b0*/  FMUL R5, R4, R18 ;  /* 0x0000001204057220 */ /* 0x004fe20000400000 */
[----:B------:R1:W-:Y:S01]  /*687c0*/  STL [R1+0x43c], R6 ;  /* 0x00043c0601007387 */ /* 0x0003e20000100800 */
[----:B------:R-:W-:Y:S02]  /*687d0*/  @!P1 FMUL R20, R20, 16777216 ;  /* 0x4b80000014149820 */ /* 0x000fe40000400000 */
[C---:B0-----:R-:W-:Y:S02]  /*687e0*/  FMUL R7, R4.reuse, R23 ;  /* 0x0000001704077220 */ /* 0x041fe40000400000 */
[----:B------:R-:W2:Y:S01]  /*687f0*/  LDL.LU R23, [R1+0x20cc] ;  /* 0x0020cc0001177983 */ /* 0x000ea20000300800 */
[----:B-1----:R-:W-:-:S03]  /*68800*/  FMUL R6, R4, R22 ;  /* 0x0000001604067220 */ /* 0x002fc60000400000 */
[----:B------:R0:W-:Y:S04]  /*68810*/  STL [R1+0x438], R5 ;  /* 0x0004380501007387 */ /* 0x0001e80000100800 */
[----:B------:R1:W-:Y:S01]  /*68820*/  STL [R1+0x434], R7 ;  /* 0x0004340701007387 */ /* 0x0003e20000100800 */
[C---:B0-----:R-:W-:Y:S02]  /*68830*/  FMUL R5, R4.reuse, R21 ;  /* 0x0000001504057220 */ /* 0x041fe40000400000 */
[----:B------:R-:W-:Y:S01]  /*68840*/  FMUL R4, R4, R20 ;  /* 0x0000001404047220 */ /* 0x000fe20000400000 */
[----:B------:R0:W-:Y:S04]  /*68850*/  STL [R1+0x430], R6 ;  /* 0x0004300601007387 */ /* 0x0001e80000100800 */
[----:B------:R-:W3:Y:S04]  /*68860*/  LDL.LU R20, [R1+0xb00] ;  /* 0x000b000001147983 */ /* 0x000ee80000300800 */
[----:B------:R4:W-:Y:S04]  /*68870*/  STL [R1+0x42c], R5 ;  /* 0x00042c0501007387 */ /* 0x0009e80000100800 */
[----:B------:R5:W-:Y:S04]  /*68880*/  STL [R1+0x428], R4 ;  /* 0x0004280401007387 */ /* 0x000be80000100800 */
        /* <DEDUP_REMOVED lines=11> */
[----:B-1----:R-:W2:Y:S04]  /*68940*/  LDL.LU R7, [R1+0xb40] ;  /* 0x000b400001077983 */ /* 0x002ea80000300800 */
[----:B0-----:R-:W2:Y:S04]  /*68950*/  LDL.LU R6, [R1+0xb44] ;  /* 0x000b440001067983 */ /* 0x001ea80000300800 */
[----:B----4-:R-:W4:Y:S04]  /*68960*/  LDL.LU R5, [R1+0xb20] ;  /* 0x000b200001057983 */ /* 0x010f280000300800 */
[----:B-----5:R-:W5:Y:S01]  /*68970*/  LDL.LU R4, [R1+0xb24] ;  /* 0x000b240001047983 */ /* 0x020f620000300800 */
[----:B------:R-:W-:-:S02]  /*68980*/  FSETP.GT.AND P0, PT, |R3|, 8.50705917302346158658e+37, PT ;  /* 0x7e8000000300780b */ /* 0x000fc40003f04200 */
[----:B------:R-:W-:-:S11]  /*68990*/  FSETP.GEU.AND P1, PT, |R3|, 1.175494350822287508e-38, PT ;  /* 0x008000000300780b */ /* 0x000fd60003f2e200 */
[----:B------:R-:W-:-:S04]  /*689a0*/  @P0 FMUL R3, R3, 0.25 ;  /* 0x3e80000003030820 */ /* 0x000fc80000400000 */
[----:B------:R-:W-:-:S06]  /*689b0*/  @!P1 FMUL R3, R3, 16777216 ;  /* 0x4b80000003039820 */ /* 0x000fcc0000400000 */
[----:B------:R-:W0:Y:S01]  /*689c0*/  MUFU.RCP R3, R3 ;  /* 0x0000000300037308 */ /* 0x000e220000001000 */
[----:B---3--:R-:W-:-:S04]  /*689d0*/  @P0 FMUL R20, R20, 0.25 ;  /* 0x3e80000014140820 */ /* 0x008fc80000400000 */
[----:B------:R-:W-:Y:S02]  /*689e0*/  @!P1 FMUL R20, R20, 16777216 ;  /* 0x4b80000014149820 */ /* 0x000fe40000400000 */
[----:B--2---:R-:W-:Y:S02]  /*689f0*/  @P0 FMUL R21, R21, 0.25 ;  /* 0x3e80000015150820 */ /* 0x004fe40000400000 */
[----:B------:R-:W-:Y:S02]  /*68a00*/  @P0 FMUL R22, R22, 0.25 ;  /* 0x3e80000016160820 */ /* 0x000fe40000400000 */
[----:B------:R-:W-:Y:S02]  /*68a10*/  @P0 FMUL R18, R18, 0.25 ;  /* 0x3e80000012120820 */ /* 0x000fe40000400000 */
        /* <DEDUP_REMOVED lines=10> */
[----:B----4-:R-:W-:Y:S02]  /*68ac0*/  @P0 FMUL R5, R5, 0.25 ;  /* 0x3e80000005050820 */ /* 0x010fe40000400000 */
[----:B-----5:R-:W-:-:S04]  /*68ad0*/  @P0 FMUL R4, R4, 0.25 ;  /* 0x3e80000004040820 */ /* 0x020fc80000400000 */
[----:B------:R-:W-:Y:S02]  /*68ae0*/  @!P1 FMUL R4, R4, 16777216 ;  /* 0x4b80000004049820 */ /* 0x000fe40000400000 */
[----:B------:R-:W-:Y:S02]  /*68af0*/  @!P1 FMUL R5, R5, 16777216 ;  /* 0x4b80000005059820 */ /* 0x000fe40000400000 */
[----:B------:R-:W-:Y:S02]  /*68b00*/  @!P1 FMUL R6, R6, 16777216 ;  /* 0x4b80000006069820 */ /* 0x000fe40000400000 */
[----:B0-----:R-:W-:Y:S02]  /*68b10*/  FMUL R4, R3, R4 ;  /* 0x0000000403047220 */ /* 0x001fe40000400000 */
[----:B------:R-:W-:Y:S02]  /*68b20*/  @!P1 FMUL R7, R7, 16777216 ;  /* 0x4b80000007079820 */ /* 0x000fe40000400000 */
[C---:B------:R-:W-:Y:S01]  /*68b30*/  FMUL R5, R3.reuse, R5 ;  /* 0x0000000503057220 */ /* 0x040fe20000400000 */
[----:B------:R0:W-:Y:S01]  /*68b40*/  STL [R1+0x484], R4 ;  /* 0x0004840401007387 */ /* 0x0001e20000100800 */
[----:B------:R-:W-:-:S02]  /*68b50*/  FMUL R6, R3, R6 ;  /* 0x0000000603067220 */ /* 0x000fc40000400000 */
[----:B------:R-:W-:Y:S02]  /*68b60*/  @!P1 FMUL R10, R10, 16777216 ;  /* 0x4b8000000a0a9820 */ /* 0x000fe40000400000 */
        /* <DEDUP_REMOVED lines=12> */
[C---:B-1----:R-:W-:Y:S01]  /*68c30*/  FMUL R4, R3.reuse, R12 ;  /* 0x0000000c03047220 */ /* 0x042fe20000400000 */
[----:B------:R1:W-:Y:S01]  /*68c40*/  STL [R1+0x470], R6 ;  /* 0x0004700601007387 */ /* 0x0003e20000100800 */
[----:B------:R-:W-:Y:S02]  /*68c50*/  @!P1 FMUL R16, R16, 16777216 ;  /* 0x4b80000010109820 */ /* 0x000fe40000400000 */
[----:B0-----:R-:W-:Y:S01]  /*68c60*/  FMUL R5, R3, R13 ;  /* 0x0000000d03057220 */ /* 0x001fe20000400000 */
[----:B------:R0:W-:Y:S01]  /*68c70*/  STL [R1+0x46c], R4 ;  /* 0x00046c0401007387 */ /* 0x0001e20000100800 */
[----:B------:R-:W-:-:S02]  /*68c80*/  @!P1 FMUL R17, R17, 16777216 ;  /* 0x4b80000011119820 */ /* 0x000fc40000400000 */
[C---:B-1----:R-:W-:Y:S01]  /*68c90*/  FMUL R6, R3.reuse, R14 ;  /* 0x0000000e03067220 */ /* 0x042fe20000400000 */
[----:B------:R1:W-:Y:S01]  /*68ca0*/  STL [R1+0x468], R5 ;  /* 0x0004680501007387 */ /* 0x0003e20000100800 */
[----:B------:R-:W-:Y:S02]  /*68cb0*/  @!P1 FMUL R18, R18, 16777216 ;  /* 0x4b80000012129820 */ /* 0x000fe40000400000 */
[C---:B0-----:R-:W-:Y:S01]  /*68cc0*/  FMUL R4, R3.reuse, R15 ;  /* 0x0000000f03047220 */ /* 0x041fe20000400000 */
[----:B------:R0:W-:Y:S01]  /*68cd0*/  STL [R1+0x424], R6 ;  /* 0x0004240601007387 */ /* 0x0001e20000100800 */
[----:B------:R-:W-:Y:S02]  /*68ce0*/  @!P1 FMUL R22, R22, 16777216 ;  /* 0x4b80000016169820 */ /* 0x000fe40000400000 */
[C---:B-1----:R-:W-:Y:S01]  /*68cf0*/  FMUL R5, R3.reuse, R16 ;  /* 0x0000001003057220 */ /* 0x042fe20000400000 */
[----:B------:R1:W-:Y:S01]  /*68d00*/  STL [R1+0x420], R4 ;  /* 0x0004200401007387 */ /* 0x0003e20000100800 */
[----:B0-----:R-:W-:-:S03]  /*68d10*/  FMUL R6, R3, R17 ;  /* 0x0000001103067220 */ /* 0x001fc60000400000 */
[----:B------:R0:W-:Y:S01]  /*68d20*/  STL [R1+0x3ac], R5 ;  /* 0x0003ac0501007387 */ /* 0x0001e20000100800 */
[----:B------:R-:W-:Y:S02]  /*68d30*/  @!P1 FMUL R21, R21, 16777216 ;  /* 0x4b80000015159820 */ /* 0x000fe40000400000 */
[C---:B-1----:R-:W-:Y:S01]  /*68d40*/  FMUL R4, R3.reuse, R18 ;  /* 0x0000001203047220 */ /* 0x042fe20000400000 */
[----:B------:R-:W-:Y:S01]  /*68d50*/  STL [R1+0x3a8], R6 ;  /* 0x0003a80601007387 */ /* 0x000fe20000100800 */
[----:B0-----:R-:W-:-:S03]  /*68d60*/  FMUL R5, R3, R22 ;  /* 0x0000001603057220 */ /* 0x001fc60000400000 */
[----:B------:R-:W2:Y:S04]  /*68d70*/  LDL.LU R22, [R1+0x20c8] ;  /* 0x0020c80001167983 */ /* 0x000ea80000300800 */
[----:B------:R0:W-:Y:S04]  /*68d80*/  STL [R1+0x3a4], R4 ;  /* 0x0003a40401007387 */ /* 0x0001e80000100800 */
[----:B------:R-:W-:Y:S01]  /*68d90*/  STL [R1+0x3a0], R5 ;  /* 0x0003a00501007387 */ /* 0x000fe20000100800 */
[C---:B0-----:R-:W-:Y:S02]  /*68da0*/  FMUL R4, R3.reuse, R21 ;  /* 0x0000001503047220 */ /* 0x041fe40000400000 */
[----:B------:R-:W-:-:S02]  /*68db0*/  FMUL R3, R3, R20 ;  /* 0x0000001403037220 */ /* 0x000fc40000400000 */
[----:B------:R-:W3:Y:S04]  /*68dc0*/  LDL.LU R20, [R1+0xab8] ;  /* 0x000ab80001147983 */ /* 0x000ee80000300800 */
[----:B------:R-:W-:Y:S04]  /*68dd0*/  STL [R1+0x39c], R4 ;  /* 0x00039c0401007387 */ /* 0x000fe80000100800 */
[----:B------:R0:W-:Y:S04]  /*68de0*/  STL [R1+0x398], R3 ;  /* 0x0003980301007387 */ /* 0x0001e80000100800 */
[----:B------:R-:W4:Y:S04]  /*68df0*/  LDL.LU R21, [R1+0xabc] ;  /* 0x000abc0001157983 */ /* 0x000f280000300800 */
[----:B------:R-:W5:Y:S04]  /*68e00*/  LDL.LU R18, [R1+0xb18] ;  /* 0x000b180001127983 */ /* 0x000f680000300800 */
[----:B------:R-:W2:Y:S04]  /*68e10*/  LDL.LU R17, [R1+0xb1c] ;  /* 0x000b1c0001117983 */ /* 0x000ea80000300800 */
[----:B------:R-:W2:Y:S04]  /*68e20*/  LDL.LU R16, [R1+0xb38] ;  /* 0x000b380001107983 */ /* 0x000ea80000300800 */
[----:B------:R-:W2:Y:S04]  /*68e30*/  LDL.LU R15, [R1+0xb3c] ;  /* 0x000b3c00010f7983 */ /* 0x000ea80000300800 */
[----:B------:R-:W2:Y:S04]  /*68e40*/  LDL.LU R14, [R1+0xb68] ;  /* 0x000b6800010e7983 */ /* 0x000ea80000300800 */
[----:B------:R-:W2:Y:S04]  /*68e50*/  LDL.LU R13, [R1+0xb6c] ;  /* 0x000b6c00010d7983 */ /* 0x000ea80000300800 */
        /* <DEDUP_REMOVED lines=8> */
[----:B------:R-:W-:-:S02]  /*68ee0*/  FSETP.GT.AND P0, PT, |R2|, 8.50705917302346158658e+37, PT ;  /* 0x7e8000000200780b */ /* 0x000fc40003f04200 */
[----:B------:R-:W-:-:S11]  /*68ef0*/  FSETP.GEU.AND P1, PT, |R2|, 1.175494350822287508e-38, PT ;  /* 0x008000000200780b */ /* 0x000fd60003f2e200 */
[----:B------:R-:W-:-:S04]  /*68f00*/  @P0 FMUL R2, R2, 0.25 ;  /* 0x3e80000002020820 */ /* 0x000fc80000400000 */
[----:B------:R-:W-:-:S06]  /*68f10*/  @!P1 FMUL R2, R2, 16777216 ;  /* 0x4b80000002029820 */ /* 0x000fcc0000400000 */
[----:B------:R-:W0:Y:S01]  /*68f20*/  MUFU.RCP R2, R2 ;  /* 0x0000000200027308 */ /* 0x000e220000001000 */
[----:B------:R-:W-:Y:S01]  /*68f30*/  LOP3.LUT R0, R0, 0xffffefff, RZ, 0xc0, !PT ;  /* 0xffffefff00007812 */ /* 0x000fe200078ec0ff */
[----:B---3--:R-:W-:-:S04]  /*68f40*/  @P0 FMUL R20, R20, 0.25 ;  /* 0x3e80000014140820 */ /* 0x008fc80000400000 */
[----:B------:R-:W-:Y:S02]  /*68f50*/  @!P1 FMUL R20, R20, 16777216 ;  /* 0x4b80000014149820 */ /* 0x000fe40000400000 */
[----:B----4-:R-:W-:Y:S02]  /*68f60*/  @P0 FMUL R21, R21, 0.25 ;  /* 0x3e80000015150820 */ /* 0x010fe40000400000 */
[----:B-----5:R-:W-:Y:S02]  /*68f70*/  @P0 FMUL R18, R18, 0.25 ;  /* 0x3e80000012120820 */ /* 0x020fe40000400000 */
[----:B--2---:R-:W-:Y:S02]  /*68f80*/  @P0 FMUL R17, R17, 0.25 ;  /* 0x3e80000011110820 */ /* 0x004fe40000400000 */
        /* <DEDUP_REMOVED lines=12> */
[----:B------:R-:W-:Y:S02]  /*69050*/  @!P1 FMUL R12, R12, 16777216 ;  /* 0x4b8000000c0c9820 */ /* 0x000fe40000400000 */
[----:B------:R-:W-:-:S02]  /*69060*/  @!P1 FMUL R11, R11, 16777216 ;  /* 0x4b8000000b0b9820 */ /* 0x000fc40000400000 */
[----:B0-----:R-:W-:Y:S02]  /*69070*/  FMUL R12, R2, R12 ;  /* 0x0000000c020c7220 */ /* 0x001fe40000400000 */
[----:B------:R-:W-:Y:S02]  /*69080*/  @!P1 FMUL R10, R10, 16777216 ;  /* 0x4b8000000a0a9820 */ /* 0x000fe40000400000 */
[----:B------:R-:W-:Y:S01]  /*69090*/  @!P1 FMUL R7, R7, 16777216 ;  /* 0x4b80000007079820 */ /* 0x000fe20000400000 */
[----:B------:R0:W-:Y:S01]  /*690a0*/  STL [R1+0x464], R12 ;  /* 0x0004640c01007387 */ /* 0x0001e20000100800 */
[----:B------:R-:W-:Y:S02]  /*690b0*/  @!P1 FMUL R6, R6, 16777216 ;  /* 0x4b80000006069820 */ /* 0x000fe40000400000 */
[----:B------:R-:W-:Y:S02]  /*690c0*/  @!P1 FMUL R5, R5, 16777216 ;  /* 0x4b80000005059820 */ /* 0x000fe40000400000 */
[----:B------:R-:W-:-:S02]  /*690d0*/  @!P1 FMUL R4, R4, 16777216 ;  /* 0x4b80000004049820 */ /* 0x000fc40000400000 */
[C---:B0-----:R-:W-:Y:S02]  /*690e0*/  FMUL R12, R2.reuse, R11 ;  /* 0x0000000b020c7220 */ /* 0x041fe40000400000 */
[C---:B------:R-:W-:Y:S02]  /*690f0*/  FMUL R11, R2.reuse, R10 ;  /* 0x0000000a020b7220 */ /* 0x040fe40000400000 */
[C---:B------:R-:W-:Y:S02]  /*69100*/  FMUL R10, R2.reuse, R7 ;  /* 0x00000007020a7220 */ /* 0x040fe40000400000 */
[C---:B------:R-:W-:Y:S01]  /*69110*/  FMUL R7, R2.reuse, R6 ;  /* 0x0000000602077220 */ /* 0x040fe20000400000 */
[----:B------:R0:W-:Y:S01]  /*69120*/  STL [R1+0x460], R12 ;  /* 0x0004600c01007387 */ /* 0x0001e20000100800 */
[----:B------:R-:W-:Y:S02]  /*69130*/  @!P1 FMUL R3, R3, 16777216 ;  /* 0x4b80000003039820 */ /* 0x000fe40000400000 */
[----:B------:R-:W-:Y:S01]  /*69140*/  FMUL R5, R2, R5 ;  /* 0x0000000502057220 */ /* 0x000fe20000400000 */
[----:B------:R1:W-:Y:S01]  /*69150*/  STL [R1+0x45c], R11 ;  /* 0x00045c0b01007387 */ /* 0x0003e20000100800 */
[----:B------:R-:W-:-:S02]  /*69160*/  @!P1 FMUL R13, R13, 16777216 ;  /* 0x4b8000000d0d9820 */ /* 0x000fc40000400000 */
[----:B------:R-:W-:Y:S01]  /*69170*/  @!P1 FMUL R14, R14, 16777216 ;  /* 0x4b8000000e0e9820 */ /* 0x000fe20000400000 */
[----:B------:R-:W-:Y:S01]  /*69180*/  STL [R1+0x458], R10 ;  /* 0x0004580a01007387 */ /* 0x000fe20000100800 */
[C---:B------:R-:W-:Y:S02]  /*69190*/  FMUL R6, R2.reuse, R4 ;  /* 0x0000000402067220 */ /* 0x040fe40000400000 */
[----:B------:R-:W-:Y:S01]  /*691a0*/  FMUL R4, R2, R3 ;  /* 0x0000000302047220 */ /* 0x000fe20000400000 */
[----:B0-----:R-:W0:Y:S01]  /*691b0*/  S2R R12, SR_TID.X ;  /* 0x00000000000c7919 */ /* 0x001e220000002100 */
[----:B------:R-:W-:-:S03]  /*691c0*/  @!P1 FMUL R15, R15, 16777216 ;  /* 0x4b8000000f0f9820 */ /* 0x000fc60000400000 */
[----:B------:R-:W-:Y:S01]  /*691d0*/  STL [R1+0x454], R7 ;  /* 0x0004540701007387 */ /* 0x000fe20000100800 */
[----:B------:R-:W-:-:S03]  /*691e0*/  FMUL R3, R2, R14 ;  /* 0x0000000e02037220 */ /* 0x000fc60000400000 */
[----:B------:R2:W-:Y:S01]  /*691f0*/  STL [R1+0x450], R5 ;  /* 0x0004500501007387 */ /* 0x0005e20000100800 */
[----:B------:R-:W-:-:S03]  /*69200*/  @!P1 FMUL R16, R16, 16777216 ;  /* 0x4b80000010109820 */ /* 0x000fc60000400000 */
[----:B-1----:R-:W1:Y:S01]  /*69210*/  S2R R11, SR_TID.X ;  /* 0x00000000000b7919 */ /* 0x002e620000002100 */
[----:B------:R-:W-:-:S03]  /*69220*/  @!P1 FMUL R17, R17, 16777216 ;  /* 0x4b80000011119820 */ /* 0x000fc60000400000 */
[----:B------:R-:W-:Y:S01]  /*69230*/  STL [R1+0x44c], R6 ;  /* 0x00044c0601007387 */ /* 0x000fe20000100800 */
[----:B--2---:R-:W-:-:S03]  /*69240*/  FMUL R5, R2, R13 ;  /* 0x0000000d02057220 */ /* 0x004fc60000400000 */
[----:B------:R2:W-:Y:S01]  /*69250*/  STL [R1+0x448], R4 ;  /* 0x0004480401007387 */ /* 0x0005e20000100800 */
[----:B------:R-:W-:-:S03]  /*69260*/  @!P1 FMUL R18, R18, 16777216 ;  /* 0x4b80000012129820 */ /* 0x000fc60000400000 */
[----:B------:R3:W-:Y:S01]  /*69270*/  STL [R1+0x394], R5 ;  /* 0x0003940501007387 */ /* 0x0007e20000100800 */
[----:B------:R-:W-:-:S03]  /*69280*/  @!P1 FMUL R21, R21, 16777216 ;  /* 0x4b80000015159820 */ /* 0x000fc60000400000 */
[----:B------:R4:W-:Y:S01]  /*69290*/  STL [R1+0x390], R3 ;  /* 0x0003900301007387 */ /* 0x0009e20000100800 */
[C---:B--2---:R-:W-:Y:S02]  /*692a0*/  FMUL R4, R2.reuse, R15 ;  /* 0x0000000f02047220 */ /* 0x044fe40000400000 */
[----:B---3--:R-:W-:-:S03]  /*692b0*/  FMUL R5, R2, R16 ;  /* 0x0000001002057220 */ /* 0x008fc60000400000 */
[----:B------:R2:W-:Y:S01]  /*692c0*/  STL [R1+0x38c], R4 ;  /* 0x00038c0401007387 */ /* 0x0005e20000100800 */
[----:B----4-:R-:W-:-:S03]  /*692d0*/  FMUL R3, R2, R17 ;  /* 0x0000001102037220 */ /* 0x010fc60000400000 */
[----:B------:R-:W-:Y:S04]  /*692e0*/  STL [R1+0x388], R5 ;  /* 0x0003880501007387 */ /* 0x000fe80000100800 */
[----:B------:R3:W-:Y:S01]  /*692f0*/  STL [R1+0x384], R3 ;  /* 0x0003840301007387 */ /* 0x0007e20000100800 */
[----:B--2---:R-:W-:Y:S01]  /*69300*/  FMUL R4, R2, R18 ;  /* 0x0000001202047220 */ /* 0x004fe20000400000 */
[----:B------:R-:W-:-:S04]  /*69310*/  FSETP.NEU.AND P0, PT, R19, RZ, PT ;  /* 0x000000ff1300720b */ /* 0x000fc80003f0d000 */
[----:B------:R-:W-:Y:S01]  /*69320*/  STL [R1+0x380], R4 ;  /* 0x0003800401007387 */ /* 0x000fe20000100800 */
[C---:B---3--:R-:W-:Y:S02]  /*69330*/  FMUL R3, R2.reuse, R21 ;  /* 0x0000001502037220 */ /* 0x048fe40000400000 */
[----:B------:R-:W-:Y:S01]  /*69340*/  FMUL R2, R2, R20 ;  /* 0x0000001402027220 */ /* 0x000fe20000400000 */
[----:B------:R-:W2:Y:S04]  /*69350*/  LDL.LU R21, [R1+0x20c4] ;  /* 0x0020c40001157983 */ /* 0x000ea80000300800 */
[----:B------:R-:W3:Y:S04]  /*69360*/  LDL.LU R20, [R1+0x20c0] ;  /* 0x0020c00001147983 */ /* 0x000ee80000300800 */
[----:B------:R-:W-:Y:S04]  /*69370*/  STL [R1+0x37c], R3 ;  /* 0x00037c0301007387 */ /* 0x000fe80000100800 */
[----:B------:R-:W4:Y:S04]  /*69380*/  LDL.LU R19, [R1+0x20bc] ;  /* 0x0020bc0001137983 */ /* 0x000f280000300800 */
[----:B------:R0:W-:Y:S01]  /*69390*/  STL [R1+0x378], R2 ;  /* 0x0003780201007387 */ /* 0x0001e20000100800 */
[----:B-1----:R-:W-:-:S02]  /*693a0*/  SHF.L.U32 R5, R11, 0x2, RZ ;  /* 0x000000020b057819 */ /* 0x002fc400000006ff */
[----:B0-----:R-:W-:-:S04]  /*693b0*/  SHF.L.U32 R2, R12, 0x5, RZ ;  /* 0x000000050c027819 */ /* 0x001fc800000006ff */
[----:B------:R-:W-:Y:S02]  /*693c0*/  LOP3.LUT R2, R2, 0x60, RZ, 0xc0, !PT ;  /* 0x0000006002027812 */ /* 0x000fe400078ec0ff */
[----:B------:R-:W-:Y:S02]  /*693d0*/  LOP3.LUT R4, R11, 0x60, RZ, 0xc0, !PT ;  /* 0x000000600b047812 */ /* 0x000fe400078ec0ff */
[----:B------:R-:W-:Y:S02]  /*693e0*/  LOP3.LUT R2, R2, 0x70, R5, 0x78, !PT ;  /* 0x0000007002027812 */ /* 0x000fe400078e7805 */
[----:B------:R-:W-:Y:S01]  /*693f0*/  LOP3.LUT R3, R12, 0x18, RZ, 0xc0, !PT ;  /* 0x000000180c037812 */ /* 0x000fe200078ec0ff */
[----:B------:R-:W0:Y:S03]  /*69400*/  S2R R5, SR_CTAID.X ;  /* 0x0000000000057919 */ /* 0x000e260000002500 */
[----:B------:R-:W-:-:S02]  /*69410*/  LEA R3, R3, R4, 0x4 ;  /* 0x0000000403037211 */ /* 0x000fc400078e20ff */
[----:B------:R-:W1:Y:S01]  /*69420*/  S2R R4, SR_CTAID.Y ;  /* 0x0000000000047919 */ /* 0x000e620000002600 */
[----:B------:R-:W-:Y:S02]  /*69430*/  @P0 LOP3.LUT R0, R0, 0x1000, RZ, 0xfc, !PT ;  /* 0x0000100000000812 */ /* 0x000fe400078efcff */
[----:B------:R-:W-:Y:S02]  /*69440*/  FSETP.NEU.AND P0, PT, R9, RZ, PT ;  /* 0x000000ff0900720b */ /* 0x000fe40003f0d000 */
[----:B------:R-:W-:Y:S01]  /*69450*/  LEA R3, R3, R2, 0x6 ;  /* 0x0000000203037211 */ /* 0x000fe200078e30ff */
[----:B------:R-:W5:Y:S01]  /*69460*/  LDL.LU R9, [R1+0x20b8] ;  /* 0x0020b80001097983 */ /* 0x000f620000300800 */
[----:B------:R-:W-:Y:S02]  /*69470*/  LOP3.LUT R0, R0, 0xffffdfff, RZ, 0xc0, !PT ;  /* 0xffffdfff00007812 */ /* 0x000fe400078ec0ff */
[C---:B------:R-:W-:Y:S02]  /*69480*/  SHF.L.U32 R2, R12.reuse, 0xc, RZ ;  /* 0x0000000c0c027819 */ /* 0x040fe400000006ff */
[----:B------:R-:W-:-:S05]  /*69490*/  LOP3.LUT R12, R12, 0x7f, RZ, 0xc0, !PT ;  /* 0x0000007f0c0c7812 */ /* 0x000fca00078ec0ff */
[----:B------:R-:W-:Y:S02]  /*694a0*/  @P0 LOP3.LUT R0, R0, 0x2000, RZ, 0xfc, !PT ;  /* 0x0000200000000812 */ /* 0x000fe400078efcff */
[----:B------:R-:W-:Y:S02]  /*694b0*/  FSETP.NEU.AND P0, PT, R8, RZ, PT ;  /* 0x000000ff0800720b */ /* 0x000fe40003f0d000 */
[----:B0-----:R-:W-:Y:S01]  /*694c0*/  LEA R5, R5, R12, 0x7 ;  /* 0x0000000c05057211 */ /* 0x001fe200078e38ff */
[----:B------:R0:W-:Y:S01]  /*694d0*/  STL [R1+0x40], R3 ;  /* 0x0000400301007387 */ /* 0x0001e20000100800 */
[----:B------:R-:W-:Y:S01]  /*694e0*/  LOP3.LUT R2, R2, 0x6000, RZ, 0xc0, !PT ;  /* 0x0000600002027812 */ /* 0x000fe200078ec0ff */
[----:B-1----:R-:W-:Y:S01]  /*694f0*/  IMAD R4, R4, c[0x0][0x1c0], RZ ;  /* 0x0000700004047a24 */ /* 0x002fe200078e02ff */
[----:B------:R-:W-:-:S03]  /*69500*/  LOP3.LUT R0, R0, 0xffffbfff, RZ, 0xc0, !PT ;  /* 0xffffbfff00007812 */ /* 0x000fc600078ec0ff */
[----:B------:R-:W-:Y:S02]  /*69510*/  IMAD R2, R12, 0x10, R2 ;  /* 0x000000100c027824 */ /* 0x000fe400078e0202 */
[----:B0-----:R-:W-:Y:S01]  /*69520*/  IMAD R3, R5, c[0x0][0x1c4], RZ ;  /* 0x0000710005037a24 */ /* 0x001fe200078e02ff */
[C---:B------:R-:W-:Y:S01]  /*69530*/  SHF.L.U32 R5, R4.reuse, 0x1, RZ ;  /* 0x0000000104057819 */ /* 0x040fe200000006ff */
[----:B------:R-:W-:-:S03]  /*69540*/  IMAD.HI R4, R4, 0x2, RZ ;  /* 0x0000000204047827 */ /* 0x000fc600078e02ff */
[C---:B------:R-:W-:Y:S01]  /*69550*/  SHF.L.U32 R2, R3.reuse, 0x1, RZ ;  /* 0x0000000103027819 */ /* 0x040fe200000006ff */
[----:B------:R-:W-:Y:S01]  /*69560*/  IMAD.HI R3, R3, 0x2, RZ ;  /* 0x0000000203037827 */ /* 0x000fe200078e02ff */
[----:B------:R-:W-:Y:S02]  /*69570*/  @P0 LOP3.LUT R0, R0, 0x4000, RZ, 0xfc, !PT ;  /* 0x0000400000000812 */ /* 0x000fe400078efcff */
[----:B------:R-:W-:-:S04]  /*69580*/  IADD3 R2, P0, P1, R2, c[0x0][0x178], R5 ;  /* 0x00005e0002027a10 */ /* 0x000fc8000791e005 */
[----:B------:R-:W-:Y:S01]  /*69590*/  IADD3.X R3, R3, c[0x0][0x17c], R4, P0, P1 ;  /* 0x00005f0003037a10 */ /* 0x000fe200007e2404 */
[----:B------:R0:W-:Y:S04]  /*695a0*/  STL [R1+0x1ee0], R2 ;  /* 0x001ee00201007387 */ /* 0x0001e80000100800 */
[----:B------:R1:W-:Y:S04]  /*695b0*/  STL [R1+0x1edc], R3 ;  /* 0x001edc0301007387 */ /* 0x0003e80000100800 */
[----:B------:R-:W2:Y:S04]  /*695c0*/  LDL.LU R6, [R1+0xab0] ;  /* 0x000ab00001067983 */ /* 0x000ea80000300800 */
[----:B0-----:R-:W3:Y:S04]  /*695d0*/  LDL.LU R2, [R1+0xab4] ;  /* 0x000ab40001027983 */ /* 0x001ee80000300800 */
[----:B-1----:R-:W4:Y:S04]  /*695e0*/  LDL.LU R3, [R1+0xb10] ;  /* 0x000b100001037983 */ /* 0x002f280000300800 */
        /* <DEDUP_REMOVED lines=12> */
[----:B------:R-:W5:Y:S01]  /*696b0*/  LDL.LU R8, [R1+0xb94] ;  /* 0x000b940001087983 */ /* 0x000f620000300800 */
[----:B------:R-:W-:-:S02]  /*696c0*/  FSETP.GT.AND P0, PT, |R29|, 8.50705917302346158658e+37, PT ;  /* 0x7e8000001d00780b */ /* 0x000fc40003f04200 */
[----:B------:R-:W-:-:S11]  /*696d0*/  FSETP.GEU.AND P1, PT, |R29|, 1.175494350822287508e-38, PT ;  /* 0x008000001d00780b */ /* 0x000fd60003f2e200 */
[----:B------:R-:W-:Y:S02]  /*696e0*/  @P0 FMUL R29, R29, 0.25 ;  /* 0x3e8000001d1d0820 */ /* 0x000fe40000400000 */
[----:B--2---:R-:W-:Y:S02]  /*696f0*/  @P0 FMUL R6, R6, 0.25 ;  /* 0x3e80000006060820 */ /* 0x004fe40000400000 */
[----:B---3--:R-:W-:Y:S02]  /*69700*/  @P0 FMUL R2, R2, 0.25 ;  /* 0x3e80000002020820 */ /* 0x008fe40000400000 */
[----:B----4-:R-:W-:Y:S02]  /*69710*/  @P0 FMUL R3, R3, 0.25 ;  /* 0x3e80000003030820 */ /* 0x010fe40000400000 */
[----:B-----5:R-:W-:Y:S02]  /*69720*/  @P0 FMUL R4, R4, 0.25 ;  /* 0x3e80000004040820 */ /* 0x020fe40000400000 */
        /* <DEDUP_REMOVED lines=11> */
[----:B------:R-:W-:-:S05]  /*697e0*/  @P0 FMUL R8, R8, 0.25 ;  /* 0x3e80000008080820 */ /* 0x000fca0000400000 */
[----:B------:R0:W-:Y:S04]  /*697f0*/  STL [R1+0x2d4], R8 ;  /* 0x0002d40801007387 */ /* 0x0001e80000100800 */
[----:B0-----:R-:W2:Y:S04]  /*69800*/  LDL.LU R8, [R1+0x20b4] ;  /* 0x0020b40001087983 */ /* 0x001ea80000300800 */
        /* <DEDUP_REMOVED lines=14> */
[----:B------:R-:W-:Y:S04]  /*698f0*/  STL [R1+0x20ac], R29 ;  /* 0x0020ac1d01007387 */ /* 0x000fe80000100800 */
[----:B------:R1:W-:Y:S04]  /*69900*/  STL [R1+0x310], R6 ;  /* 0x0003100601007387 */ /* 0x0003e80000100800 */
[----:B0-----:R-:W3:Y:S04]  /*69910*/  LDL.LU R2, [R1+0xa68] ;  /* 0x000a680001027983 */ /* 0x001ee80000300800 */
[----:B------:R-:W4:Y:S04]  /*69920*/  LDL.LU R3, [R1+0xa6c] ;  /* 0x000a6c0001037983 */ /* 0x000f280000300800 */
[----:B------:R-:W5:Y:S04]  /*69930*/  LDL.LU R4, [R1+0xa58] ;  /* 0x000a580001047983 */ /* 0x000f680000300800 */
[----:B------:R-:W2:Y:S04]  /*69940*/  LDL.LU R5, [R1+0xa5c] ;  /* 0x000a5c0001057983 */ /* 0x000ea80000300800 */
[----:B-1----:R-:W2:Y:S04]  /*69950*/  LDL.LU R6, [R1+0xa48] ;  /* 0x000a480001067983 */ /* 0x002ea80000300800 */
        /* <DEDUP_REMOVED lines=12> */
[----:B------:R-:W-:-:S04]  /*69a20*/  LOP3.LUT R0, R0, 0xffffffbf, RZ, 0xc0, !PT ;  /* 0xffffffbf00007812 */ /* 0x000fc800078ec0ff */
[----:B------:R-:W-:Y:S02]  /*69a30*/  @P1 LOP3.LUT R0, R0, 0x40, RZ, 0xfc, !PT ;  /* 0x0000004000001812 */ /* 0x000fe400078efcff */
[----:B------:R-:W-:-:S05]  /*69a40*/  FSETP.GEU.AND P1, PT, |R28|, 1.175494350822287508e-38, PT ;  /* 0x008000001c00780b */ /* 0x000fca0003f2e200 */
[----:B------:R-:W-:Y:S02]  /*69a50*/  @P0 FMUL R28, R28, 0.25 ;  /* 0x3e8000001c1c0820 */ /* 0x000fe40000400000 */
[----:B---3--:R-:W-:Y:S02]  /*69a60*/  @P0 FMUL R2, R2, 0.25 ;  /* 0x3e80000002020820 */ /* 0x008fe40000400000 */
[----:B----4-:R-:W-:Y:S02]  /*69a70*/  @P0 FMUL R3, R3, 0.25 ;  /* 0x3e80000003030820 */ /* 0x010fe40000400000 */
[----:B-----5:R-:W-:Y:S02]  /*69a80*/  @P0 FMUL R4, R4, 0.25 ;  /* 0x3e80000004040820 */ /* 0x020fe40000400000 */
[----:B--2---:R-:W-:Y:S02]  /*69a90*/  @P0 FMUL R5, R5, 0.25 ;  /* 0x3e80000005050820 */ /* 0x004fe40000400000 */
        /* <DEDUP_REMOVED lines=28> */
[----:B------:R2:W-:Y:S04]  /*69c60*/  STL [R1+0x2d0], R2 ;  /* 0x0002d00201007387 */ /* 0x0005e80000100800 */
[----:B0-----:R-:W3:Y:S04]  /*69c70*/  LDL.LU R4, [R1+0xa60] ;  /* 0x000a600001047983 */ /* 0x001ee80000300800 */
        /* <DEDUP_REMOVED lines=12> */
[----:B-1----:R-:W5:Y:S04]  /*69d40*/  LDL.LU R28, [R1+0xa74] ;  /* 0x000a7400011c7983 */ /* 0x002f680000300800 */
[----:B--2---:R-:W2:Y:S04]  /*69d50*/  LDL.LU R2, [R1+0xa30] ;  /* 0x000a300001027983 */ /* 0x004ea80000300800 */
[----:B------:R-:W2:Y:S01]  /*69d60*/  LDL.LU R3, [R1+0xa34] ;  /* 0x000a340001037983 */ /* 0x000ea20000300800 */
[----:B------:R-:W-:-:S13]  /*69d70*/  FSETP.GT.AND P0, PT, |R27|, 8.50705917302346158658e+37, PT ;  /* 0x7e8000001b00780b */ /* 0x000fda0003f04200 */
[----:B---3--:R-:W-:Y:S02]  /*69d80*/  @P0 FMUL R4, R4, 0.25 ;  /* 0x3e80000004040820 */ /* 0x008fe40000400000 */
[----:B----4-:R-:W-:Y:S02]  /*69d90*/  @P0 FMUL R5, R5, 0.25 ;  /* 0x3e80000005050820 */ /* 0x010fe40000400000 */
[----:B-----5:R-:W-:Y:S02]  /*69da0*/  @P0 FMUL R6, R6, 0.25 ;  /* 0x3e80000006060820 */ /* 0x020fe40000400000 */
        /* <DEDUP_REMOVED lines=11> */
[----:B--2---:R-:W-:-:S05]  /*69e60*/  @P0 FMUL R3, R3, 0.25 ;  /* 0x3e80000003030820 */ /* 0x004fca0000400000 */
[----:B------:R0:W-:Y:S04]  /*69e70*/  STL [R1+0x20b0], R3 ;  /* 0x0020b00301007387 */ /* 0x0001e80000100800 */
        /* <DEDUP_REMOVED lines=13> */
[----:B0-----:R-:W2:Y:S04]  /*69f50*/  LDL.LU R3, [R1+0x838] ;  /* 0x0008380001037983 */ /* 0x001ea80000300800 */
        /* <DEDUP_REMOVED lines=16> */
[----:B------:R-:W-:Y:S01]  /*6a060*/  LOP3.LUT R0, R0, 0xffffffef, RZ, 0xc0, !PT ;  /* 0xffffffef00007812 */ /* 0x000fe200078ec0ff */
[----:B------:R-:W-:-:S03]  /*6a070*/  @P0 FMUL R2, R2, 0.25 ;  /* 0x3e80000002020820 */ /* 0x000fc60000400000 */
[----:B------:R-:W-:Y:S02]  /*6a080*/  @P1 LOP3.LUT R0, R0, 0x10, RZ, 0xfc, !PT ;  /* 0x0000001000001812 */ /* 0x000fe400078efcff */
[C---:B------:R-:W-:Y:S01]  /*6a090*/  FSETP.GEU.AND P1, PT, |R27|.reuse, 1.175494350822287508e-38, PT ;  /* 0x008000001b00780b */ /* 0x040fe20003f2e200 */
[----:B------:R-:W-:Y:S01]  /*6a0a0*/  @P0 FMUL R27, R27, 0.25 ;  /* 0x3e8000001b1b0820 */ /* 0x000fe20000400000 */
[----:B------:R-:W-:-:S13]  /*6a0b0*/  FSETP.GT.AND P0, PT, |R26|, 8.50705917302346158658e+37, PT ;  /* 0x7e8000001a00780b */ /* 0x000fda0003f04200 */
        /* <DEDUP_REMOVED lines=32> */
[----:B0-----:R-:W2:Y:S04]  /*6a2c0*/  LDL.LU R3, [R1+0x830] ;  /* 0x0008300001037983 */ /* 0x001ea80000300800 */
        /* <DEDUP_REMOVED lines=15> */
[----:B------:R-:W-:-:S04]  /*6a3c0*/  LOP3.LUT R0, R0, 0xfffffff7, RZ, 0xc0, !PT ;  /* 0xfffffff700007812 */ /* 0x000fc800078ec0ff */
[----:B------:R-:W-:Y:S02]  /*6a3d0*/  @P1 LOP3.LUT R0, R0, 0x8, RZ, 0xfc, !PT ;  /* 0x0000000800001812 */ /* 0x000fe400078efcff */
[C---:B------:R-:W-:Y:S01]  /*6a3e0*/  FSETP.GEU.AND P1, PT, |R26|.reuse, 1.175494350822287508e-38, PT ;  /* 0x008000001a00780b */ /* 0x040fe20003f2e200 */
[----:B------:R-:W-:Y:S01]  /*6a3f0*/  @P0 FMUL R26, R26, 0.25 ;  /* 0x3e8000001a1a0820 */ /* 0x000fe20000400000 */
[----:B------:R-:W-:Y:S02]  /*6a400*/  FSETP.GT.AND P0, PT, |R25|, 8.50705917302346158658e+37, PT ;  /* 0x7e8000001900780b */ /* 0x000fe40003f04200 */
[----:B------:R-:W-:-:S09]  /*6a410*/  LOP3.LUT R0, R0, 0xfffffffb, RZ, 0xc0, !PT ;  /* 0xfffffffb00007812 */ /* 0x000fd200078ec0ff */
[----:B------:R-:W-:Y:S02]  /*6a420*/  @P1 LOP3.LUT R0, R0, 0x4, RZ, 0xfc, !PT ;  /* 0x0000000400001812 */ /* 0x000fe400078efcff */
[C---:B------:R-:W-:Y:S01]  /*6a430*/  FSETP.GEU.AND P1, PT, |R25|.reuse, 1.175494350822287508e-38, PT ;  /* 0x008000001900780b */ /* 0x040fe20003f2e200 */
[----:B------:R-:W-:Y:S02]  /*6a440*/  @P0 FMUL R25, R25, 0.25 ;  /* 0x3e80000019190820 */ /* 0x000fe40000400000 */
[----:B--2---:R-:W-:Y:S02]  /*6a450*/  @P0 FMUL R3, R3, 0.25 ;  /* 0x3e80000003030820 */ /* 0x004fe40000400000 */
[----:B---3--:R-:W-:Y:S02]  /*6a460*/  @P0 FMUL R4, R4, 0.25 ;  /* 0x3e80000004040820 */ /* 0x008fe40000400000 */
[----:B----4-:R-:W-:Y:S02]  /*6a470*/  @P0 FMUL R5, R5, 0.25 ;  /* 0x3e80000005050820 */ /* 0x010fe40000400000 */
[----:B-----5:R-:W-:-:S02]  /*6a480*/  @P0 FMUL R6, R6, 0.25 ;  /* 0x3e80000006060820 */ /* 0x020fc40000400000 */
        /* <DEDUP_REMOVED lines=46> */
[----:B------:R-:W-:-:S04]  /*6a770*/  LOP3.LUT R0, R0, 0xfffffffd, RZ, 0xc0, !PT ;  /* 0xfffffffd00007812 */ /* 0x000fc800078ec0ff */
[----:B------:R-:W-:Y:S02]  /*6a780*/  @P1 LOP3.LUT R0, R0, 0x2, RZ, 0xfc, !PT ;  /* 0x0000000200001812 */ /* 0x000fe400078efcff */
[----:B------:R-:W-:-:S05]  /*6a790*/  FSETP.GEU.AND P1, PT, |R24|, 1.175494350822287508e-38, PT ;  /* 0x008000001800780b */ /* 0x000fca0003f2e200 */
        /* <DEDUP_REMOVED lines=52> */
[C---:B------:R-:W-:Y:S02]  /*6aae0*/  FSETP.GT.AND P1, PT, |R23|.reuse, 8.50705917302346158658e+37, PT ;  /* 0x7e8000001700780b */ /* 0x040fe40003f24200 */
        /* <DEDUP_REMOVED lines=153> */
[C---:B------:R-:W-:Y:S01]  /*6b480*/  FSETP.GEU.AND P2, PT, |R21|.reuse, 1.175494350822287508e-38, PT ;  /* 0x008000001500780b */ /* 0x040fe20003f4e200 */
[----:B------:R-:W-:Y:S01]  /*6b490*/  @P3 FMUL R21, R21, 0.25 ;  /* 0x3e80000015153820 */ /* 0x000fe20000400000 */
[----:B------:R-:W-:-:S09]  /*6b4a0*/  FSETP.GEU.AND P3, PT, |R20|, 1.175494350822287508e-38, PT ;  /* 0x008000001400780b */ /* 0x000fd20003f6e200 */
        /* <DEDUP_REMOVED lines=95> */
[----:B-1----:R-:W5:Y:S04]  /*6baa0*/  LDL.LU R3, [R1+0x9fc] ;  /* 0x0009fc0001037983 */ /* 0x002f680000300800 */
        /* <DEDUP_REMOVED lines=28> */
[----:B------:R0:W-:Y:S04]  /*6bc70*/  STL [R1+0xc], R6 ;  /* 0x00000c0601007387 */ /* 0x0001e80000100800 */
[----:B------:R-:W-:Y:S04]  /*6bc80*/  STL [R1+0x8], R5 ;  /* 0x0000080501007387 */ /* 0x000fe80000100800 */
[----:B------:R-:W-:Y:S04]  /*6bc90*/  STL [R1+0x2060], R18 ;  /* 0x0020601201007387 */ /* 0x000fe80000100800 */
[----:B------:R1:W-:Y:S04]  /*6bca0*/  STL [R1+0x4], R4 ;  /* 0x0000040401007387 */ /* 0x0003e80000100800 */
[----:B------:R2:W-:Y:S04]  /*6bcb0*/  STL [R1], R3 ;  /* 0x0000000301007387 */ /* 0x0005e80000100800 */
        /* <DEDUP_REMOVED lines=9> */
[----:B0-----:R-:W4:Y:S04]  /*6bd50*/  LDL.LU R6, [R1+0x930] ;  /* 0x0009300001067983 */ /* 0x001f280000300800 */
[----:B------:R-:W5:Y:S04]  /*6bd60*/  LDL.LU R7, [R1+0x934] ;  /* 0x0009340001077983 */ /* 0x000f680000300800 */
[----:B-1----:R-:W4:Y:S04]  /*6bd70*/  LDL.LU R4, [R1+0x940] ;  /* 0x0009400001047983 */ /* 0x002f280000300800 */
[----:B------:R-:W4:Y:S04]  /*6bd80*/  LDL.LU R5, [R1+0x944] ;  /* 0x0009440001057983 */ /* 0x000f280000300800 */
[----:B--2---:R-:W2:Y:S04]  /*6bd90*/  LDL.LU R3, [R1+0x9d0] ;  /* 0x0009d00001037983 */ /* 0x004ea80000300800 */
[----:B---3--:R-:W3:Y:S04]  /*6bda0*/  LDL.LU R9, [R1+0x9d4] ;  /* 0x0009d40001097983 */ /* 0x008ee80000300800 */
        /* <DEDUP_REMOVED lines=10> */
[----:B------:R-:W-:-:S13]  /*6be50*/  FSETP.GT.AND P6, PT, |R8|, 8.50705917302346158658e+37, PT ;  /* 0x7e8000000800780b */ /* 0x000fda0003fc4200 */
[----:B--2---:R-:W-:Y:S02]  /*6be60*/  @P6 FMUL R3, R3, 0.25 ;  /* 0x3e80000003036820 */ /* 0x004fe40000400000 */
[----:B----4-:R-:W-:Y:S02]  /*6be70*/  @P6 FMUL R5, R5, 0.25 ;  /* 0x3e80000005056820 */ /* 0x010fe40000400000 */
[----:B---3--:R-:W-:Y:S02]  /*6be80*/  @P6 FMUL R9, R9, 0.25 ;  /* 0x3e80000009096820 */ /* 0x008fe40000400000 */
        /* <DEDUP_REMOVED lines=21> */
[----:B0-----:R-:W2:Y:S04]  /*6bfe0*/  LDL R3, [R1+0x2d4] ;  /* 0x0002d40001037983 */ /* 0x001ea80000100800 */
[----:B------:R-:W-:Y:S04]  /*6bff0*/  STL [R1+0x13c], R9 ;  /* 0x00013c0901007387 */ /* 0x000fe80000100800 */
[----:B------:R-:W3:Y:S04]  /*6c000*/  LDL R29, [R1+0x2d8] ;  /* 0x0002d800011d7983 */ /* 0x000ee80000100800 */
[----:B------:R-:W4:Y:S04]  /*6c010*/  LDL R16, [R1+0x2dc] ;  /* 0x0002dc0001107983 */ /* 0x000f280000100800 */
[----:B------:R-:W5:Y:S04]  /*6c020*/  LDL R28, [R1+0x2e0] ;  /* 0x0002e000011c7983 */ /* 0x000f680000100800 */
[----:B------:R-:W2:Y:S04]  /*6c030*/  LDL R24, [R1+0x2e8] ;  /* 0x0002e80001187983 */ /* 0x000ea80000100800 */
[----:B-1----:R-:W2:Y:S04]  /*6c040*/  LDL R10, [R1+0x2ec] ;  /* 0x0002ec00010a7983 */ /* 0x002ea80000100800 */
[----:B------:R-:W2:Y:S04]  /*6c050*/  LDL R11, [R1+0x2f0] ;  /* 0x0002f000010b7983 */ /* 0x000ea80000100800 */
[----:B------:R-:W2:Y:S04]  /*6c060*/  LDL R17, [R1+0x2f4] ;  /* 0x0002f40001117983 */ /* 0x000ea80000100800 */
[----:B------:R-:W2:Y:S04]  /*6c070*/  LDL R12, [R1+0x2f8] ;  /* 0x0002f800010c7983 */ /* 0x000ea80000100800 */
[----:B------:R-:W2:Y:S04]  /*6c080*/  LDL R13, [R1+0x2fc] ;  /* 0x0002fc00010d7983 */ /* 0x000ea80000100800 */
[----:B------:R-:W2:Y:S04]  /*6c090*/  LDL R18, [R1+0x300] ;  /* 0x0003000001127983 */ /* 0x000ea80000100800 */
[----:B------:R-:W2:Y:S04]  /*6c0a0*/  LDL R14, [R1+0x304] ;  /* 0x00030400010e7983 */ /* 0x000ea80000100800 */
[----:B------:R-:W2:Y:S04]  /*6c0b0*/  LDL R19, [R1+0x308] ;  /* 0x0003080001137983 */ /* 0x000ea80000100800 */
[----:B------:R0:W-:Y:S04]  /*6c0c0*/  STL [R1+0x1ff8], R5 ;  /* 0x001ff80501007387 */ /* 0x0001e80000100800 */
[----:B0-----:R-:W2:Y:S01]  /*6c0d0*/  LDL.LU R5, [R1] ;  /* 0x0000000001057983 */ /* 0x001ea20000300800 */
[----:B------:R-:W-:-:S03]  /*6c0e0*/  @P6 FMUL R4, R4, 0.25 ;  /* 0x3e80000004046820 */ /* 0x000fc60000400000 */
[----:B--2---:R-:W-:Y:S04]  /*6c0f0*/  STL [R1+0x208c], R5 ;  /* 0x00208c0501007387 */ /* 0x004fe80000100800 */
[----:B------:R0:W-:Y:S04]  /*6c100*/  STL [R1+0x1ffc], R4 ;  /* 0x001ffc0401007387 */ /* 0x0001e80000100800 */
[----:B0-----:R-:W2:Y:S01]  /*6c110*/  LDL.LU R4, [R1+0x4] ;  /* 0x0000040001047983 */ /* 0x001ea20000300800 */
[----:B------:R-:W-:Y:S01]  /*6c120*/  @P6 FMUL R7, R7, 0.25 ;  /* 0x3e80000007076820 */ /* 0x000fe20000400000 */
[----:B------:R-:W-:-:S04]  /*6c130*/  LOP3.LUT R0, R0, 0xfdffffff, RZ, 0xc0, !PT ;  /* 0xfdffffff00007812 */ /* 0x000fc800078ec0ff */
[----:B------:R-:W-:Y:S01]  /*6c140*/  @P0 LOP3.LUT R0, R0, 0x2000000, RZ, 0xfc, !PT ;  /* 0x0200000000000812 */ /* 0x000fe200078efcff */
[----:B------:R-:W-:Y:S01]  /*6c150*/  @P6 FMUL R6, R6, 0.25 ;  /* 0x3e80000006066820 */ /* 0x000fe20000400000 */
[----:B------:R-:W-:Y:S02]  /*6c160*/  FSETP.GEU.AND P6, PT, |R8|, 1.175494350822287508e-38, PT ;  /* 0x008000000800780b */ /* 0x000fe40003fce200 */
[C---:B------:R-:W-:Y:S02]  /*6c170*/  LOP3.LUT P0, RZ, R0.reuse, 0x10, RZ, 0xc0, !PT ;  /* 0x0000001000ff7812 */ /* 0x040fe4000780c0ff */
[----:B------:R-:W-:-:S04]  /*6c180*/  LOP3.LUT R0, R0, 0xfbffffff, RZ, 0xc0, !PT ;  /* 0xfbffffff00007812 */ /* 0x000fc800078ec0ff */
[----:B------:R-:W-:Y:S01]  /*6c190*/  @P1 LOP3.LUT R0, R0, 0x4000000, RZ, 0xfc, !PT ;  /* 0x0400000000001812 */ /* 0x000fe200078efcff */
[----:B--2---:R0:W-:Y:S04]  /*6c1a0*/  STL [R1+0x2090], R4 ;  /* 0x0020900401007387 */ /* 0x0041e80000100800 */
[----:B0-----:R-:W2:Y:S04]  /*6c1b0*/  LDL R4, [R1+0x2e4] ;  /* 0x0002e40001047983 */ /* 0x001ea80000100800 */
[----:B------:R0:W-:Y:S04]  /*6c1c0*/  STL [R1+0x2000], R7 ;  /* 0x0020000701007387 */ /* 0x0001e80000100800 */
[----:B0-----:R-:W2:Y:S01]  /*6c1d0*/  LDL.LU R7, [R1+0x8] ;  /* 0x0000080001077983 */ /* 0x001ea20000300800 */
[----:B------:R-:W-:-:S02]  /*6c1e0*/  LOP3.LUT P1, RZ, R0, 0x40, RZ, 0xc0, !PT ;  /* 0x0000004000ff7812 */ /* 0x000fc4000782c0ff */
[----:B------:R-:W-:-:S04]  /*6c1f0*/  LOP3.LUT R0, R0, 0xffbfffff, RZ, 0xc0, !PT ;  /* 0xffbfffff00007812 */ /* 0x000fc800078ec0ff */
[----:B------:R-:W-:Y:S02]  /*6c200*/  @P6 LOP3.LUT R0, R0, 0x400000, RZ, 0xfc, !PT ;  /* 0x0040000000006812 */ /* 0x000fe400078efcff */
[----:B------:R-:W-:-:S05]  /*6c210*/  FSETP.GT.AND P6, PT, |R8|, 8.50705917302346158658e+37, PT ;  /* 0x7e8000000800780b */ /* 0x000fca0003fc4200 */
[----:B------:R-:W-:Y:S02]  /*6c220*/  @!P1 FMUL R3, R3, 16777216 ;  /* 0x4b80000003039820 */ /* 0x000fe40000400000 */
[----:B---3--:R-:W-:-:S06]  /*6c230*/  @!P1 FMUL R29, R29, 16777216 ;  /* 0x4b8000001d1d9820 */ /* 0x008fcc0000400000 */
[----:B------:R-:W-:Y:S02]  /*6c240*/  @P6 FMUL R8, R8, 0.25 ;  /* 0x3e80000008086820 */ /* 0x000fe40000400000 */
[----:B-----5:R-:W-:Y:S02]  /*6c250*/  @!P1 FMUL R28, R28, 16777216 ;  /* 0x4b8000001c1c9820 */ /* 0x020fe40000400000 */
[----:B----4-:R-:W-:Y:S02]  /*6c260*/  @!P1 FMUL R16, R16, 16777216 ;  /* 0x4b80000010109820 */ /* 0x010fe40000400000 */
[----:B------:R-:W-:Y:S02]  /*6c270*/  @!P1 FMUL R24, R24, 16777216 ;  /* 0x4b80000018189820 */ /* 0x000fe40000400000 */
[----:B------:R-:W-:Y:S02]  /*6c280*/  @!P1 FMUL R10, R10, 16777216 ;  /* 0x4b8000000a0a9820 */ /* 0x000fe40000400000 */
[----:B------:R-:W-:-:S02]  /*6c290*/  @!P1 FMUL R11, R11, 16777216 ;  /* 0x4b8000000b0b9820 */ /* 0x000fc40000400000 */
[----:B------:R-:W-:Y:S01]  /*6c2a0*/  @!P1 FMUL R17, R17, 16777216 ;  /* 0x4b80000011119820 */ /* 0x000fe20000400000 */
[----:B--2---:R-:W-:Y:S04]  /*6c2b0*/  STL [R1+0x2094], R7 ;  /* 0x0020940701007387 */ /* 0x004fe80000100800 */
[----:B------:R0:W-:Y:S04]  /*6c2c0*/  STL [R1+0x2004], R6 ;  /* 0x0020040601007387 */ /* 0x0001e80000100800 */
[----:B0-----:R-:W2:Y:S04]  /*6c2d0*/  LDL.LU R6, [R1+0xc] ;  /* 0x00000c0001067983 */ /* 0x001ea80000300800 */
[----:B------:R0:W-:Y:S04]  /*6c2e0*/  STL [R1+0x2020], R8 ;  /* 0x0020200801007387 */ /* 0x0001e80000100800 */
[----:B0-----:R-:W3:Y:S04]  /*6c2f0*/  LDL.LU R8, [R1+0x24] ;  /* 0x0000240001087983 */ /* 0x001ee80000300800 */
[----:B------:R0:W-:Y:S01]  /*6c300*/  @!P1 STL [R1+0x2d4], R3 ;  /* 0x0002d40301009387 */ /* 0x0001e20000100800 */
[----:B------:R-:W-:-:S03]  /*6c310*/  @!P1 FMUL R4, R4, 16777216 ;  /* 0x4b80000004049820 */ /* 0x000fc60000400000 */
[----:B0-----:R-:W4:Y:S04]  /*6c320*/  LDL R3, [R1+0x30c] ;  /* 0x00030c0001037983 */ /* 0x001f280000100800 */
[----:B------:R0:W-:Y:S04]  /*6c330*/  @!P1 STL [R1+0x2d8], R29 ;  /* 0x0002d81d01009387 */ /* 0x0001e80000100800 */
[----:B0-----:R-:W5:Y:S04]  /*6c340*/  LDL R29, [R1+0x310] ;  /* 0x00031000011d7983 */ /* 0x001f680000100800 */
[----:B------:R0:W-:Y:S04]  /*6c350*/  @!P1 STL [R1+0x2e0], R28 ;  /* 0x0002e01c01009387 */ /* 0x0001e80000100800 */
[----:B0-----:R-:W2:Y:S04]  /*6c360*/  LDL R28, [R1+0x294] ;  /* 0x00029400011c7983 */ /* 0x001ea80000100800 */
[----:B------:R0:W-:Y:S04]  /*6c370*/  @!P1 STL [R1+0x2dc], R16 ;  /* 0x0002dc1001009387 */ /* 0x0001e80000100800 */
[----:B------:R-:W3:Y:S04]  /*6c380*/  LDL R5, [R1+0x298] ;  /* 0x0002980001057983 */ /* 0x000ee80000100800 */
[----:B------:R-:W3:Y:S04]  /*6c390*/  LDL R9, [R1+0x29c] ;  /* 0x00029c0001097983 */ /* 0x000ee80000100800 */
[----:B------:R-:W3:Y:S04]  /*6c3a0*/  LDL R15, [R1+0x2a0] ;  /* 0x0002a000010f7983 */ /* 0x000ee80000100800 */
[----:B0-----:R-:W3:Y:S04]  /*6c3b0*/  LDL R16, [R1+0x2a4] ;  /* 0x0002a40001107983 */ /* 0x001ee80000100800 */
[----:B------:R0:W-:Y:S04]  /*6c3c0*/  @!P1 STL [R1+0x2e8], R24 ;  /* 0x0002e81801009387 */ /* 0x0001e80000100800 */
[----:B0-----:R-:W3:Y:S04]  /*6c3d0*/  LDL R24, [R1+0x2a8] ;  /* 0x0002a80001187983 */ /* 0x001ee80000100800 */
[----:B------:R-:W-:Y:S04]  /*6c3e0*/  @!P1 STL [R1+0x2e4], R4 ;  /* 0x0002e40401009387 */ /* 0x000fe80000100800 */
[----:B------:R0:W-:Y:S04]  /*6c3f0*/  @!P1 STL [R1+0x2ec], R10 ;  /* 0x0002ec0a01009387 */ /* 0x0001e80000100800 */
[----:B0-----:R-:W3:Y:S04]  /*6c400*/  LDL R10, [R1+0x2ac] ;  /* 0x0002ac00010a7983 */ /* 0x001ee80000100800 */
[----:B------:R0:W-:Y:S04]  /*6c410*/  @!P1 STL [R1+0x2f0], R11 ;  /* 0x0002f00b01009387 */ /* 0x0001e80000100800 */
[----:B0-----:R-:W3:Y:S04]  /*6c420*/  LDL R11, [R1+0x2b0] ;  /* 0x0002b000010b7983 */ /* 0x001ee80000100800 */
[----:B------:R0:W-:Y:S01]  /*6c430*/  @!P1 STL [R1+0x2f4], R17 ;  /* 0x0002f41101009387 */ /* 0x0001e20000100800 */
[----:B------:R-:W-:-:S02]  /*6c440*/  @!P1 FMUL R12, R12, 16777216 ;  /* 0x4b8000000c0c9820 */ /* 0x000fc40000400000 */
[----:B------:R-:W-:Y:S01]  /*6c450*/  @!P1 FMUL R13, R13, 16777216 ;  /* 0x4b8000000d0d9820 */ /* 0x000fe20000400000 */
[----:B------:R-:W3:Y:S04]  /*6c460*/  LDL R7, [R1+0x2b8] ;  /* 0x0002b80001077983 */ /* 0x000ee80000100800 */
[----:B0-----:R-:W3:Y:S01]  /*6c470*/  LDL R17, [R1+0x2b4] ;  /* 0x0002b40001117983 */ /* 0x001ee20000100800 */
[----:B------:R-:W-:Y:S02]  /*6c480*/  @!P1 FMUL R18, R18, 16777216 ;  /* 0x4b80000012129820 */ /* 0x000fe40000400000 */
[----:B------:R-:W-:Y:S01]  /*6c490*/  @!P1 FMUL R19, R19, 16777216 ;  /* 0x4b80000013139820 */ /* 0x000fe20000400000 */
[----:B------:R0:W-:Y:S01]  /*6c4a0*/  @!P1 STL [R1+0x2f8], R12 ;  /* 0x0002f80c01009387 */ /* 0x0001e20000100800 */
[----:B------:R-:W-:-:S03]  /*6c4b0*/  @!P1 FMUL R14, R14, 16777216 ;  /* 0x4b8000000e0e9820 */ /* 0x000fc60000400000 */
[----:B0-----:R-:W3:Y:S04]  /*6c4c0*/  LDL R12, [R1+0x2bc] ;  /* 0x0002bc00010c7983 */ /* 0x001ee80000100800 */
[----:B------:R-:W-:Y:S04]  /*6c4d0*/  @!P1 STL [R1+0x2fc], R13 ;  /* 0x0002fc0d01009387 */ /* 0x000fe80000100800 */
[----:B------:R0:W-:Y:S04]  /*6c4e0*/  @!P1 STL [R1+0x300], R18 ;  /* 0x0003001201009387 */ /* 0x0001e80000100800 */
[----:B0-----:R-:W3:Y:S04]  /*6c4f0*/  LDL R18, [R1+0x2c0] ;  /* 0x0002c00001127983 */ /* 0x001ee80000100800 */
[----:B------:R0:W-:Y:S04]  /*6c500*/  @!P1 STL [R1+0x308], R19 ;  /* 0x0003081301009387 */ /* 0x0001e80000100800 */
[----:B------:R1:W-:Y:S04]  /*6c510*/  @!P1 STL [R1+0x304], R14 ;  /* 0x0003040e01009387 */ /* 0x0003e80000100800 */
[----:B------:R-:W3:Y:S01]  /*6c520*/  LDL R4, [R1+0x2c4] ;  /* 0x0002c40001047983 */ /* 0x000ee20000100800 */
[----:B0-----:R-:W-:-:S03]  /*6c530*/  MOV R19, R22 ;  /* 0x0000001600137202 */ /* 0x001fc60000000f00 */
[----:B------:R-:W3:Y:S04]  /*6c540*/  LDL R13, [R1+0x2c8] ;  /* 0x0002c800010d7983 */ /* 0x000ee80000100800 */
[----:B-1----:R-:W3:Y:S04]  /*6c550*/  LDL R14, [R1+0x2cc] ;  /* 0x0002cc00010e7983 */ /* 0x002ee80000100800 */
[----:B------:R-:W3:Y:S01]  /*6c560*/  LDL R22, [R1+0x2d0] ;  /* 0x0002d00001167983 */ /* 0x000ee20000100800 */
[----:B----4-:R-:W-:-:S05]  /*6c570*/  @!P1 FMUL R3, R3, 16777216 ;  /* 0x4b80000003039820 */ /* 0x010fca0000400000 */
[----:B------:R0:W-:Y:S01]  /*6c580*/  @!P1 STL [R1+0x30c], R3 ;  /* 0x00030c0301009387 */ /* 0x0001e20000100800 */
[----:B-----5:R-:W-:-:S03]  /*6c590*/  @!P1 FMUL R29, R29, 16777216 ;  /* 0x4b8000001d1d9820 */ /* 0x020fc60000400000 */
[----:B0-----:R-:W4:Y:S04]  /*6c5a0*/  LDL.LU R3, [R1+0x20b0] ;  /* 0x0020b00001037983 */ /* 0x001f280000300800 */
[----:B------:R0:W-:Y:S01]  /*6c5b0*/  @!P1 STL [R1+0x310], R29 ;  /* 0x0003101d01009387 */ /* 0x0001e20000100800 */
[----:B--2---:R-:W-:-:S03]  /*6c5c0*/  @!P0 FMUL R28, R28, 16777216 ;  /* 0x4b8000001c1c8820 */ /* 0x004fc60000400000 */
[----:B0-----:R-:W2:Y:S04]  /*6c5d0*/  LDL.LU R29, [R1+0x20ac] ;  /* 0x0020ac00011d7983 */ /* 0x001ea80000300800 */
[----:B------:R0:W-:Y:S01]  /*6c5e0*/  @!P0 STL [R1+0x294], R28 ;  /* 0x0002941c01008387 */ /* 0x0001e20000100800 */
[----:B---3--:R-:W-:Y:S02]  /*6c5f0*/  @!P0 FMUL R5, R5, 16777216 ;  /* 0x4b80000005058820 */ /* 0x008fe40000400000 */
[----:B------:R-:W-:Y:S01]  /*6c600*/  @!P0 FMUL R9, R9, 16777216 ;  /* 0x4b80000009098820 */ /* 0x000fe20000400000 */
[----:B0-----:R-:W3:Y:S01]  /*6c610*/  LDL.LU R28, [R1+0x20a8] ;  /* 0x0020a800011c7983 */ /* 0x001ee20000300800 */
[----:B------:R-:W-:-:S03]  /*6c620*/  @!P0 FMUL R15, R15, 16777216 ;  /* 0x4b8000000f0f8820 */ /* 0x000fc60000400000 */
[----:B------:R0:W-:Y:S01]  /*6c630*/  @!P0 STL [R1+0x298], R5 ;  /* 0x0002980501008387 */ /* 0x0001e20000100800 */
[----:B------:R-:W-:-:S03]  /*6c640*/  @!P0 FMUL R16, R16, 16777216 ;  /* 0x4b80000010108820 */ /* 0x000fc60000400000 */
[----:B0-----:R-:W5:Y:S04]  /*6c650*/  LDL R5, [R1+0x258] ;  /* 0x0002580001057983 */ /* 0x001f680000100800 */
[----:B------:R0:W-:Y:S01]  /*6c660*/  @!P0 STL [R1+0x29c], R9 ;  /* 0x00029c0901008387 */ /* 0x0001e20000100800 */
[----:B------:R-:W-:-:S03]  /*6c670*/  @!P0 FMUL R24, R24, 16777216 ;  /* 0x4b80000018188820 */ /* 0x000fc60000400000 */
[----:B0-----:R-:W2:Y:S04]  /*6c680*/  LDL R9, [R1+0x25c] ;  /* 0x00025c0001097983 */ /* 0x001ea80000100800 */
[----:B------:R0:W-:Y:S04]  /*6c690*/  @!P0 STL [R1+0x2a0], R15 ;  /* 0x0002a00f01008387 */ /* 0x0001e80000100800 */
[----:B------:R1:W-:Y:S01]  /*6c6a0*/  @!P0 STL [R1+0x2a4], R16 ;  /* 0x0002a41001008387 */ /* 0x0003e20000100800 */
[----:B------:R-:W-:-:S03]  /*6c6b0*/  @!P0 FMUL R10, R10, 16777216 ;  /* 0x4b8000000a0a8820 */ /* 0x000fc60000400000 */
[----:B0-----:R-:W3:Y:S04]  /*6c6c0*/  LDL R15, [R1+0x260] ;  /* 0x00026000010f7983 */ /* 0x001ee80000100800 */
[----:B-1----:R-:W3:Y:S04]  /*6c6d0*/  LDL R16, [R1+0x264] ;  /* 0x0002640001107983 */ /* 0x002ee80000100800 */
[----:B------:R0:W-:Y:S01]  /*6c6e0*/  @!P0 STL [R1+0x2a8], R24 ;  /* 0x0002a81801008387 */ /* 0x0001e20000100800 */
[----:B------:R-:W-:-:S03]  /*6c6f0*/  @!P0 FMUL R11, R11, 16777216 ;  /* 0x4b8000000b0b8820 */ /* 0x000fc60000400000 */
[----:B0-----:R-:W3:Y:S04]  /*6c700*/  LDL R24, [R1+0x268] ;  /* 0x0002680001187983 */ /* 0x001ee80000100800 */
[----:B------:R0:W-:Y:S01]  /*6c710*/  @!P0 STL [R1+0x2ac], R10 ;  /* 0x0002ac0a01008387 */ /* 0x0001e20000100800 */
[----:B------:R-:W-:-:S03]  /*6c720*/  @!P0 FMUL R17, R17, 16777216 ;  /* 0x4b80000011118820 */ /* 0x000fc60000400000 */
[----:B0-----:R-:W3:Y:S04]  /*6c730*/  LDL R10, [R1+0x26c] ;  /* 0x00026c00010a7983 */ /* 0x001ee80000100800 */
[----:B------:R0:W-:Y:S04]  /*6c740*/  @!P0 STL [R1+0x2b0], R11 ;  /* 0x0002b00b01008387 */ /* 0x0001e80000100800 */
[----:B0-----:R-:W3:Y:S04]  /*6c750*/  LDL R11, [R1+0x270] ;  /* 0x00027000010b7983 */ /* 0x001ee80000100800 */
[----:B------:R0:W-:Y:S04]  /*6c760*/  @!P0 STL [R1+0x2b4], R17 ;  /* 0x0002b41101008387 */ /* 0x0001e80000100800 */
[----:B0-----:R-:W3:Y:S01]  /*6c770*/  LDL R17, [R1+0x274] ;  /* 0x0002740001117983 */ /* 0x001ee20000100800 */
[----:B------:R-:W-:Y:S01]  /*6c780*/  LOP3.LUT P6, RZ, R0, 0x8, RZ, 0xc0, !PT ;  /* 0x0000000800ff7812 */ /* 0x000fe200078cc0ff */
[----:B------:R-:W-:-:S02]  /*6c790*/  @!P0 FMUL R12, R12, 16777216 ;  /* 0x4b8000000c0c8820 */ /* 0x000fc40000400000 */
[----:B------:R-:W-:Y:S02]  /*6c7a0*/  @!P0 FMUL R7, R7, 16777216 ;  /* 0x4b80000007078820 */ /* 0x000fe40000400000 */
[----:B------:R-:W-:Y:S01]  /*6c7b0*/  @!P0 FMUL R18, R18, 16777216 ;  /* 0x4b80000012128820 */ /* 0x000fe20000400000 */
[----:B------:R0:W-:Y:S01]  /*6c7c0*/  @!P0 STL [R1+0x2bc], R12 ;  /* 0x0002bc0c01008387 */ /* 0x0001e20000100800 */
[----:B------:R-:W-:-:S03]  /*6c7d0*/  @!P0 FMUL R4, R4, 16777216 ;  /* 0x4b80000004048820 */ /* 0x000fc60000400000 */
[----:B------:R-:W-:Y:S01]  /*6c7e0*/  @!P0 STL [R1+0x2b8], R7 ;  /* 0x0002b80701008387 */ /* 0x000fe20000100800 */
[----:B------:R-:W-:Y:S02]  /*6c7f0*/  @!P0 FMUL R13, R13, 16777216 ;  /* 0x4b8000000d0d8820 */ /* 0x000fe40000400000 */
[----:B------:R-:W-:Y:S01]  /*6c800*/  @!P0 FMUL R14, R14, 16777216 ;  /* 0x4b8000000e0e8820 */ /* 0x000fe20000400000 */
[----:B0-----:R-:W3:Y:S01]  /*6c810*/  LDL R12, [R1+0x278] ;  /* 0x00027800010c7983 */ /* 0x001ee20000100800 */
[----:B------:R-:W-:-:S03]  /*6c820*/  @!P0 FMUL R22, R22, 16777216 ;  /* 0x4b80000016168820 */ /* 0x000fc60000400000 */
[----:B------:R0:W-:Y:S01]  /*6c830*/  @!P0 STL [R1+0x2c0], R18 ;  /* 0x0002c01201008387 */ /* 0x0001e20000100800 */
[----:B------:R-:W-:-:S03]  /*6c840*/  @!P6 FMUL R2, R2, 16777216 ;  /* 0x4b8000000202e820 */ /* 0x000fc60000400000 */
[----:B0-----:R-:W3:Y:S04]  /*6c850*/  LDL R18, [R1+0x27c] ;  /* 0x00027c0001127983 */ /* 0x001ee80000100800 */
[----:B------:R-:W-:Y:S04]  /*6c860*/  @!P0 STL [R1+0x2c4], R4 ;  /* 0x0002c40401008387 */ /* 0x000fe80000100800 */
[----:B------:R0:W-:Y:S04]  /*6c870*/  @!P0 STL [R1+0x2c8], R13 ;  /* 0x0002c80d01008387 */ /* 0x0001e80000100800 */
[----:B0-----:R-:W3:Y:S04]  /*6c880*/  LDL R13, [R1+0x280] ;  /* 0x00028000010d7983 */ /* 0x001ee80000100800 */
[----:B------:R0:W-:Y:S04]  /*6c890*/  @!P0 STL [R1+0x2cc], R14 ;  /* 0x0002cc0e01008387 */ /* 0x0001e80000100800 */
[----:B0-----:R-:W3:Y:S04]  /*6c8a0*/  LDL R14, [R1+0x288] ;  /* 0x00028800010e7983 */ /* 0x001ee80000100800 */
[----:B------:R0:W-:Y:S04]  /*6c8b0*/  @!P0 STL [R1+0x2d0], R22 ;  /* 0x0002d01601008387 */ /* 0x0001e80000100800 */
[----:B0-----:R-:W3:Y:S01]  /*6c8c0*/  LDL R22, [R1+0x28c] ;  /* 0x00028c0001167983 */ /* 0x001ee20000100800 */
[----:B----4-:R-:W-:-:S05]  /*6c8d0*/  @!P6 FMUL R3, R3, 16777216 ;  /* 0x4b8000000303e820 */ /* 0x010fca0000400000 */
[----:B------:R-:W-:Y:S04]  /*6c8e0*/  STL [R1+0x2040], R3 ;  /* 0x0020400301007387 */ /* 0x000fe80000100800 */
[----:B------:R0:W-:Y:S04]  /*6c8f0*/  STL [R1+0x2044], R2 ;  /* 0x0020440201007387 */ /* 0x0001e80000100800 */
[----:B0-----:R-:W4:Y:S01]  /*6c900*/  LDL R2, [R1+0x290] ;  /* 0x0002900001027983 */ /* 0x001f220000100800 */
[----:B-----5:R-:W-:-:S05]  /*6c910*/  @!P6 FMUL R5, R5, 16777216 ;  /* 0x4b8000000505e820 */ /* 0x020fca0000400000 */
[----:B------:R-:W-:Y:S01]  /*6c920*/  @!P6 STL [R1+0x258], R5 ;  /* 0x000258050100e387 */ /* 0x000fe20000100800 */
[----:B--2---:R-:W-:-:S05]  /*6c930*/  @!P6 FMUL R9, R9, 16777216 ;  /* 0x4b8000000909e820 */ /* 0x004fca0000400000 */
[----:B------:R-:W-:Y:S01]  /*6c940*/  @!P6 STL [R1+0x25c], R9 ;  /* 0x00025c090100e387 */ /* 0x000fe20000100800 */
[----:B---3--:R-:W-:Y:S02]  /*6c950*/  @!P6 FMUL R15, R15, 16777216 ;  /* 0x4b8000000f0fe820 */ /* 0x008fe40000400000 */
[----:B------:R-:W-:-:S03]  /*6c960*/  @!P6 FMUL R16, R16, 16777216 ;  /* 0x4b8000001010e820 */ /* 0x000fc60000400000 */
[----:B------:R0:W-:Y:S04]  /*6c970*/  @!P6 STL [R1+0x260], R15 ;  /* 0x0002600f0100e387 */ /* 0x0001e80000100800 */
[----:B0-----:R-:W2:Y:S01]  /*6c980*/  LDL R15, [R1+0x210] ;  /* 0x00021000010f7983 */ /* 0x001ea20000100800 */
[----:B------:R-:W-:-:S03]  /*6c990*/  @!P6 FMUL R24, R24, 16777216 ;  /* 0x4b8000001818e820 */ /* 0x000fc60000400000 */
[----:B------:R0:W-:Y:S04]  /*6c9a0*/  @!P6 STL [R1+0x264], R16 ;  /* 0x000264100100e387 */ /* 0x0001e80000100800 */
[----:B0-----:R-:W3:Y:S01]  /*6c9b0*/  LDL R16, [R1+0x214] ;  /* 0x0002140001107983 */ /* 0x001ee20000100800 */
[----:B------:R-:W-:-:S03]  /*6c9c0*/  @!P6 FMUL R10, R10, 16777216 ;  /* 0x4b8000000a0ae820 */ /* 0x000fc60000400000 */
[----:B------:R0:W-:Y:S04]  /*6c9d0*/  @!P6 STL [R1+0x268], R24 ;  /* 0x000268180100e387 */ /* 0x0001e80000100800 */
[----:B------:R-:W5:Y:S04]  /*6c9e0*/  LDL R9, [R1+0x21c] ;  /* 0x00021c0001097983 */ /* 0x000f680000100800 */
[----:B0-----:R-:W5:Y:S01]  /*6c9f0*/  LDL R24, [R1+0x218] ;  /* 0x0002180001187983 */ /* 0x001f620000100800 */
[----:B------:R-:W-:-:S03]  /*6ca00*/  @!P6 FMUL R11, R11, 16777216 ;  /* 0x4b8000000b0be820 */ /* 0x000fc60000400000 */
[----:B------:R0:W-:Y:S04]  /*6ca10*/  @!P6 STL [R1+0x26c], R10 ;  /* 0x00026c0a0100e387 */ /* 0x0001e80000100800 */
[----:B0-----:R-:W5:Y:S01]  /*6ca20*/  LDL R10, [R1+0x220] ;  /* 0x00022000010a7983 */ /* 0x001f620000100800 */
[----:B------:R-:W-:-:S03]  /*6ca30*/  @!P6 FMUL R17, R17, 16777216 ;  /* 0x4b8000001111e820 */ /* 0x000fc60000400000 */
[----:B------:R-:W-:Y:S04]  /*6ca40*/  @!P6 STL [R1+0x270], R11 ;  /* 0x0002700b0100e387 */ /* 0x000fe80000100800 */
[----:B------:R0:W-:Y:S04]  /*6ca50*/  @!P6 STL [R1+0x274], R17 ;  /* 0x000274110100e387 */ /* 0x0001e80000100800 */
[----:B0-----:R-:W5:Y:S01]  /*6ca60*/  LDL R17, [R1+0x224] ;  /* 0x0002240001117983 */ /* 0x001f620000100800 */
[----:B------:R-:W-:Y:S01]  /*6ca70*/  @!P1 FMUL R29, R29, 16777216 ;  /* 0x4b8000001d1d9820 */ /* 0x000fe20000400000 */
[----:B------:R-:W-:Y:S01]  /*6ca80*/  LOP3.LUT P1, RZ, R0, 0x4, RZ, 0xc0, !PT ;  /* 0x0000000400ff7812 */ /* 0x000fe2000782c0ff */
[----:B------:R-:W-:-:S02]  /*6ca90*/  @!P6 FMUL R12, R12, 16777216 ;  /* 0x4b8000000c0ce820 */ /* 0x000fc40000400000 */
[----:B------:R-:W-:-:S05]  /*6caa0*/  @!P6 FMUL R18, R18, 16777216 ;  /* 0x4b8000001212e820 */ /* 0x000fca0000400000 */
[----:B------:R0:W-:Y:S04]  /*6cab0*/  @!P6 STL [R1+0x27c], R18 ;  /* 0x00027c120100e387 */ /* 0x0001e80000100800 */
[----:B------:R1:W-:Y:S04]  /*6cac0*/  @!P6 STL [R1+0x278], R12 ;  /* 0x0002780c0100e387 */ /* 0x0003e80000100800 */
[----:B------:R-:W5:Y:S01]  /*6cad0*/  LDL R11, [R1+0x228] ;  /* 0x00022800010b7983 */ /* 0x000f620000100800 */
[----:B0-----:R-:W-:Y:S01]  /*6cae0*/  MOV R18, R20 ;  /* 0x0000001400127202 */ /* 0x001fe20000000f00 */
[----:B------:R-:W-:Y:S01]  /*6caf0*/  @!P6 FMUL R13, R13, 16777216 ;  /* 0x4b8000000d0de820 */ /* 0x000fe20000400000 */
[----:B------:R-:W-:Y:S01]  /*6cb00*/  MOV R20, R23 ;  /* 0x0000001700147202 */ /* 0x000fe20000000f00 */
[----:B------:R-:W5:Y:S04]  /*6cb10*/  LDL R3, [R1+0x230] ;  /* 0x0002300001037983 */ /* 0x000f680000100800 */
[----:B------:R-:W5:Y:S01]  /*6cb20*/  LDL R23, [R1+0x22c] ;  /* 0x00022c0001177983 */ /* 0x000f620000100800 */
[----:B------:R-:W-:-:S03]  /*6cb30*/  @!P6 FMUL R27, R27, 16777216 ;  /* 0x4b8000001b1be820 */ /* 0x000fc60000400000 */
[----:B------:R0:W-:Y:S01]  /*6cb40*/  @!P6 STL [R1+0x280], R13 ;  /* 0x0002800d0100e387 */ /* 0x0001e20000100800 */
[----:B------:R-:W-:-:S03]  /*6cb50*/  @!P6 FMUL R14, R14, 16777216 ;  /* 0x4b8000000e0ee820 */ /* 0x000fc60000400000 */
[----:B------:R-:W5:Y:S04]  /*6cb60*/  LDL R7, [R1+0x234] ;  /* 0x0002340001077983 */ /* 0x000f680000100800 */
[----:B------:R0:W-:Y:S04]  /*6cb70*/  @!P6 STL [R1+0x288], R14 ;  /* 0x0002880e0100e387 */ /* 0x0001e80000100800 */
[----:B------:R-:W5:Y:S01]  /*6cb80*/  LDL R4, [R1+0x238] ;  /* 0x0002380001047983 */ /* 0x000f620000100800 */
[----:B------:R-:W-:-:S05]  /*6cb90*/  @!P6 FMUL R22, R22, 16777216 ;  /* 0x4b8000001616e820 */ /* 0x000fca0000400000 */
[----:B------:R0:W-:Y:S04]  /*6cba0*/  @!P6 STL [R1+0x28c], R22 ;  /* 0x00028c160100e387 */ /* 0x0001e80000100800 */
[----:B------:R-:W5:Y:S04]  /*6cbb0*/  LDL R5, [R1+0x23c] ;  /* 0x00023c0001057983 */ /* 0x000f680000100800 */
[----:B-1----:R-:W5:Y:S04]  /*6cbc0*/  LDL R12, [R1+0x240] ;  /* 0x00024000010c7983 */ /* 0x002f680000100800 */
[----:B0-----:R-:W5:Y:S04]  /*6cbd0*/  LDL R13, [R1+0x244] ;  /* 0x00024400010d7983 */ /* 0x001f680000100800 */
[----:B------:R-:W5:Y:S04]  /*6cbe0*/  LDL R14, [R1+0x248] ;  /* 0x00024800010e7983 */ /* 0x000f680000100800 */
[----:B------:R-:W5:Y:S04]  /*6cbf0*/  LDL R22, [R1+0x24c] ;  /* 0x00024c0001167983 */ /* 0x000f680000100800 */
[----:B------:R-:W-:Y:S01]  /*6cc00*/  STL [R1+0x2048], R27 ;  /* 0x0020481b01007387 */ /* 0x000fe20000100800 */
[----:B----4-:R-:W-:-:S05]  /*6cc10*/  @!P6 FMUL R2, R2, 16777216 ;  /* 0x4b8000000202e820 */ /* 0x010fca0000400000 */
[----:B------:R-:W-:Y:S01]  /*6cc20*/  @!P6 STL [R1+0x290], R2 ;  /* 0x000290020100e387 */ /* 0x000fe20000100800 */
[----:B--2---:R-:W-:-:S05]  /*6cc30*/  @!P1 FMUL R15, R15, 16777216 ;  /* 0x4b8000000f0f9820 */ /* 0x004fca0000400000 */
[----:B------:R0:W-:Y:S01]  /*6cc40*/  @!P1 STL [R1+0x210], R15 ;  /* 0x0002100f01009387 */ /* 0x0001e20000100800 */
[----:B---3--:R-:W-:-:S03]  /*6cc50*/  @!P1 FMUL R16, R16, 16777216 ;  /* 0x4b80000010109820 */ /* 0x008fc60000400000 */
[----:B0-----:R-:W2:Y:S04]  /*6cc60*/  LDL R15, [R1+0x1d0] ;  /* 0x0001d000010f7983 */ /* 0x001ea80000100800 */
[----:B------:R0:W-:Y:S01]  /*6cc70*/  @!P1 STL [R1+0x214], R16 ;  /* 0x0002141001009387 */ /* 0x0001e20000100800 */
[----:B-----5:R-:W-:Y:S02]  /*6cc80*/  @!P1 FMUL R9, R9, 16777216 ;  /* 0x4b80000009099820 */ /* 0x020fe40000400000 */
[----:B------:R-:W-:Y:S01]  /*6cc90*/  @!P1 FMUL R24, R24, 16777216 ;  /* 0x4b80000018189820 */ /* 0x000fe20000400000 */
[----:B0-----:R-:W3:Y:S04]  /*6cca0*/  LDL R16, [R1+0x1d4] ;  /* 0x0001d40001107983 */ /* 0x001ee80000100800 */
[----:B------:R0:W-:Y:S01]  /*6ccb0*/  @!P1 STL [R1+0x218], R24 ;  /* 0x0002181801009387 */ /* 0x0001e20000100800 */
[----:B------:R-:W-:-:S03]  /*6ccc0*/  @!P1 FMUL R10, R10, 16777216 ;  /* 0x4b8000000a0a9820 */ /* 0x000fc60000400000 */
[----:B0-----:R-:W4:Y:S04]  /*6ccd0*/  LDL R24, [R1+0x1d8] ;  /* 0x0001d80001187983 */ /* 0x001f280000100800 */
[----:B------:R0:W-:Y:S04]  /*6cce0*/  @!P1 STL [R1+0x21c], R9 ;  /* 0x00021c0901009387 */ /* 0x0001e80000100800 */
[----:B0-----:R-:W5:Y:S01]  /*6ccf0*/  LDL R9, [R1+0x1dc] ;  /* 0x0001dc0001097983 */ /* 0x001f620000100800 */
[----:B------:R-:W-:-:S05]  /*6cd00*/  @!P1 FMUL R17, R17, 16777216 ;  /* 0x4b80000011119820 */ /* 0x000fca0000400000 */
[----:B------:R0:W-:Y:S04]  /*6cd10*/  @!P1 STL [R1+0x224], R17 ;  /* 0x0002241101009387 */ /* 0x0001e80000100800 */
[----:B------:R1:W-:Y:S04]  /*6cd20*/  @!P1 STL [R1+0x220], R10 ;  /* 0x0002200a01009387 */ /* 0x0003e80000100800 */
[----:B0-----:R-:W5:Y:S01]  /*6cd30*/  LDL R17, [R1+0x1e0] ;  /* 0x0001e00001117983 */ /* 0x001f620000100800 */
[----:B------:R-:W-:Y:S01]  /*6cd40*/  @!P0 FMUL R28, R28, 16777216 ;  /* 0x4b8000001c1c8820 */ /* 0x000fe20000400000 */
[----:B------:R-:W-:-:S02]  /*6cd50*/  LOP3.LUT P0, RZ, R0, 0x2, RZ, 0xc0, !PT ;  /* 0x0000000200ff7812 */ /* 0x000fc4000780c0ff */
[----:B-1----:R-:W5:Y:S01]  /*6cd60*/  LDL R10, [R1+0x1e4] ;  /* 0x0001e400010a7983 */ /* 0x002f620000100800 */
[----:B------:R-:W-:-:S05]  /*6cd70*/  @!P1 FMUL R11, R11, 16777216 ;  /* 0x4b8000000b0b9820 */ /* 0x000fca0000400000 */
[----:B------:R0:W-:Y:S01]  /*6cd80*/  @!P1 STL [R1+0x228], R11 ;  /* 0x0002280b01009387 */ /* 0x0001e20000100800 */
[----:B------:R-:W-:Y:S02]  /*6cd90*/  @!P1 FMUL R3, R3, 16777216 ;  /* 0x4b80000003039820 */ /* 0x000fe40000400000 */
[----:B------:R-:W-:Y:S01]  /*6cda0*/  @!P1 FMUL R23, R23, 16777216 ;  /* 0x4b80000017179820 */ /* 0x000fe20000400000 */
[----:B0-----:R-:W5:Y:S01]  /*6cdb0*/  LDL R11, [R1+0x1e8] ;  /* 0x0001e800010b7983 */ /* 0x001f620000100800 */
[----:B------:R-:W-:-:S03]  /*6cdc0*/  @!P1 FMUL R7, R7, 16777216 ;  /* 0x4b80000007079820 */ /* 0x000fc60000400000 */
[----:B------:R0:W-:Y:S01]  /*6cdd0*/  @!P1 STL [R1+0x22c], R23 ;  /* 0x00022c1701009387 */ /* 0x0001e20000100800 */
[----:B------:R-:W-:-:S03]  /*6cde0*/  @!P1 FMUL R4, R4, 16777216 ;  /* 0x4b80000004049820 */ /* 0x000fc60000400000 */
[----:B0-----:R-:W5:Y:S04]  /*6cdf0*/  LDL R23, [R1+0x1ec] ;  /* 0x0001ec0001177983 */ /* 0x001f680000100800 */
[----:B------:R-:W-:Y:S04]  /*6ce00*/  @!P1 STL [R1+0x230], R3 ;  /* 0x0002300301009387 */ /* 0x000fe80000100800 */
[----:B------:R-:W-:Y:S01]  /*6ce10*/  @!P1 STL [R1+0x234], R7 ;  /* 0x0002340701009387 */ /* 0x000fe20000100800 */
[----:B------:R-:W-:-:S03]  /*6ce20*/  @!P1 FMUL R5, R5, 16777216 ;  /* 0x4b80000005059820 */ /* 0x000fc60000400000 */
[----:B------:R-:W-:Y:S01]  /*6ce30*/  @!P1 STL [R1+0x238], R4 ;  /* 0x0002380401009387 */ /* 0x000fe20000100800 */
[----:B------:R-:W-:-:S03]  /*6ce40*/  @!P1 FMUL R12, R12, 16777216 ;  /* 0x4b8000000c0c9820 */ /* 0x000fc60000400000 */
[----:B------:R-:W-:Y:S01]  /*6ce50*/  @!P1 STL [R1+0x23c], R5 ;  /* 0x00023c0501009387 */ /* 0x000fe20000100800 */
[----:B------:R-:W-:-:S03]  /*6ce60*/  @!P1 FMUL R13, R13, 16777216 ;  /* 0x4b8000000d0d9820 */ /* 0x000fc60000400000 */
[----:B------:R-:W-:Y:S01]  /*6ce70*/  @!P1 STL [R1+0x240], R12 ;  /* 0x0002400c01009387 */ /* 0x000fe20000100800 */
[----:B------:R-:W-:Y:S02]  /*6ce80*/  @!P1 FMUL R14, R14, 16777216 ;  /* 0x4b8000000e0e9820 */ /* 0x000fe40000400000 */
[----:B------:R-:W-:Y:S02]  /*6ce90*/  @!P1 FMUL R22, R22, 16777216 ;  /* 0x4b80000016169820 */ /* 0x000fe40000400000 */
[----:B------:R-:W-:-:S03]  /*6cea0*/  @!P1 FMUL R26, R26, 16777216 ;  /* 0x4b8000001a1a9820 */ /* 0x000fc60000400000 */
[----:B------:R0:W-:Y:S04]  /*6ceb0*/  @!P1 STL [R1+0x24c], R22 ;  /* 0x00024c1601009387 */ /* 0x0001e80000100800 */
[----:B------:R1:W-:Y:S04]  /*6cec0*/  @!P1 STL [R1+0x244], R13 ;  /* 0x0002440d01009387 */ /* 0x0003e80000100800 */
[----:B0-----:R-:W5:Y:S04]  /*6ced0*/  LDL R22, [R1+0x1f0] ;  /* 0x0001f00001167983 */ /* 0x001f680000100800 */
[----:B------:R0:W-:Y:S04]  /*6cee0*/  @!P1 STL [R1+0x248], R14 ;  /* 0x0002480e01009387 */ /* 0x0001e80000100800 */
[----:B------:R-:W5:Y:S04]  /*6cef0*/  LDL R12, [R1+0x1f4] ;  /* 0x0001f400010c7983 */ /* 0x000f680000100800 */
[----:B-1----:R-:W5:Y:S04]  /*6cf00*/  LDL R13, [R1+0x1f8] ;  /* 0x0001f800010d7983 */ /* 0x002f680000100800 */
[----:B0-----:R-:W5:Y:S04]  /*6cf10*/  LDL R14, [R1+0x1fc] ;  /* 0x0001fc00010e7983 */ /* 0x001f680000100800 */
[----:B------:R-:W-:Y:S01]  /*6cf20*/  STL [R1+0x204c], R26 ;  /* 0x00204c1a01007387 */ /* 0x000fe20000100800 */
[----:B--2---:R-:W-:-:S02]  /*6cf30*/  @!P0 FMUL R15, R15, 16777216 ;  /* 0x4b8000000f0f8820 */ /* 0x004fc40000400000 */
[----:B---3--:R-:W-:Y:S02]  /*6cf40*/  @!P0 FMUL R16, R16, 16777216 ;  /* 0x4b80000010108820 */ /* 0x008fe40000400000 */
[----:B----4-:R-:W-:-:S05]  /*6cf50*/  @!P0 FMUL R24, R24, 16777216 ;  /* 0x4b80000018188820 */ /* 0x010fca0000400000 */
[----:B------:R0:W-:Y:S04]  /*6cf60*/  @!P0 STL [R1+0x1d8], R24 ;  /* 0x0001d81801008387 */ /* 0x0001e80000100800 */
[----:B------:R1:W-:Y:S01]  /*6cf70*/  @!P0 STL [R1+0x1d0], R15 ;  /* 0x0001d00f01008387 */ /* 0x0003e20000100800 */
[----:B-----5:R-:W-:-:S03]  /*6cf80*/  @!P0 FMUL R9, R9, 16777216 ;  /* 0x4b80000009098820 */ /* 0x020fc60000400000 */
[----:B0-----:R-:W2:Y:S04]  /*6cf90*/  LDL R24, [R1+0x200] ;  /* 0x0002000001187983 */ /* 0x001ea80000100800 */
[----:B------:R0:W-:Y:S04]  /*6cfa0*/  @!P0 STL [R1+0x1d4], R16 ;  /* 0x0001d41001008387 */ /* 0x0001e80000100800 */
[----:B-1----:R-:W3:Y:S04]  /*6cfb0*/  LDL R15, [R1+0x204] ;  /* 0x00020400010f7983 */ /* 0x002ee80000100800 */
[----:B0-----:R-:W4:Y:S01]  /*6cfc0*/  LDL R16, [R1+0x208] ;  /* 0x0002080001107983 */ /* 0x001f220000100800 */
[----:B------:R-:W-:-:S05]  /*6cfd0*/  @!P0 FMUL R17, R17, 16777216 ;  /* 0x4b80000011118820 */ /* 0x000fca0000400000 */
[----:B------:R0:W-:Y:S04]  /*6cfe0*/  @!P0 STL [R1+0x1e0], R17 ;  /* 0x0001e01101008387 */ /* 0x0001e80000100800 */
[----:B------:R1:W-:Y:S01]  /*6cff0*/  @!P0 STL [R1+0x1dc], R9 ;  /* 0x0001dc0901008387 */ /* 0x0003e20000100800 */
[----:B------:R-:W-:-:S03]  /*6d000*/  @!P0 FMUL R10, R10, 16777216 ;  /* 0x4b8000000a0a8820 */ /* 0x000fc60000400000 */
[----:B------:R-:W5:Y:S01]  /*6d010*/  LDL R26, [R1+0x190] ;  /* 0x00019000011a7983 */ /* 0x000f620000100800 */
[----:B0-----:R-:W-:Y:S02]  /*6d020*/  MOV R17, R18 ;  /* 0x0000001200117202 */ /* 0x001fe40000000f00 */
[----:B------:R-:W-:Y:S02]  /*6d030*/  MOV R18, R25 ;  /* 0x0000001900127202 */ /* 0x000fe40000000f00 */
[----:B------:R-:W5:Y:S04]  /*6d040*/  LDL R25, [R1+0x20c] ;  /* 0x00020c0001197983 */ /* 0x000f680000100800 */
[----:B------:R0:W-:Y:S04]  /*6d050*/  @!P0 STL [R1+0x1e4], R10 ;  /* 0x0001e40a01008387 */ /* 0x0001e80000100800 */
[----:B------:R-:W5:Y:S01]  /*6d060*/  LDL R27, [R1+0x194] ;  /* 0x00019400011b7983 */ /* 0x000f620000100800 */
[----:B------:R-:W-:-:S05]  /*6d070*/  @!P0 FMUL R11, R11, 16777216 ;  /* 0x4b8000000b0b8820 */ /* 0x000fca0000400000 */
[----:B------:R0:W-:Y:S04]  /*6d080*/  @!P0 STL [R1+0x1e8], R11 ;  /* 0x0001e80b01008387 */ /* 0x0001e80000100800 */
[----:B------:R-:W5:Y:S01]  /*6d090*/  LDL R2, [R1+0x198] ;  /* 0x0001980001027983 */ /* 0x000f620000100800 */
[----:B------:R-:W-:-:S05]  /*6d0a0*/  @!P0 FMUL R23, R23, 16777216 ;  /* 0x4b80000017178820 */ /* 0x000fca0000400000 */
[----:B------:R0:W-:Y:S04]  /*6d0b0*/  @!P0 STL [R1+0x1ec], R23 ;  /* 0x0001ec1701008387 */ /* 0x0001e80000100800 */
[----:B------:R-:W5:Y:S04]  /*6d0c0*/  LDL R3, [R1+0x19c] ;  /* 0x00019c0001037983 */ /* 0x000f680000100800 */
[----:B------:R-:W5:Y:S04]  /*6d0d0*/  LDL R7, [R1+0x1a0] ;  /* 0x0001a00001077983 */ /* 0x000f680000100800 */
[----:B------:R-:W5:Y:S04]  /*6d0e0*/  LDL R4, [R1+0x1a4] ;  /* 0x0001a40001047983 */ /* 0x000f680000100800 */
[----:B------:R-:W5:Y:S04]  /*6d0f0*/  LDL R5, [R1+0x1a8] ;  /* 0x0001a80001057983 */ /* 0x000f680000100800 */
[----:B-1----:R-:W5:Y:S04]  /*6d100*/  LDL R9, [R1+0x1ac] ;  /* 0x0001ac0001097983 */ /* 0x002f680000100800 */
[----:B0-----:R-:W5:Y:S04]  /*6d110*/  LDL R10, [R1+0x1b0] ;  /* 0x0001b000010a7983 */ /* 0x001f680000100800 */
[----:B------:R-:W5:Y:S04]  /*6d120*/  LDL R11, [R1+0x1b4] ;  /* 0x0001b400010b7983 */ /* 0x000f680000100800 */
[----:B------:R-:W5:Y:S01]  /*6d130*/  LDL R23, [R1+0x1b8] ;  /* 0x0001b80001177983 */ /* 0x000f620000100800 */
[----:B------:R-:W-:-:S05]  /*6d140*/  @!P0 FMUL R22, R22, 16777216 ;  /* 0x4b80000016168820 */ /* 0x000fca0000400000 */
[----:B------:R0:W-:Y:S01]  /*6d150*/  @!P0 STL [R1+0x1f0], R22 ;  /* 0x0001f01601008387 */ /* 0x0001e20000100800 */
[----:B------:R-:W-:Y:S02]  /*6d160*/  @!P0 FMUL R12, R12, 16777216 ;  /* 0x4b8000000c0c8820 */ /* 0x000fe40000400000 */
[----:B------:R-:W-:Y:S01]  /*6d170*/  @!P0 FMUL R13, R13, 16777216 ;  /* 0x4b8000000d0d8820 */ /* 0x000fe20000400000 */
[----:B0-----:R-:W5:Y:S01]  /*6d180*/  LDL.LU R22, [R1+0x20a4] ;  /* 0x0020a40001167983 */ /* 0x001f620000300800 */
[----:B------:R-:W-:-:S03]  /*6d190*/  @!P0 FMUL R14, R14, 16777216 ;  /* 0x4b8000000e0e8820 */ /* 0x000fc60000400000 */
[----:B------:R0:W-:Y:S04]  /*6d1a0*/  @!P0 STL [R1+0x1f4], R12 ;  /* 0x0001f40c01008387 */ /* 0x0001e80000100800 */
[----:B0-----:R-:W5:Y:S04]  /*6d1b0*/  LDL R12, [R1+0x1bc] ;  /* 0x0001bc00010c7983 */ /* 0x001f680000100800 */
[----:B------:R0:W-:Y:S04]  /*6d1c0*/  @!P0 STL [R1+0x1f8], R13 ;  /* 0x0001f80d01008387 */ /* 0x0001e80000100800 */
[----:B0-----:R-:W5:Y:S04]  /*6d1d0*/  LDL R13, [R1+0x1c0] ;  /* 0x0001c000010d7983 */ /* 0x001f680000100800 */
[----:B------:R0:W-:Y:S04]  /*6d1e0*/  @!P0 STL [R1+0x1fc], R14 ;  /* 0x0001fc0e01008387 */ /* 0x0001e80000100800 */
[----:B0-----:R-:W5:Y:S01]  /*6d1f0*/  LDL R14, [R1+0x1c4] ;  /* 0x0001c400010e7983 */ /* 0x001f620000100800 */
[----:B--2---:R-:W-:-:S05]  /*6d200*/  @!P0 FMUL R24, R24, 16777216 ;  /* 0x4b80000018188820 */ /* 0x004fca0000400000 */
[----:B------:R0:W-:Y:S01]  /*6d210*/  @!P0 STL [R1+0x200], R24 ;  /* 0x0002001801008387 */ /* 0x0001e20000100800 */
[----:B---3--:R-:W-:Y:S02]  /*6d220*/  @!P0 FMUL R15, R15, 16777216 ;  /* 0x4b8000000f0f8820 */ /* 0x008fe40000400000 */
[----:B----4-:R-:W-:Y:S01]  /*6d230*/  @!P0 FMUL R16, R16, 16777216 ;  /* 0x4b80000010108820 */ /* 0x010fe20000400000 */
[----:B0-----:R-:W2:Y:S04]  /*6d240*/  LDL.LU R24, [R1+0x20a0] ;  /* 0x0020a00001187983 */ /* 0x001ea80000300800 */
[----:B------:R0:W-:Y:S04]  /*6d250*/  @!P0 STL [R1+0x204], R15 ;  /* 0x0002040f01008387 */ /* 0x0001e80000100800 */
[----:B0-----:R-:W3:Y:S04]  /*6d260*/  LDL R15, [R1+0x1c8] ;  /* 0x0001c800010f7983 */ /* 0x001ee80000100800 */
[----:B------:R0:W-:Y:S01]  /*6d270*/  @!P0 STL [R1+0x208], R16 ;  /* 0x0002081001008387 */ /* 0x0001e20000100800 */
[----:B-----5:R-:W-:-:S03]  /*6d280*/  @!P0 FMUL R25, R25, 16777216 ;  /* 0x4b80000019198820 */ /* 0x020fc60000400000 */
[----:B0-----:R-:W4:Y:S04]  /*6d290*/  LDL R16, [R1+0x1cc] ;  /* 0x0001cc0001107983 */ /* 0x001f280000100800 */
[----:B------:R0:W-:Y:S04]  /*6d2a0*/  @!P0 STL [R1+0x20c], R25 ;  /* 0x00020c1901008387 */ /* 0x0001e80000100800 */
[----:B0-----:R-:W5:Y:S01]  /*6d2b0*/  LDL.LU R25, [R1+0x209c] ;  /* 0x00209c0001197983 */ /* 0x001f620000300800 */
[----:B------:R-:W-:-:S13]  /*6d2c0*/  LOP3.LUT P6, RZ, R0, 0x1, RZ, 0xc0, !PT ;  /* 0x0000000100ff7812 */ /* 0x000fda00078cc0ff */
[----:B------:R-:W-:Y:S02]  /*6d2d0*/  @!P6 FMUL R26, R26, 16777216 ;  /* 0x4b8000001a1ae820 */ /* 0x000fe40000400000 */
[----:B------:R-:W-:Y:S02]  /*6d2e0*/  @!P6 FMUL R27, R27, 16777216 ;  /* 0x4b8000001b1be820 */ /* 0x000fe40000400000 */
[----:B------:R-:W-:Y:S02]  /*6d2f0*/  @!P6 FMUL R2, R2, 16777216 ;  /* 0x4b8000000202e820 */ /* 0x000fe40000400000 */
[----:B------:R-:W-:Y:S02]  /*6d300*/  @!P6 FMUL R3, R3, 16777216 ;  /* 0x4b8000000303e820 */ /* 0x000fe40000400000 */
[----:B------:R-:W-:Y:S02]  /*6d310*/  @!P6 FMUL R7, R7, 16777216 ;  /* 0x4b8000000707e820 */ /* 0x000fe40000400000 */
[----:B------:R-:W-:-:S02]  /*6d320*/  @!P6 FMUL R4, R4, 16777216 ;  /* 0x4b8000000404e820 */ /* 0x000fc40000400000 */
[----:B------:R-:W-:Y:S02]  /*6d330*/  @!P6 FMUL R5, R5, 16777216 ;  /* 0x4b8000000505e820 */ /* 0x000fe40000400000 */
[----:B------:R-:W-:Y:S02]  /*6d340*/  @!P6 FMUL R9, R9, 16777216 ;  /* 0x4b8000000909e820 */ /* 0x000fe40000400000 */
[----:B------:R-:W-:Y:S02]  /*6d350*/  @!P6 FMUL R10, R10, 16777216 ;  /* 0x4b8000000a0ae820 */ /* 0x000fe40000400000 */
[----:B------:R-:W-:Y:S02]  /*6d360*/  @!P6 FMUL R11, R11, 16777216 ;  /* 0x4b8000000b0be820 */ /* 0x000fe40000400000 */
[----:B------:R-:W-:Y:S02]  /*6d370*/  @!P6 FMUL R23, R23, 16777216 ;  /* 0x4b8000001717e820 */ /* 0x000fe40000400000 */
[----:B-----5:R-:W-:-:S05]  /*6d380*/  @!P0 FMUL R25, R25, 16777216 ;  /* 0x4b80000019198820 */ /* 0x020fca0000400000 */
[----:B------:R-:W-:Y:S04]  /*6d390*/  STL [R1+0x2038], R25 ;  /* 0x0020381901007387 */ /* 0x000fe80000100800 */
[----:B------:R-:W-:Y:S04]  /*6d3a0*/  @!P6 STL [R1+0x190], R26 ;  /* 0x0001901a0100e387 */ /* 0x000fe80000100800 */
[----:B------:R-:W-:Y:S04]  /*6d3b0*/  @!P6 STL [R1+0x194], R27 ;  /* 0x0001941b0100e387 */ /* 0x000fe80000100800 */
[----:B------:R-:W-:Y:S04]  /*6d3c0*/  @!P6 STL [R1+0x198], R2 ;  /* 0x000198020100e387 */ /* 0x000fe80000100800 */
[----:B------:R0:W-:Y:S04]  /*6d3d0*/  @!P6 STL [R1+0x19c], R3 ;  /* 0x00019c030100e387 */ /* 0x0001e80000100800 */
[----:B------:R1:W-:Y:S04]  /*6d3e0*/  @!P6 STL [R1+0x1a0], R7 ;  /* 0x0001a0070100e387 */ /* 0x0003e80000100800 */
[----:B------:R-:W-:Y:S04]  /*6d3f0*/  @!P6 STL [R1+0x1a4], R4 ;  /* 0x0001a4040100e387 */ /* 0x000fe80000100800 */
[----:B------:R-:W-:Y:S04]  /*6d400*/  @!P6 STL [R1+0x1a8], R5 ;  /* 0x0001a8050100e387 */ /* 0x000fe80000100800 */
[----:B------:R-:W-:Y:S04]  /*6d410*/  @!P6 STL [R1+0x1ac], R9 ;  /* 0x0001ac090100e387 */ /* 0x000fe80000100800 */
[----:B0-----:R-:W5:Y:S04]  /*6d420*/  LDL R3, [R1+0x100] ;  /* 0x0001000001037983 */ /* 0x001f680000100800 */
[----:B------:R-:W-:Y:S04]  /*6d430*/  @!P6 STL [R1+0x1b0], R10 ;  /* 0x0001b00a0100e387 */ /* 0x000fe80000100800 */
[----:B-1----:R-:W5:Y:S04]  /*6d440*/  LDL R7, [R1+0xfc] ;  /* 0x0000fc0001077983 */ /* 0x002f680000100800 */
[----:B------:R0:W-:Y:S04]  /*6d450*/  @!P6 STL [R1+0x1b4], R11 ;  /* 0x0001b40b0100e387 */ /* 0x0001e80000100800 */
[----:B0-----:R-:W5:Y:S04]  /*6d460*/  LDL R11, [R1+0xf8] ;  /* 0x0000f800010b7983 */ /* 0x001f680000100800 */
[----:B------:R0:W-:Y:S04]  /*6d470*/  @!P6 STL [R1+0x1b8], R23 ;  /* 0x0001b8170100e387 */ /* 0x0001e80000100800 */
[----:B0-----:R-:W5:Y:S01]  /*6d480*/  LDL R23, [R1+0xf4] ;  /* 0x0000f40001177983 */ /* 0x001f620000100800 */
[----:B------:R-:W-:-:S02]  /*6d490*/  @!P6 FMUL R12, R12, 16777216 ;  /* 0x4b8000000c0ce820 */ /* 0x000fc40000400000 */
[----:B------:R-:W-:Y:S01]  /*6d4a0*/  @!P6 FMUL R13, R13, 16777216 ;  /* 0x4b8000000d0de820 */ /* 0x000fe20000400000 */
[----:B------:R-:W-:Y:S01]  /*6d4b0*/  LOP3.LUT P0, RZ, R0, 0x2000000, RZ, 0xc0, !PT ;  /* 0x0200000000ff7812 */ /* 0x000fe2000780c0ff */
[----:B------:R-:W-:Y:S01]  /*6d4c0*/  @!P6 FMUL R14, R14, 16777216 ;  /* 0x4b8000000e0ee820 */ /* 0x000fe20000400000 */
[----:B------:R0:W-:Y:S01]  /*6d4d0*/  @!P6 STL [R1+0x1bc], R12 ;  /* 0x0001bc0c0100e387 */ /* 0x0001e20000100800 */
[----:B---3--:R-:W-:Y:S02]  /*6d4e0*/  @!P6 FMUL R15, R15, 16777216 ;  /* 0x4b8000000f0fe820 */ /* 0x008fe40000400000 */
[----:B----4-:R-:W-:Y:S01]  /*6d4f0*/  @!P6 FMUL R16, R16, 16777216 ;  /* 0x4b8000001010e820 */ /* 0x010fe20000400000 */
[----:B0-----:R-:W3:Y:S04]  /*6d500*/  LDL R12, [R1+0xf0] ;  /* 0x0000f000010c7983 */ /* 0x001ee80000100800 */
[----:B------:R0:W-:Y:S01]  /*6d510*/  @!P6 STL [R1+0x1c0], R13 ;  /* 0x0001c00d0100e387 */ /* 0x0001e20000100800 */
[----:B--2---:R-:W-:-:S03]  /*6d520*/  @!P6 FMUL R24, R24, 16777216 ;  /* 0x4b8000001818e820 */ /* 0x004fc60000400000 */
[----:B0-----:R-:W2:Y:S04]  /*6d530*/  LDL R13, [R1+0xec] ;  /* 0x0000ec00010d7983 */ /* 0x001ea80000100800 */
[----:B------:R0:W-:Y:S04]  /*6d540*/  @!P6 STL [R1+0x1c4], R14 ;  /* 0x0001c40e0100e387 */ /* 0x0001e80000100800 */
[----:B0-----:R-:W4:Y:S04]  /*6d550*/  LDL R14, [R1+0x168] ;  /* 0x00016800010e7983 */ /* 0x001f280000100800 */
[----:B------:R0:W-:Y:S04]  /*6d560*/  @!P6 STL [R1+0x1c8], R15 ;  /* 0x0001c80f0100e387 */ /* 0x0001e80000100800 */
[----:B------:R1:W-:Y:S04]  /*6d570*/  @!P6 STL [R1+0x1cc], R16 ;  /* 0x0001cc100100e387 */ /* 0x0003e80000100800 */
[----:B------:R-:W4:Y:S01]  /*6d580*/  LDL R4, [R1+0x174] ;  /* 0x0001740001047983 */ /* 0x000f220000100800 */
[----:B0-----:R-:W-:-:S03]  /*6d590*/  IMAD.MOV.U32 R15, RZ, RZ, R17 ;  /* 0x000000ffff0f7224 */ /* 0x001fc600078e0011 */
[----:B------:R-:W4:Y:S04]  /*6d5a0*/  LDL R17, [R1+0x170] ;  /* 0x0001700001117983 */ /* 0x000f280000100800 */
[----:B-1----:R-:W4:Y:S04]  /*6d5b0*/  LDL R16, [R1+0x16c] ;  /* 0x00016c0001107983 */ /* 0x002f280000100800 */
[----:B------:R-:W4:Y:S04]  /*6d5c0*/  LDL R5, [R1+0x178] ;  /* 0x0001780001057983 */ /* 0x000f280000100800 */
[----:B------:R-:W4:Y:S04]  /*6d5d0*/  LDL R9, [R1+0x17c] ;  /* 0x00017c0001097983 */ /* 0x000f280000100800 */
[----:B------:R-:W4:Y:S04]  /*6d5e0*/  LDL R10, [R1+0x180] ;  /* 0x00018000010a7983 */ /* 0x000f280000100800 */
[----:B------:R-:W-:Y:S01]  /*6d5f0*/  STL [R1+0x203c], R24 ;  /* 0x00203c1801007387 */ /* 0x000fe20000100800 */
[----:B-----5:R-:W-:-:S05]  /*6d600*/  @!P0 FMUL R3, R3, 16777216 ;  /* 0x4b80000003038820 */ /* 0x020fca0000400000 */
[----:B------:R-:W-:Y:S01]  /*6d610*/  @!P0 STL [R1+0x100], R3 ;  /* 0x0001000301008387 */ /* 0x000fe20000100800 */
[----:B------:R-:W-:Y:S02]  /*6d620*/  @!P0 FMUL R7, R7, 16777216 ;  /* 0x4b80000007078820 */ /* 0x000fe40000400000 */
[----:B------:R-:W-:-:S05]  /*6d630*/  @!P0 FMUL R23, R23, 16777216 ;  /* 0x4b80000017178820 */ /* 0x000fca0000400000 */
[----:B------:R0:W-:Y:S04]  /*6d640*/  @!P0 STL [R1+0xf4], R23 ;  /* 0x0000f41701008387 */ /* 0x0001e80000100800 */
[----:B------:R-:W-:Y:S04]  /*6d650*/  @!P0 STL [R1+0xfc], R7 ;  /* 0x0000fc0701008387 */ /* 0x000fe80000100800 */
[----:B0-----:R-:W5:Y:S01]  /*6d660*/  LDL R23, [R1+0x184] ;  /* 0x0001840001177983 */ /* 0x001f620000100800 */
[----:B------:R-:W-:Y:S02]  /*6d670*/  @!P0 FMUL R11, R11, 16777216 ;  /* 0x4b8000000b0b8820 */ /* 0x000fe40000400000 */
[----:B---3--:R-:W-:-:S03]  /*6d680*/  @!P0 FMUL R12, R12, 16777216 ;  /* 0x4b8000000c0c8820 */ /* 0x008fc60000400000 */
[----:B------:R0:W-:Y:S04]  /*6d690*/  @!P0 STL [R1+0xf8], R11 ;  /* 0x0000f80b01008387 */ /* 0x0001e80000100800 */
[----:B------:R-:W3:Y:S04]  /*6d6a0*/  LDL R24, [R1+0x188] ;  /* 0x0001880001187983 */ /* 0x000ee80000100800 */
[----:B------:R-:W3:Y:S01]  /*6d6b0*/  LDL R25, [R1+0x18c] ;  /* 0x00018c0001197983 */ /* 0x000ee20000100800 */
[----:B--2---:R-:W-:-:S03]  /*6d6c0*/  @!P0 FMUL R13, R13, 16777216 ;  /* 0x4b8000000d0d8820 */ /* 0x004fc60000400000 */
[----:B------:R-:W2:Y:S01]  /*6d6d0*/  LDL R26, [R1+0xe8] ;  /* 0x0000e800011a7983 */ /* 0x000ea20000100800 */
[----:B0-----:R-:W-:-:S03]  /*6d6e0*/  MOV R11, R15 ;  /* 0x0000000f000b7202 */ /* 0x001fc60000000f00 */
[----:B------:R0:W-:Y:S04]  /*6d6f0*/  @!P0 STL [R1+0xf0], R12 ;  /* 0x0000f00c01008387 */ /* 0x0001e80000100800 */
[----:B------:R-:W2:Y:S01]  /*6d700*/  LDL R27, [R1+0xe4] ;  /* 0x0000e400011b7983 */ /* 0x000ea20000100800 */
[----:B----4-:R-:W-:-:S03]  /*6d710*/  @!P0 FMUL R14, R14, 16777216 ;  /* 0x4b8000000e0e8820 */ /* 0x010fc60000400000 */
[----:B------:R1:W-:Y:S04]  /*6d720*/  @!P0 STL [R1+0xec], R13 ;  /* 0x0000ec0d01008387 */ /* 0x0003e80000100800 */
[----:B------:R4:W-:Y:S04]  /*6d730*/  @!P0 STL [R1+0x168], R14 ;  /* 0x0001680e01008387 */ /* 0x0009e80000100800 */
[----:B------:R-:W2:Y:S01]  /*6d740*/  LDL R2, [R1+0xd8] ;  /* 0x0000d80001027983 */ /* 0x000ea20000100800 */
[----:B------:R-:W-:-:S03]  /*6d750*/  @!P0 FMUL R4, R4, 16777216 ;  /* 0x4b80000004048820 */ /* 0x000fc60000400000 */
[----:B------:R-:W2:Y:S01]  /*6d760*/  LDL R3, [R1+0xd4] ;  /* 0x0000d40001037983 */ /* 0x000ea20000100800 */
[----:B------:R-:W-:-:S03]  /*6d770*/  @!P0 FMUL R17, R17, 16777216 ;  /* 0x4b80000011118820 */ /* 0x000fc60000400000 */
[----:B0-----:R-:W2:Y:S01]  /*6d780*/  LDL R12, [R1+0xc8] ;  /* 0x0000c800010c7983 */ /* 0x001ea20000100800 */
[----:B------:R-:W-:-:S03]  /*6d790*/  @!P0 FMUL R16, R16, 16777216 ;  /* 0x4b80000010108820 */ /* 0x000fc60000400000 */
[----:B-1----:R-:W2:Y:S04]  /*6d7a0*/  LDL R13, [R1+0xc4] ;  /* 0x0000c400010d7983 */ /* 0x002ea80000100800 */
[----:B----4-:R-:W4:Y:S01]  /*6d7b0*/  LDL R14, [R1+0xb8] ;  /* 0x0000b800010e7983 */ /* 0x010f220000100800 */
[----:B------:R-:W-:-:S03]  /*6d7c0*/  @!P0 FMUL R5, R5, 16777216 ;  /* 0x4b80000005058820 */ /* 0x000fc60000400000 */
[----:B------:R-:W4:Y:S01]  /*6d7d0*/  LDL R15, [R1+0xb4] ;  /* 0x0000b400010f7983 */ /* 0x000f220000100800 */
[----:B------:R-:W-:-:S03]  /*6d7e0*/  @!P0 FMUL R9, R9, 16777216 ;  /* 0x4b80000009098820 */ /* 0x000fc60000400000 */
[----:B------:R0:W-:Y:S01]  /*6d7f0*/  @!P0 STL [R1+0x16c], R16 ;  /* 0x00016c1001008387 */ /* 0x0001e20000100800 */
[----:B------:R-:W-:-:S03]  /*6d800*/  @!P0 FMUL R10, R10, 16777216 ;  /* 0x4b8000000a0a8820 */ /* 0x000fc60000400000 */
[----:B0-----:R-:W4:Y:S04]  /*6d810*/  LDL R16, [R1+0xa8] ;  /* 0x0000a80001107983 */ /* 0x001f280000100800 */
[----:B------:R0:W-:Y:S04]  /*6d820*/  @!P0 STL [R1+0x170], R17 ;  /* 0x0001701101008387 */ /* 0x0001e80000100800 */
[----:B0-----:R-:W4:Y:S04]  /*6d830*/  LDL R17, [R1+0xa4] ;  /* 0x0000a40001117983 */ /* 0x001f280000100800 */
[----:B------:R0:W-:Y:S04]  /*6d840*/  @!P0 STL [R1+0x174], R4 ;  /* 0x0001740401008387 */ /* 0x0001e80000100800 */
[----:B------:R-:W4:Y:S04]  /*6d850*/  LDL R7, [R1+0x98] ;  /* 0x0000980001077983 */ /* 0x000f280000100800 */
[----:B------:R1:W-:Y:S04]  /*6d860*/  @!P0 STL [R1+0x178], R5 ;  /* 0x0001780501008387 */ /* 0x0003e80000100800 */
[----:B0-----:R-:W4:Y:S04]  /*6d870*/  LDL R4, [R1+0x94] ;  /* 0x0000940001047983 */ /* 0x001f280000100800 */
[----:B------:R0:W-:Y:S04]  /*6d880*/  @!P0 STL [R1+0x17c], R9 ;  /* 0x00017c0901008387 */ /* 0x0001e80000100800 */
[----:B-1----:R-:W4:Y:S04]  /*6d890*/  LDL R5, [R1+0x88] ;  /* 0x0000880001057983 */ /* 0x002f280000100800 */
[----:B------:R1:W-:Y:S04]  /*6d8a0*/  @!P0 STL [R1+0x180], R10 ;  /* 0x0001800a01008387 */ /* 0x0003e80000100800 */
[----:B0-----:R-:W4:Y:S04]  /*6d8b0*/  LDL R9, [R1+0x84] ;  /* 0x0000840001097983 */ /* 0x001f280000100800 */
[----:B-1----:R-:W4:Y:S01]  /*6d8c0*/  LDL R10, [R1+0x78] ;  /* 0x00007800010a7983 */ /* 0x002f220000100800 */
[----:B-----5:R-:W-:-:S05]  /*6d8d0*/  @!P0 FMUL R23, R23, 16777216 ;  /* 0x4b80000017178820 */ /* 0x020fca0000400000 */
[----:B------:R0:W-:Y:S04]  /*6d8e0*/  @!P0 STL [R1+0x184], R23 ;  /* 0x0001841701008387 */ /* 0x0001e80000100800 */
[----:B0-----:R-:W5:Y:S01]  /*6d8f0*/  LDL.LU R23, [R1+0x2098] ;  /* 0x0020980001177983 */ /* 0x001f620000300800 */
[----:B------:R-:W-:Y:S01]  /*6d900*/  LOP3.LUT P1, RZ, R0, 0x4000000, RZ, 0xc0, !PT ;  /* 0x0400000000ff7812 */ /* 0x000fe2000782c0ff */
[----:B---3--:R-:W-:Y:S02]  /*6d910*/  @!P0 FMUL R24, R24, 16777216 ;  /* 0x4b80000018188820 */ /* 0x008fe40000400000 */
[----:B------:R-:W-:-:S10]  /*6d920*/  @!P0 FMUL R25, R25, 16777216 ;  /* 0x4b80000019198820 */ /* 0x000fd40000400000 */
[----:B--2---:R-:W-:Y:S02]  /*6d930*/  @!P1 FMUL R26, R26, 16777216 ;  /* 0x4b8000001a1a9820 */ /* 0x004fe40000400000 */
        /* <DEDUP_REMOVED lines=8> */
[----:B------:R-:W-:Y:S04]  /*6d9c0*/  @!P1 STL [R1+0xe4], R27 ;  /* 0x0000e41b01009387 */ /* 0x000fe80000100800 */
[----:B------:R0:W-:Y:S04]  /*6d9d0*/  @!P1 STL [R1+0xc8], R12 ;  /* 0x0000c80c01009387 */ /* 0x0001e80000100800 */
[----:B------:R-:W-:Y:S04]  /*6d9e0*/  @!P1 STL [R1+0xd8], R2 ;  /* 0x0000d80201009387 */ /* 0x000fe80000100800 */
[----:B0-----:R-:W2:Y:S01]  /*6d9f0*/  LDL R12, [R1+0x74] ;  /* 0x00007400010c7983 */ /* 0x001ea20000100800 */
[----:B------:R-:W-:-:S02]  /*6da00*/  @!P1 FMUL R3, R3, 16777216 ;  /* 0x4b80000003039820 */ /* 0x000fc40000400000 */
[----:B------:R-:W-:Y:S02]  /*6da10*/  @!P1 FMUL R13, R13, 16777216 ;  /* 0x4b8000000d0d9820 */ /* 0x000fe40000400000 */
[----:B----4-:R-:W-:Y:S01]  /*6da20*/  @!P1 FMUL R14, R14, 16777216 ;  /* 0x4b8000000e0e9820 */ /* 0x010fe20000400000 */
[----:B------:R-:W-:Y:S01]  /*6da30*/  @!P1 STL [R1+0xd4], R3 ;  /* 0x0000d40301009387 */ /* 0x000fe20000100800 */
[----:B------:R-:W-:Y:S02]  /*6da40*/  @!P1 FMUL R15, R15, 16777216 ;  /* 0x4b8000000f0f9820 */ /* 0x000fe40000400000 */
[----:B------:R-:W-:Y:S01]  /*6da50*/  @!P1 FMUL R16, R16, 16777216 ;  /* 0x4b80000010109820 */ /* 0x000fe20000400000 */
[----:B------:R0:W-:Y:S01]  /*6da60*/  @!P1 STL [R1+0xc4], R13 ;  /* 0x0000c40d01009387 */ /* 0x0001e20000100800 */
[----:B------:R-:W-:Y:S02]  /*6da70*/  @!P1 FMUL R17, R17, 16777216 ;  /* 0x4b80000011119820 */ /* 0x000fe40000400000 */
[----:B------:R-:W-:-:S02]  /*6da80*/  @!P1 FMUL R7, R7, 16777216 ;  /* 0x4b80000007079820 */ /* 0x000fc40000400000 */
[----:B------:R-:W-:Y:S01]  /*6da90*/  @!P1 FMUL R4, R4, 16777216 ;  /* 0x4b80000004049820 */ /* 0x000fe20000400000 */
[----:B0-----:R-:W3:Y:S04]  /*6daa0*/  LDL R13, [R1+0xe0] ;  /* 0x0000e000010d7983 */ /* 0x001ee80000100800 */
[----:B------:R0:W-:Y:S01]  /*6dab0*/  @!P1 STL [R1+0xb8], R14 ;  /* 0x0000b80e01009387 */ /* 0x0001e20000100800 */
[----:B------:R-:W-:-:S03]  /*6dac0*/  @!P1 FMUL R5, R5, 16777216 ;  /* 0x4b80000005059820 */ /* 0x000fc60000400000 */
[----:B------:R1:W-:Y:S04]  /*6dad0*/  @!P1 STL [R1+0xb4], R15 ;  /* 0x0000b40f01009387 */ /* 0x0003e80000100800 */
[----:B------:R4:W-:Y:S01]  /*6dae0*/  @!P1 STL [R1+0xa8], R16 ;  /* 0x0000a81001009387 */ /* 0x0009e20000100800 */
[----:B0-----:R-:W-:Y:S01]  /*6daf0*/  MOV R14, R18 ;  /* 0x00000012000e7202 */ /* 0x001fe20000000f00 */
[----:B------:R-:W-:Y:S02]  /*6db00*/  @!P1 FMUL R9, R9, 16777216 ;  /* 0x4b80000009099820 */ /* 0x000fe40000400000 */
[----:B-1----:R-:W5:Y:S04]  /*6db10*/  LDL R15, [R1+0xdc] ;  /* 0x0000dc00010f7983 */ /* 0x002f680000100800 */
[----:B------:R0:W-:Y:S01]  /*6db20*/  @!P1 STL [R1+0xa4], R17 ;  /* 0x0000a41101009387 */ /* 0x0001e20000100800 */
[----:B------:R-:W-:-:S03]  /*6db30*/  @!P1 FMUL R10, R10, 16777216 ;  /* 0x4b8000000a0a9820 */ /* 0x000fc60000400000 */
[----:B----4-:R-:W4:Y:S04]  /*6db40*/  LDL R16, [R1+0xd0] ;  /* 0x0000d00001107983 */ /* 0x010f280000100800 */
[----:B------:R-:W4:Y:S04]  /*6db50*/  LDL R18, [R1+0xc0] ;  /* 0x0000c00001127983 */ /* 0x000f280000100800 */
[----:B0-----:R-:W4:Y:S04]  /*6db60*/  LDL R17, [R1+0xcc] ;  /* 0x0000cc0001117983 */ /* 0x001f280000100800 */
[----:B------:R0:W-:Y:S04]  /*6db70*/  @!P1 STL [R1+0x98], R7 ;  /* 0x0000980701009387 */ /* 0x0001e80000100800 */
[----:B------:R-:W-:Y:S04]  /*6db80*/  @!P1 STL [R1+0x94], R4 ;  /* 0x0000940401009387 */ /* 0x000fe80000100800 */
[----:B------:R-:W4:Y:S04]  /*6db90*/  LDL R23, [R1+0xbc] ;  /* 0x0000bc0001177983 */ /* 0x000f280000100800 */
[----:B------:R1:W-:Y:S04]  /*6dba0*/  @!P1 STL [R1+0x88], R5 ;  /* 0x0000880501009387 */ /* 0x0003e80000100800 */
[----:B------:R-:W4:Y:S04]  /*6dbb0*/  LDL R24, [R1+0xb0] ;  /* 0x0000b00001187983 */ /* 0x000f280000100800 */
[----:B------:R0:W-:Y:S04]  /*6dbc0*/  @!P1 STL [R1+0x84], R9 ;  /* 0x0000840901009387 */ /* 0x0001e80000100800 */
[----:B------:R-:W4:Y:S04]  /*6dbd0*/  LDL R25, [R1+0xac] ;  /* 0x0000ac0001197983 */ /* 0x000f280000100800 */
[----:B------:R0:W-:Y:S04]  /*6dbe0*/  @!P1 STL [R1+0x78], R10 ;  /* 0x0000780a01009387 */ /* 0x0001e80000100800 */
[----:B------:R-:W4:Y:S04]  /*6dbf0*/  LDL R26, [R1+0xa0] ;  /* 0x0000a000011a7983 */ /* 0x000f280000100800 */
[----:B------:R-:W4:Y:S01]  /*6dc00*/  LDL R27, [R1+0x9c] ;  /* 0x00009c00011b7983 */ /* 0x000f220000100800 */
[----:B------:R-:W-:-:S03]  /*6dc10*/  @!P1 FMUL R22, R22, 16777216 ;  /* 0x4b80000016169820 */ /* 0x000fc60000400000 */
[----:B------:R-:W4:Y:S04]  /*6dc20*/  LDL R2, [R1+0x90] ;  /* 0x0000900001027983 */ /* 0x000f280000100800 */
[----:B------:R-:W4:Y:S04]  /*6dc30*/  LDL R3, [R1+0x8c] ;  /* 0x00008c0001037983 */ /* 0x000f280000100800 */
[----:B0-----:R-:W4:Y:S04]  /*6dc40*/  LDL R7, [R1+0x80] ;  /* 0x0000800001077983 */ /* 0x001f280000100800 */
[----:B-1----:R-:W4:Y:S01]  /*6dc50*/  LDL R5, [R1+0x7c] ;  /* 0x00007c0001057983 */ /* 0x002f220000100800 */
[----:B------:R-:W-:-:S03]  /*6dc60*/  MOV R4, R11 ;  /* 0x0000000b00047202 */ /* 0x000fc60000000f00 */
[----:B------:R-:W4:Y:S04]  /*6dc70*/  LDL R9, [R1+0x70] ;  /* 0x0000700001097983 */ /* 0x000f280000100800 */
[----:B------:R-:W4:Y:S04]  /*6dc80*/  LDL R10, [R1+0x6c] ;  /* 0x00006c00010a7983 */ /* 0x000f280000100800 */
[----:B------:R-:W-:Y:S01]  /*6dc90*/  STL [R1+0x2054], R22 ;  /* 0x0020541601007387 */ /* 0x000fe20000100800 */
[----:B--2---:R-:W-:-:S05]  /*6dca0*/  @!P1 FMUL R12, R12, 16777216 ;  /* 0x4b8000000c0c9820 */ /* 0x004fca0000400000 */
[----:B------:R0:W-:Y:S04]  /*6dcb0*/  @!P1 STL [R1+0x74], R12 ;  /* 0x0000740c01009387 */ /* 0x0001e80000100800 */
[----:B------:R-:W2:Y:S04]  /*6dcc0*/  LDL R11, [R1+0x68] ;  /* 0x00006800010b7983 */ /* 0x000ea80000100800 */
[----:B0-----:R-:W2:Y:S01]  /*6dcd0*/  LDL R12, [R1+0x64] ;  /* 0x00006400010c7983 */ /* 0x001ea20000100800 */
[----:B---3--:R-:W-:-:S05]  /*6dce0*/  @!P2 FMUL R13, R13, 16777216 ;  /* 0x4b8000000d0da820 */ /* 0x008fca0000400000 */
[----:B------:R0:W-:Y:S01]  /*6dcf0*/  @!P2 STL [R1+0xe0], R13 ;  /* 0x0000e00d0100a387 */ /* 0x0001e20000100800 */
[----:B-----5:R-:W-:Y:S01]  /*6dd00*/  @!P2 FMUL R15, R15, 16777216 ;  /* 0x4b8000000f0fa820 */ /* 0x020fe20000400000 */
[----:B0-----:R-:W-:-:S04]  /*6dd10*/  MOV R13, R14 ;  /* 0x0000000e000d7202 */ /* 0x001fc80000000f00 */
[----:B------:R0:W-:Y:S01]  /*6dd20*/  @!P2 STL [R1+0xdc], R15 ;  /* 0x0000dc0f0100a387 */ /* 0x0001e20000100800 */
[----:B----4-:R-:W-:-:S03]  /*6dd30*/  @!P2 FMUL R16, R16, 16777216 ;  /* 0x4b8000001010a820 */ /* 0x010fc60000400000 */
[----:B------:R-:W3:Y:S01]  /*6dd40*/  LDL R14, [R1+0x60] ;  /* 0x00006000010e7983 */ /* 0x000ee20000100800 */
[----:B------:R-:W-:-:S03]  /*6dd50*/  @!P2 FMUL R18, R18, 16777216 ;  /* 0x4b8000001212a820 */ /* 0x000fc60000400000 */
[----:B------:R1:W-:Y:S01]  /*6dd60*/  @!P2 STL [R1+0xd0], R16 ;  /* 0x0000d0100100a387 */ /* 0x0003e20000100800 */
[----:B------:R-:W-:-:S03]  /*6dd70*/  @!P2 FMUL R17, R17, 16777216 ;  /* 0x4b8000001111a820 */ /* 0x000fc60000400000 */
[----:B0-----:R-:W4:Y:S04]  /*6dd80*/  LDL R15, [R1+0x5c] ;  /* 0x00005c00010f7983 */ /* 0x001f280000100800 */
[----:B------:R0:W-:Y:S04]  /*6dd90*/  @!P2 STL [R1+0xcc], R17 ;  /* 0x0000cc110100a387 */ /* 0x0001e80000100800 */
[----:B-1----:R-:W2:Y:S01]  /*6dda0*/  LDL R16, [R1+0x58] ;  /* 0x0000580001107983 */ /* 0x002ea20000100800 */
[----:B------:R-:W-:-:S03]  /*6ddb0*/  @!P2 FMUL R23, R23, 16777216 ;  /* 0x4b8000001717a820 */ /* 0x000fc60000400000 */
[----:B------:R1:W-:Y:S04]  /*6ddc0*/  @!P2 STL [R1+0xc0], R18 ;  /* 0x0000c0120100a387 */ /* 0x0003e80000100800 */
[----:B0-----:R-:W2:Y:S01]  /*6ddd0*/  LDL R17, [R1+0x54] ;  /* 0x0000540001117983 */ /* 0x001ea20000100800 */
[----:B------:R-:W-:-:S03]  /*6dde0*/  @!P2 FMUL R24, R24, 16777216 ;  /* 0x4b8000001818a820 */ /* 0x000fc60000400000 */
[----:B-1----:R-:W2:Y:S01]  /*6ddf0*/  LDL R18, [R1+0x50] ;  /* 0x0000500001127983 */ /* 0x002ea20000100800 */
[----:B------:R-:W-:-:S03]  /*6de00*/  @!P2 FMUL R25, R25, 16777216 ;  /* 0x4b8000001919a820 */ /* 0x000fc60000400000 */
        /* <DEDUP_REMOVED lines=8> */
[----:B------:R-:W-:-:S03]  /*6de90*/  @!P2 FMUL R3, R3, 16777216 ;  /* 0x4b8000000303a820 */ /* 0x000fc60000400000 */
[----:B------:R0:W-:Y:S01]  /*6dea0*/  @!P2 STL [R1+0x90], R2 ;  /* 0x000090020100a387 */ /* 0x0001e20000100800 */
[----:B------:R-:W-:-:S03]  /*6deb0*/  @!P2 FMUL R7, R7, 16777216 ;  /* 0x4b8000000707a820 */ /* 0x000fc60000400000 */
[----:B------:R1:W-:Y:S01]  /*6dec0*/  @!P2 STL [R1+0x8c], R3 ;  /* 0x00008c030100a387 */ /* 0x0003e20000100800 */
[----:B------:R-:W-:-:S03]  /*6ded0*/  @!P2 FMUL R5, R5, 16777216 ;  /* 0x4b8000000505a820 */ /* 0x000fc60000400000 */
[----:B------:R-:W-:Y:S01]  /*6dee0*/  @!P2 STL [R1+0x80], R7 ;  /* 0x000080070100a387 */ /* 0x000fe20000100800 */
[----:B------:R-:W-:Y:S02]  /*6def0*/  @!P2 FMUL R21, R21, 16777216 ;  /* 0x4b8000001515a820 */ /* 0x000fe40000400000 */
[----:B------:R-:W-:Y:S01]  /*6df00*/  @!P2 FMUL R9, R9, 16777216 ;  /* 0x4b8000000909a820 */ /* 0x000fe20000400000 */
[----:B0-----:R-:W2:Y:S01]  /*6df10*/  LDL R2, [R1+0x4c] ;  /* 0x00004c0001027983 */ /* 0x001ea20000100800 */
[----:B------:R-:W-:-:S03]  /*6df20*/  @!P2 FMUL R10, R10, 16777216 ;  /* 0x4b8000000a0aa820 */ /* 0x000fc60000400000 */
[----:B------:R0:W-:Y:S04]  /*6df30*/  @!P2 STL [R1+0x7c], R5 ;  /* 0x00007c050100a387 */ /* 0x0001e80000100800 */
[----:B-1----:R-:W2:Y:S04]  /*6df40*/  LDL R3, [R1+0x48] ;  /* 0x0000480001037983 */ /* 0x002ea80000100800 */
[----:B------:R1:W-:Y:S04]  /*6df50*/  @!P2 STL [R1+0x70], R9 ;  /* 0x000070090100a387 */ /* 0x0003e80000100800 */
[----:B------:R0:W-:Y:S04]  /*6df60*/  @!P2 STL [R1+0x6c], R10 ;  /* 0x00006c0a0100a387 */ /* 0x0001e80000100800 */
[----:B------:R-:W-:Y:S01]  /*6df70*/  STL [R1+0x2058], R21 ;  /* 0x0020581501007387 */ /* 0x000fe20000100800 */
[----:B------:R-:W-:-:S02]  /*6df80*/  MOV R27, R4 ;  /* 0x00000004001b7202 */ /* 0x000fc40000000f00 */
[----:B------:R-:W-:Y:S01]  /*6df90*/  MOV R4, R20 ;  /* 0x0000001400047202 */ /* 0x000fe20000000f00 */
[----:B--2---:R-:W-:Y:S02]  /*6dfa0*/  @!P3 FMUL R11, R11, 16777216 ;  /* 0x4b8000000b0bb820 */ /* 0x004fe40000400000 */
[----:B------:R-:W-:-:S03]  /*6dfb0*/  @!P3 FMUL R12, R12, 16777216 ;  /* 0x4b8000000c0cb820 */ /* 0x000fc60000400000 */
[----:B------:R2:W-:Y:S04]  /*6dfc0*/  @!P3 STL [R1+0x68], R11 ;  /* 0x0000680b0100b387 */ /* 0x0005e80000100800 */
[----:B0-----:R-:W5:Y:S04]  /*6dfd0*/  LDL R5, [R1+0x38] ;  /* 0x0000380001057983 */ /* 0x001f680000100800 */
[----:B------:R0:W-:Y:S04]  /*6dfe0*/  @!P3 STL [R1+0x64], R12 ;  /* 0x0000640c0100b387 */ /* 0x0001e80000100800 */
[----:B-1----:R-:W5:Y:S04]  /*6dff0*/  LDL R9, [R1+0x34] ;  /* 0x0000340001097983 */ /* 0x002f680000100800 */
[----:B------:R-:W5:Y:S04]  /*6e000*/  LDL R10, [R1+0x30] ;  /* 0x00003000010a7983 */ /* 0x000f680000100800 */
[----:B------:R-:W5:Y:S01]  /*6e010*/  LDL R20, [R1+0x28] ;  /* 0x0000280001147983 */ /* 0x000f620000100800 */
[----:B------:R-:W-:Y:S01]  /*6e020*/  MOV R7, R13 ;  /* 0x0000000d00077202 */ /* 0x000fe20000000f00 */
[----:B---3--:R-:W-:-:S02]  /*6e030*/  @!P3 FMUL R14, R14, 16777216 ;  /* 0x4b8000000e0eb820 */ /* 0x008fc40000400000 */
[----:B----4-:R-:W-:-:S03]  /*6e040*/  @!P3 FMUL R15, R15, 16777216 ;  /* 0x4b8000000f0fb820 */ /* 0x010fc60000400000 */
[----:B------:R1:W-:Y:S04]  /*6e050*/  @!P3 STL [R1+0x60], R14 ;  /* 0x0000600e0100b387 */ /* 0x0003e80000100800 */
[----:B------:R3:W-:Y:S01]  /*6e060*/  @!P3 STL [R1+0x5c], R15 ;  /* 0x00005c0f0100b387 */ /* 0x0007e20000100800 */
[----:B--2---:R-:W-:-:S03]  /*6e070*/  @!P3 FMUL R16, R16, 16777216 ;  /* 0x4b8000001010b820 */ /* 0x004fc60000400000 */
[----:B------:R-:W2:Y:S04]  /*6e080*/  LDL R11, [R1+0x134] ;  /* 0x00013400010b7983 */ /* 0x000ea80000100800 */
[----:B------:R4:W-:Y:S01]  /*6e090*/  @!P3 STL [R1+0x58], R16 ;  /* 0x000058100100b387 */ /* 0x0009e20000100800 */
[----:B------:R-:W-:-:S03]  /*6e0a0*/  @!P3 FMUL R17, R17, 16777216 ;  /* 0x4b8000001111b820 */ /* 0x000fc60000400000 */
[----:B0-----:R-:W2:Y:S01]  /*6e0b0*/  LDL R12, [R1+0x130] ;  /* 0x00013000010c7983 */ /* 0x001ea20000100800 */
[----:B------:R-:W-:-:S03]  /*6e0c0*/  @!P3 FMUL R18, R18, 16777216 ;  /* 0x4b8000001212b820 */ /* 0x000fc60000400000 */
[----:B------:R0:W-:Y:S01]  /*6e0d0*/  @!P3 STL [R1+0x54], R17 ;  /* 0x000054110100b387 */ /* 0x0001e20000100800 */
[----:B------:R-:W-:-:S03]  /*6e0e0*/  IMAD.MOV.U32 R21, RZ, RZ, R27 ;  /* 0x000000ffff157224 */ /* 0x000fc600078e001b */
[----:B------:R-:W2:Y:S01]  /*6e0f0*/  LDL R13, [R1+0x12c] ;  /* 0x00012c00010d7983 */ /* 0x000ea20000100800 */
[----:B------:R-:W-:-:S03]  /*6e100*/  @!P3 FMUL R7, R7, 16777216 ;  /* 0x4b8000000707b820 */ /* 0x000fc60000400000 */
[----:B------:R0:W-:Y:S01]  /*6e110*/  @!P3 STL [R1+0x50], R18 ;  /* 0x000050120100b387 */ /* 0x0001e20000100800 */
[----:B------:R-:W-:-:S03]  /*6e120*/  @!P3 FMUL R4, R4, 16777216 ;  /* 0x4b8000000404b820 */ /* 0x000fc60000400000 */
[----:B-1----:R-:W2:Y:S04]  /*6e130*/  LDL R14, [R1+0x128] ;  /* 0x00012800010e7983 */ /* 0x002ea80000100800 */
[----:B---3--:R-:W3:Y:S04]  /*6e140*/  LDL R15, [R1+0x124] ;  /* 0x00012400010f7983 */ /* 0x008ee80000100800 */
[----:B----4-:R-:W4:Y:S04]  /*6e150*/  LDL R16, [R1+0x120] ;  /* 0x0001200001107983 */ /* 0x010f280000100800 */
[----:B0-----:R-:W4:Y:S04]  /*6e160*/  LDL R17, [R1+0x11c] ;  /* 0x00011c0001117983 */ /* 0x001f280000100800 */
[----:B------:R-:W4:Y:S04]  /*6e170*/  LDL R18, [R1+0x118] ;  /* 0x0001180001127983 */ /* 0x000f280000100800 */
[----:B------:R-:W4:Y:S04]  /*6e180*/  LDL R22, [R1+0x108] ;  /* 0x0001080001167983 */ /* 0x000f280000100800 */
[----:B------:R-:W4:Y:S01]  /*6e190*/  LDL R23, [R1+0x104] ;  /* 0x0001040001177983 */ /* 0x000f220000100800 */
[----:B------:R-:W-:-:S03]  /*6e1a0*/  @!P3 FMUL R2, R2, 16777216 ;  /* 0x4b8000000202b820 */ /* 0x000fc60000400000 */
[----:B------:R-:W4:Y:S04]  /*6e1b0*/  LDL R24, [R1+0x2c] ;  /* 0x00002c0001187983 */ /* 0x000f280000100800 */
[----:B------:R-:W4:Y:S01]  /*6e1c0*/  LDL R25, [R1+0x20] ;  /* 0x0000200001197983 */ /* 0x000f220000100800 */
[----:B------:R-:W-:-:S03]  /*6e1d0*/  @!P3 FMUL R3, R3, 16777216 ;  /* 0x4b8000000303b820 */ /* 0x000fc60000400000 */
[----:B------:R-:W4:Y:S04]  /*6e1e0*/  LDL R26, [R1+0x1c] ;  /* 0x00001c00011a7983 */ /* 0x000f280000100800 */
[----:B------:R-:W4:Y:S04]  /*6e1f0*/  LDL R27, [R1+0x18] ;  /* 0x00001800011b7983 */ /* 0x000f280000100800 */
[----:B------:R0:W-:Y:S04]  /*6e200*/  @!P3 STL [R1+0x4c], R2 ;  /* 0x00004c020100b387 */ /* 0x0001e80000100800 */
[----:B0-----:R-:W4:Y:S04]  /*6e210*/  LDL R2, [R1+0x14] ;  /* 0x0000140001027983 */ /* 0x001f280000100800 */
[----:B------:R0:W-:Y:S01]  /*6e220*/  @!P3 STL [R1+0x48], R3 ;  /* 0x000048030100b387 */ /* 0x0001e20000100800 */
[----:B------:R-:W-:-:S03]  /*6e230*/  @!P3 FMUL R8, R8, 16777216 ;  /* 0x4b8000000808b820 */ /* 0x000fc60000400000 */
[----:B0-----:R-:W4:Y:S04]  /*6e240*/  LDL R3, [R1+0x10] ;  /* 0x0000100001037983 */ /* 0x001f280000100800 */
[----:B------:R0:W-:Y:S04]  /*6e250*/  @!P3 STL [R1+0x44], R7 ;  /* 0x000044070100b387 */ /* 0x0001e80000100800 */
[----:B0-----:R-:W4:Y:S04]  /*6e260*/  LDL.LU R7, [R1+0x2094] ;  /* 0x0020940001077983 */ /* 0x001f280000300800 */
[----:B------:R0:W-:Y:S04]  /*6e270*/  @!P3 STL [R1+0x3c], R4 ;  /* 0x00003c040100b387 */ /* 0x0001e80000100800 */
[----:B0-----:R-:W4:Y:S01]  /*6e280*/  LDL.LU R4, [R1+0x2090] ;  /* 0x0020900001047983 */ /* 0x001f220000300800 */
[----:B-----5:R-:W-:-:S05]  /*6e290*/  @!P3 FMUL R5, R5, 16777216 ;  /* 0x4b8000000505b820 */ /* 0x020fca0000400000 */
[----:B------:R0:W-:Y:S01]  /*6e2a0*/  @!P3 STL [R1+0x38], R5 ;  /* 0x000038050100b387 */ /* 0x0001e20000100800 */
[----:B------:R-:W-:Y:S02]  /*6e2b0*/  @!P3 FMUL R9, R9, 16777216 ;  /* 0x4b8000000909b820 */ /* 0x000fe40000400000 */
[----:B------:R-:W-:Y:S01]  /*6e2c0*/  @!P3 FMUL R10, R10, 16777216 ;  /* 0x4b8000000a0ab820 */ /* 0x000fe20000400000 */
[----:B0-----:R-:W5:Y:S01]  /*6e2d0*/  LDL.LU R5, [R1+0x208c] ;  /* 0x00208c0001057983 */ /* 0x001f620000300800 */
[----:B------:R-:W-:-:S03]  /*6e2e0*/  @!P3 FMUL R20, R20, 16777216 ;  /* 0x4b8000001414b820 */ /* 0x000fc60000400000 */
[----:B------:R0:W-:Y:S04]  /*6e2f0*/  @!P3 STL [R1+0x34], R9 ;  /* 0x000034090100b387 */ /* 0x0001e80000100800 */
[----:B0-----:R-:W5:Y:S04]  /*6e300*/  LDL.LU R9, [R1+0x2088] ;  /* 0x0020880001097983 */ /* 0x001f680000300800 */
[----:B------:R0:W-:Y:S04]  /*6e310*/  @!P3 STL [R1+0x30], R10 ;  /* 0x0000300a0100b387 */ /* 0x0001e80000100800 */
[----:B0-----:R-:W5:Y:S04]  /*6e320*/  LDL.LU R10, [R1+0x2084] ;  /* 0x00208400010a7983 */ /* 0x001f680000300800 */
[----:B------:R0:W-:Y:S04]  /*6e330*/  @!P3 STL [R1+0x28], R20 ;  /* 0x000028140100b387 */ /* 0x0001e80000100800 */
[----:B0-----:R-:W5:Y:S04]  /*6e340*/  LDL.LU R20, [R1+0x2080] ;  /* 0x0020800001147983 */ /* 0x001f680000300800 */
[----:B------:R0:W-:Y:S04]  /*6e350*/  STL [R1+0x2024], R8 ;  /* 0x0020240801007387 */ /* 0x0001e80000100800 */
[----:B0-----:R-:W5:Y:S01]  /*6e360*/  LDL R8, [R1+0x110] ;  /* 0x0001100001087983 */ /* 0x001f620000100800 */
[----:B--2---:R-:W-:-:S02]  /*6e370*/  @!P4 FMUL R11, R11, 16777216 ;  /* 0x4b8000000b0bc820 */ /* 0x004fc40000400000 */
[----:B------:R-:W-:Y:S02]  /*6e380*/  @!P4 FMUL R12, R12, 16777216 ;  /* 0x4b8000000c0cc820 */ /* 0x000fe40000400000 */
[----:B------:R-:W-:Y:S01]  /*6e390*/  @!P4 FMUL R13, R13, 16777216 ;  /* 0x4b8000000d0dc820 */ /* 0x000fe20000400000 */
[----:B------:R0:W-:Y:S01]  /*6e3a0*/  @!P4 STL [R1+0x134], R11 ;  /* 0x0001340b0100c387 */ /* 0x0001e20000100800 */
[----:B------:R-:W-:Y:S02]  /*6e3b0*/  @!P4 FMUL R14, R14, 16777216 ;  /* 0x4b8000000e0ec820 */ /* 0x000fe40000400000 */
[----:B---3--:R-:W-:Y:S02]  /*6e3c0*/  @!P4 FMUL R15, R15, 16777216 ;  /* 0x4b8000000f0fc820 */ /* 0x008fe40000400000 */
[----:B----4-:R-:W-:Y:S01]  /*6e3d0*/  @!P4 FMUL R16, R16, 16777216 ;  /* 0x4b8000001010c820 */ /* 0x010fe20000400000 */
[----:B0-----:R-:W2:Y:S04]  /*6e3e0*/  LDL.LU R11, [R1+0x207c] ;  /* 0x00207c00010b7983 */ /* 0x001ea80000300800 */
[----:B------:R0:W-:Y:S01]  /*6e3f0*/  @!P4 STL [R1+0x130], R12 ;  /* 0x0001300c0100c387 */ /* 0x0001e20000100800 */
[----:B------:R-:W-:-:S02]  /*6e400*/  @!P4 FMUL R17, R17, 16777216 ;  /* 0x4b8000001111c820 */ /* 0x000fc40000400000 */
[----:B------:R-:W-:Y:S01]  /*6e410*/  @!P4 FMUL R18, R18, 16777216 ;  /* 0x4b8000001212c820 */ /* 0x000fe20000400000 */
[----:B0-----:R-:W3:Y:S04]  /*6e420*/  LDL.LU R12, [R1+0x2078] ;  /* 0x00207800010c7983 */ /* 0x001ee80000300800 */
[----:B------:R0:W-:Y:S01]  /*6e430*/  @!P4 STL [R1+0x12c], R13 ;  /* 0x00012c0d0100c387 */ /* 0x0001e20000100800 */
[----:B------:R-:W-:-:S03]  /*6e440*/  @!P4 FMUL R19, R19, 16777216 ;  /* 0x4b8000001313c820 */ /* 0x000fc60000400000 */
[----:B0-----:R-:W4:Y:S04]  /*6e450*/  LDL.LU R13, [R1+0x2074] ;  /* 0x00207400010d7983 */ /* 0x001f280000300800 */
[----:B------:R0:W-:Y:S01]  /*6e460*/  @!P4 STL [R1+0x128], R14 ;  /* 0x0001280e0100c387 */ /* 0x0001e20000100800 */
[----:B------:R-:W-:-:S03]  /*6e470*/  @!P4 FMUL R21, R21, 16777216 ;  /* 0x4b8000001515c820 */ /* 0x000fc60000400000 */
[----:B0-----:R-:W2:Y:S04]  /*6e480*/  LDL.LU R14, [R1+0x2070] ;  /* 0x00207000010e7983 */ /* 0x001ea80000300800 */
[----:B------:R0:W-:Y:S01]  /*6e490*/  @!P4 STL [R1+0x124], R15 ;  /* 0x0001240f0100c387 */ /* 0x0001e20000100800 */
[----:B------:R-:W-:Y:S02]  /*6e4a0*/  @!P4 FMUL R22, R22, 16777216 ;  /* 0x4b8000001616c820 */ /* 0x000fe40000400000 */
[----:B------:R-:W-:Y:S01]  /*6e4b0*/  @!P4 FMUL R23, R23, 16777216 ;  /* 0x4b8000001717c820 */ /* 0x000fe20000400000 */
[----:B0-----:R-:W2:Y:S04]  /*6e4c0*/  LDL.LU R15, [R1+0x206c] ;  /* 0x00206c00010f7983 */ /* 0x001ea80000300800 */
[----:B------:R0:W-:Y:S01]  /*6e4d0*/  @!P4 STL [R1+0x120], R16 ;  /* 0x000120100100c387 */ /* 0x0001e20000100800 */
[----:B------:R-:W-:-:S02]  /*6e4e0*/  @!P4 FMUL R24, R24, 16777216 ;  /* 0x4b8000001818c820 */ /* 0x000fc40000400000 */
[----:B------:R-:W-:Y:S01]  /*6e4f0*/  @!P4 FMUL R26, R26, 16777216 ;  /* 0x4b8000001a1ac820 */ /* 0x000fe20000400000 */
[----:B0-----:R-:W2:Y:S04]  /*6e500*/  LDL.LU R16, [R1+0x2068] ;  /* 0x0020680001107983 */ /* 0x001ea80000300800 */
[----:B------:R0:W-:Y:S01]  /*6e510*/  @!P4 STL [R1+0x11c], R17 ;  /* 0x00011c110100c387 */ /* 0x0001e20000100800 */
[----:B------:R-:W-:-:S03]  /*6e520*/  @!P4 FMUL R25, R25, 16777216 ;  /* 0x4b8000001919c820 */ /* 0x000fc60000400000 */
[----:B0-----:R-:W2:Y:S04]  /*6e530*/  LDL.LU R17, [R1+0x2064] ;  /* 0x0020640001117983 */ /* 0x001ea80000300800 */
[----:B------:R0:W-:Y:S01]  /*6e540*/  @!P4 STL [R1+0x118], R18 ;  /* 0x000118120100c387 */ /* 0x0001e20000100800 */
[----:B------:R-:W-:-:S03]  /*6e550*/  @!P5 FMUL R27, R27, 16777216 ;  /* 0x4b8000001b1bd820 */ /* 0x000fc60000400000 */
[----:B0-----:R-:W3:Y:S04]  /*6e560*/  LDL.LU R18, [R1+0x2060] ;  /* 0x0020600001127983 */ /* 0x001ee80000300800 */
[----:B------:R0:W-:Y:S01]  /*6e570*/  @!P4 STL [R1+0x114], R19 ;  /* 0x000114130100c387 */ /* 0x0001e20000100800 */
[----:B------:R-:W-:-:S03]  /*6e580*/  @!P5 FMUL R3, R3, 16777216 ;  /* 0x4b8000000303d820 */ /* 0x000fc60000400000 */
[----:B0-----:R-:W4:Y:S01]  /*6e590*/  LDL.LU R19, [R1+0x205c] ;  /* 0x00205c0001137983 */ /* 0x001f220000300800 */
[----:B------:R-:W-:Y:S02]  /*6e5a0*/  @!P5 FMUL R2, R2, 16777216 ;  /* 0x4b8000000202d820 */ /* 0x000fe40000400000 */
[----:B-----5:R-:W-:-:S05]  /*6e5b0*/  @!P4 FMUL R8, R8, 16777216 ;  /* 0x4b8000000808c820 */ /* 0x020fca0000400000 */
[----:B------:R-:W-:Y:S04]  /*6e5c0*/  @!P4 STL [R1+0x110], R8 ;  /* 0x000110080100c387 */ /* 0x000fe80000100800 */
[----:B------:R-:W-:Y:S04]  /*6e5d0*/  @!P4 STL [R1+0x10c], R21 ;  /* 0x00010c150100c387 */ /* 0x000fe80000100800 */
[----:B------:R-:W-:Y:S04]  /*6e5e0*/  @!P4 STL [R1+0x108], R22 ;  /* 0x000108160100c387 */ /* 0x000fe80000100800 */
[----:B------:R-:W-:Y:S04]  /*6e5f0*/  @!P4 STL [R1+0x104], R23 ;  /* 0x000104170100c387 */ /* 0x000fe80000100800 */
[----:B------:R0:W-:Y:S04]  /*6e600*/  @!P4 STL [R1+0x2c], R24 ;  /* 0x00002c180100c387 */ /* 0x0001e80000100800 */
[----:B------:R-:W-:Y:S04]  /*6e610*/  @!P4 STL [R1+0x1c], R26 ;  /* 0x00001c1a0100c387 */ /* 0x000fe80000100800 */
[----:B------:R-:W-:Y:S04]  /*6e620*/  @!P4 STL [R1+0x20], R25 ;  /* 0x000020190100c387 */ /* 0x000fe80000100800 */
[----:B0-----:R-:W5:Y:S04]  /*6e630*/  LDL.LU R24, [R1+0x338] ;  /* 0x0003380001187983 */ /* 0x001f680000300800 */
[----:B------:R-:W-:Y:S04]  /*6e640*/  @!P5 STL [R1+0x18], R27 ;  /* 0x0000181b0100d387 */ /* 0x000fe80000100800 */
[----:B------:R0:W-:Y:S04]  /*6e650*/  @!P5 STL [R1+0x10], R3 ;  /* 0x000010030100d387 */ /* 0x0001e80000100800 */
[----:B------:R1:W-:Y:S04]  /*6e660*/  @!P5 STL [R1+0x14], R2 ;  /* 0x000014020100d387 */ /* 0x0003e80000100800 */
[----:B0-----:R-:W5:Y:S04]  /*6e670*/  LDL.LU R3, [R1+0x334] ;  /* 0x0003340001037983 */ /* 0x001f680000300800 */
[----:B------:R-:W5:Y:S04]  /*6e680*/  LDL.LU R21, [R1+0x32c] ;  /* 0x00032c0001157983 */ /* 0x000f680000300800 */
[----:B------:R-:W5:Y:S04]  /*6e690*/  LDL.LU R22, [R1+0x328] ;  /* 0x0003280001167983 */ /* 0x000f680000300800 */
[----:B------:R-:W5:Y:S04]  /*6e6a0*/  LDL.LU R23, [R1+0x324] ;  /* 0x0003240001177983 */ /* 0x000f680000300800 */
[----:B------:R-:W5:Y:S04]  /*6e6b0*/  LDL.LU R25, [R1+0x320] ;  /* 0x0003200001197983 */ /* 0x000f680000300800 */
[----:B------:R-:W5:Y:S04]  /*6e6c0*/  LDL.LU R26, [R1+0x31c] ;  /* 0x00031c00011a7983 */ /* 0x000f680000300800 */
[----:B------:R-:W5:Y:S04]  /*6e6d0*/  LDL.LU R27, [R1+0x318] ;  /* 0x00031800011b7983 */ /* 0x000f680000300800 */
[----:B-1----:R-:W5:Y:S01]  /*6e6e0*/  LDL.LU R2, [R1+0x314] ;  /* 0x0003140001027983 */ /* 0x002f620000300800 */
[----:B------:R-:W-:-:S02]  /*6e6f0*/  LOP3.LUT P6, RZ, R0, 0x200, RZ, 0xc0, !PT ;  /* 0x0000020000ff7812 */ /* 0x000fc400078cc0ff */
[----:B------:R-:W-:-:S11]  /*6e700*/  LOP3.LUT R0, R0, 0xff7fffff, RZ, 0xc0, !PT ;  /* 0xff7fffff00007812 */ /* 0x000fd600078ec0ff */
[----:B------:R-:W-:-:S04]  /*6e710*/  @P6 LOP3.LUT R0, R0, 0x800000, RZ, 0xfc, !PT ;  /* 0x0080000000006812 */ /* 0x000fc800078efcff */
[C---:B------:R-:W-:Y:S02]  /*6e720*/  LOP3.LUT P6, RZ, R0.reuse, 0x100, RZ, 0xc0, !PT ;  /* 0x0000010000ff7812 */ /* 0x040fe400078cc0ff */
[----:B------:R-:W-:Y:S01]  /*6e730*/  LOP3.LUT R0, R0, 0xfeffffff, RZ, 0xc0, !PT ;  /* 0xfeffffff00007812 */ /* 0x000fe200078ec0ff */
[----:B------:R-:W-:Y:S02]  /*6e740*/  @!P5 FMUL R6, R6, 16777216 ;  /* 0x4b8000000606d820 */ /* 0x000fe40000400000 */
[----:B------:R-:W-:Y:S02]  /*6e750*/  @!P5 FMUL R7, R7, 16777216 ;  /* 0x4b8000000707d820 */ /* 0x000fe40000400000 */
[----:B------:R-:W-:Y:S02]  /*6e760*/  @!P5 FMUL R4, R4, 16777216 ;  /* 0x4b8000000404d820 */ /* 0x000fe40000400000 */
[----:B------:R-:W-:Y:S01]  /*6e770*/  @!P5 FMUL R5, R5, 16777216 ;  /* 0x4b8000000505d820 */ /* 0x000fe20000400000 */
[----:B------:R-:W-:Y:S03]  /*6e780*/  STL [R1+0x2008], R6 ;  /* 0x0020080601007387 */ /* 0x000fe60000100800 */
[----:B------:R-:W-:Y:S01]  /*6e790*/  @P6 LOP3.LUT R0, R0, 0x1000000, RZ, 0xfc, !PT ;  /* 0x0100000000006812 */ /* 0x000fe200078efcff */
[----:B--2---:R-:W-:Y:S01]  /*6e7a0*/  @!P5 FMUL R17, R17, 16777216 ;  /* 0x4b8000001111d820 */ /* 0x004fe20000400000 */
[----:B------:R-:W-:Y:S01]  /*6e7b0*/  STL [R1+0x200c], R7 ;  /* 0x00200c0701007387 */ /* 0x000fe20000100800 */
[----:B---3--:R-:W-:Y:S01]  /*6e7c0*/  @!P5 FMUL R18, R18, 16777216 ;  /* 0x4b8000001212d820 */ /* 0x008fe20000400000 */
[----:B------:R-:W-:Y:S01]  /*6e7d0*/  LOP3.LUT P6, RZ, R0, 0x80, RZ, 0xc0, !PT ;  /* 0x0000008000ff7812 */ /* 0x000fe200078cc0ff */
[----:B------:R-:W-:Y:S01]  /*6e7e0*/  @!P5 FMUL R16, R16, 16777216 ;  /* 0x4b8000001010d820 */ /* 0x000fe20000400000 */
[----:B------:R-:W-:Y:S01]  /*6e7f0*/  STL [R1+0x2010], R4 ;  /* 0x0020100401007387 */ /* 0x000fe20000100800 */
[----:B------:R-:W-:-:S02]  /*6e800*/  @!P5 FMUL R15, R15, 16777216 ;  /* 0x4b8000000f0fd820 */ /* 0x000fc40000400000 */
[----:B------:R-:W-:Y:S01]  /*6e810*/  @!P5 FMUL R14, R14, 16777216 ;  /* 0x4b8000000e0ed820 */ /* 0x000fe20000400000 */
[----:B------:R5:W-:Y:S01]  /*6e820*/  STL [R1+0x2014], R5 ;  /* 0x0020140501007387 */ /* 0x000be20000100800 */
[----:B----4-:R-:W-:-:S03]  /*6e830*/  @!P5 FMUL R13, R13, 16777216 ;  /* 0x4b8000000d0dd820 */ /* 0x010fc60000400000 */
[----:B------:R-:W-:Y:S04]  /*6e840*/  STL [R1+0x2018], R18 ;  /* 0x0020181201007387 */ /* 0x000fe80000100800 */
[----:B------:R-:W-:Y:S04]  /*6e850*/  STL [R1+0x201c], R17 ;  /* 0x00201c1101007387 */ /* 0x000fe80000100800 */
[----:B------:R-:W-:Y:S04]  /*6e860*/  STL [R1+0x2028], R16 ;  /* 0x0020281001007387 */ /* 0x000fe80000100800 */
[----:B------:R-:W-:Y:S04]  /*6e870*/  STL [R1+0x202c], R15 ;  /* 0x00202c0f01007387 */ /* 0x000fe80000100800 */
[----:B------:R-:W-:Y:S04]  /*6e880*/  STL [R1+0x2030], R14 ;  /* 0x0020300e01007387 */ /* 0x000fe80000100800 */
[----:B------:R-:W-:Y:S01]  /*6e890*/  STL [R1+0x2034], R13 ;  /* 0x0020340d01007387 */ /* 0x000fe20000100800 */
[----:B-----5:R-:W-:-:S02]  /*6e8a0*/  FSEL R5, R24, -INF , P6 ;  /* 0xff80000018057808 */ /* 0x020fc40003000000 */
[----:B------:R-:W-:-:S03]  /*6e8b0*/  LOP3.LUT P6, RZ, R0, 0x1000000, RZ, 0xc0, !PT ;  /* 0x0100000000ff7812 */ /* 0x000fc600078cc0ff */
[----:B------:R-:W-:Y:S04]  /*6e8c0*/  STL [R1+0x3c4], R5 ;  /* 0x0003c40501007387 */ /* 0x000fe80000100800 */
[----:B------:R-:W2:Y:S01]  /*6e8d0*/  LDL.LU R24, [R1+0x2d4] ;  /* 0x0002d40001187983 */ /* 0x000ea20000300800 */
[----:B------:R-:W-:-:S03]  /*6e8e0*/  FSEL R4, R3, -INF , P6 ;  /* 0xff80000003047808 */ /* 0x000fc60003000000 */
[----:B------:R-:W3:Y:S01]  /*6e8f0*/  LDL.LU R3, [R1+0x2d8] ;  /* 0x0002d80001037983 */ /* 0x000ee20000300800 */
[----:B------:R-:W-:Y:S01]  /*6e900*/  LOP3.LUT P6, RZ, R0, 0x800000, RZ, 0xc0, !PT ;  /* 0x0080000000ff7812 */ /* 0x000fe200078cc0ff */
[----:B------:R-:W-:Y:S02]  /*6e910*/  @!P5 FMUL R12, R12, 16777216 ;  /* 0x4b8000000c0cd820 */ /* 0x000fe40000400000 */
[----:B------:R-:W-:Y:S01]  /*6e920*/  @!P5 FMUL R11, R11, 16777216 ;  /* 0x4b8000000b0bd820 */ /* 0x000fe20000400000 */
[----:B------:R0:W-:Y:S01]  /*6e930*/  STL [R1+0x3c8], R4 ;  /* 0x0003c80401007387 */ /* 0x0001e20000100800 */
[----:B------:R-:W-:Y:S02]  /*6e940*/  @!P5 FMUL R10, R10, 16777216 ;  /* 0x4b8000000a0ad820 */ /* 0x000fe40000400000 */
[----:B------:R-:W-:Y:S01]  /*6e950*/  @!P5 FMUL R9, R9, 16777216 ;  /* 0x4b8000000909d820 */ /* 0x000fe20000400000 */
[C---:B------:R-:W-:Y:S01]  /*6e960*/  LOP3.LUT P5, RZ, R0.reuse, 0x400, RZ, 0xc0, !PT ;  /* 0x0000040000ff7812 */ /* 0x040fe200078ac0ff */
[----:B------:R-:W-:Y:S01]  /*6e970*/  @!P4 FMUL R19, R19, 16777216 ;  /* 0x4b8000001313c820 */ /* 0x000fe20000400000 */
[----:B------:R-:W-:Y:S01]  /*6e980*/  LOP3.LUT P4, RZ, R0, 0x800, RZ, 0xc0, !PT ;  /* 0x0000080000ff7812 */ /* 0x000fe2000788c0ff */
[----:B------:R-:W-:Y:S01]  /*6e990*/  @!P3 FMUL R20, R20, 16777216 ;  /* 0x4b8000001414b820 */ /* 0x000fe20000400000 */
[----:B0-----:R-:W-:-:S02]  /*6e9a0*/  FSEL R4, R21, -INF , P6 ;  /* 0xff80000015047808 */ /* 0x001fc40003000000 */
[----:B------:R-:W-:Y:S02]  /*6e9b0*/  LOP3.LUT P3, RZ, R0, 0x8000, RZ, 0xc0, !PT ;  /* 0x0000800000ff7812 */ /* 0x000fe4000786c0ff */
[----:B------:R-:W-:Y:S01]  /*6e9c0*/  FSEL R5, R22, -INF , P5 ;  /* 0xff80000016057808 */ /* 0x000fe20002800000 */
[----:B------:R0:W-:Y:S01]  /*6e9d0*/  STL [R1+0x3cc], R4 ;  /* 0x0003cc0401007387 */ /* 0x0001e20000100800 */
[C---:B------:R-:W-:Y:S02]  /*6e9e0*/  LOP3.LUT P2, RZ, R0.reuse, 0x100000, RZ, 0xc0, !PT ;  /* 0x0010000000ff7812 */ /* 0x040fe4000784c0ff */
[----:B------:R-:W-:Y:S01]  /*6e9f0*/  LOP3.LUT P1, RZ, R0, 0x200000, RZ, 0xc0, !PT ;  /* 0x0020000000ff7812 */ /* 0x000fe2000782c0ff */
[----:B------:R1:W-:Y:S01]  /*6ea00*/  STL [R1+0x3d0], R5 ;  /* 0x0003d00501007387 */ /* 0x0003e20000100800 */
[----:B------:R-:W-:Y:S02]  /*6ea10*/  FSEL R6, R25, -INF , P3 ;  /* 0xff80000019067808 */ /* 0x000fe40001800000 */
[----:B0-----:R-:W-:-:S02]  /*6ea20*/  FSEL R4, R23, -INF , P4 ;  /* 0xff80000017047808 */ /* 0x001fc40002000000 */
[----:B------:R-:W-:Y:S02]  /*6ea30*/  LOP3.LUT P0, RZ, R0, 0x40000, RZ, 0xc0, !PT ;  /* 0x0004000000ff7812 */ /* 0x000fe4000780c0ff */
[----:B-1----:R-:W-:Y:S01]  /*6ea40*/  FSEL R5, R26, -INF , P2 ;  /* 0xff8000001a057808 */ /* 0x002fe20001000000 */
[----:B------:R0:W-:Y:S01]  /*6ea50*/  STL [R1+0x3d4], R4 ;  /* 0x0003d40401007387 */ /* 0x0001e20000100800 */
[----:B------:R-:W-:-:S03]  /*6ea60*/  FSEL R2, R2, -INF , P0 ;  /* 0xff80000002027808 */ /* 0x000fc60000000000 */
[----:B------:R-:W-:Y:S04]  /*6ea70*/  STL [R1+0x3d8], R6 ;  /* 0x0003d80601007387 */ /* 0x000fe80000100800 */
[----:B------:R-:W4:Y:S01]  /*6ea80*/  LDL.LU R21, [R1+0x2dc] ;  /* 0x0002dc0001157983 */ /* 0x000f220000300800 */
[----:B0-----:R-:W-:-:S03]  /*6ea90*/  FSEL R4, R27, -INF , P1 ;  /* 0xff8000001b047808 */ /* 0x001fc60000800000 */
[----:B------:R-:W-:Y:S04]  /*6eaa0*/  STL [R1+0x3dc], R5 ;  /* 0x0003dc0501007387 */ /* 0x000fe80000100800 */
[----:B------:R-:W5:Y:S04]  /*6eab0*/  LDL.LU R15, [R1+0x2e0] ;  /* 0x0002e000010f7983 */ /* 0x000f680000300800 */
[----:B------:R-:W-:Y:S04]  /*6eac0*/  STL [R1+0x3e0], R4 ;  /* 0x0003e00401007387 */ /* 0x000fe80000100800 */
[----:B------:R-:W5:Y:S04]  /*6ead0*/  LDL.LU R25, [R1+0x2e4] ;  /* 0x0002e40001197983 */ /* 0x000f680000300800 */
[----:B------:R-:W5:Y:S04]  /*6eae0*/  LDL.LU R22, [R1+0x2e8] ;  /* 0x0002e80001167983 */ /* 0x000f680000300800 */
[----:B------:R-:W5:Y:S04]  /*6eaf0*/  LDL.LU R16, [R1+0x2ec] ;  /* 0x0002ec0001107983 */ /* 0x000f680000300800 */
[----:B------:R0:W-:Y:S04]  /*6eb00*/  STL [R1+0x3e4], R2 ;  /* 0x0003e40201007387 */ /* 0x0001e80000100800 */
[----:B------:R-:W5:Y:S04]  /*6eb10*/  LDL.LU R17, [R1+0x2f0] ;  /* 0x0002f00001117983 */ /* 0x000f680000300800 */
[----:B------:R-:W5:Y:S04]  /*6eb20*/  LDL.LU R18, [R1+0x2f4] ;  /* 0x0002f40001127983 */ /* 0x000f680000300800 */
[----:B0-----:R-:W0:Y:S01]  /*6eb30*/  S2R R2, SR_TID.X ;  /* 0x0000000000027919 */ /* 0x001e220000002100 */
[----:B------:R-:W-:-:S03]  /*6eb40*/  LOP3.LUT P6, RZ, R0, 0x400000, RZ, 0xc0, !PT ;  /* 0x0040000000ff7812 */ /* 0x000fc600078cc0ff */
[----:B------:R-:W5:Y:S01]  /*6eb50*/  LDL.LU R5, [R1+0x2f8] ;  /* 0x0002f80001057983 */ /* 0x000f620000300800 */
[----:B------:R-:W-:-:S03]  /*6eb60*/  LOP3.LUT P1, RZ, R0, 0x80000, RZ, 0xc0, !PT ;  /* 0x0008000000ff7812 */ /* 0x000fc6000782c0ff */
[----:B------:R1:W-:Y:S04]  /*6eb70*/  STL [R1+0x1ec8], R0 ;  /* 0x001ec80001007387 */ /* 0x0003e80000100800 */
[----:B------:R-:W5:Y:S01]  /*6eb80*/  LDL.LU R23, [R1+0x2fc] ;  /* 0x0002fc0001177983 */ /* 0x000f620000300800 */
[----:B0-----:R-:W-:-:S04]  /*6eb90*/  SHF.L.U32 R4, R2, 0x4, RZ ;  /* 0x0000000402047819 */ /* 0x001fc800000006ff */
[----:B-1----:R-:W-:Y:S02]  /*6eba0*/  LOP3.LUT R0, R4, 0x70, RZ, 0xc0, !PT ;  /* 0x0000007004007812 */ /* 0x002fe400078ec0ff */
[----:B------:R-:W5:Y:S01]  /*6ebb0*/  LDL.LU R4, [R1+0x300] ;  /* 0x0003000001047983 */ /* 0x000f620000300800 */
[----:B------:R-:W-:-:S03]  /*6ebc0*/  LOP3.LUT R2, R2, 0x60, RZ, 0xc0, !PT ;  /* 0x0000006002027812 */ /* 0x000fc600078ec0ff */
[----:B------:R-:W5:Y:S04]  /*6ebd0*/  LDL.LU R7, [R1+0x304] ;  /* 0x0003040001077983 */ /* 0x000f680000300800 */
[----:B------:R-:W5:Y:S01]  /*6ebe0*/  LDL.LU R26, [R1+0x308] ;  /* 0x00030800011a7983 */ /* 0x000f620000300800 */
[----:B------:R-:W-:-:S03]  /*6ebf0*/  LEA R0, R2, R0, 0x2 ;  /* 0x0000000002007211 */ /* 0x000fc600078e10ff */
[----:B------:R-:W5:Y:S04]  /*6ec00*/  LDL.LU R27, [R1+0x30c] ;  /* 0x00030c00011b7983 */ /* 0x000f680000300800 */
[----:B------:R-:W5:Y:S01]  /*6ec10*/  LDL.LU R2, [R1+0x310] ;  /* 0x0003100001027983 */ /* 0x000f620000300800 */
[----:B------:R-:W3:Y:S02]  /*6ec20*/  MUFU.RCP R29, R29 ;  /* 0x0000001d001d7308 */ /* 0x000ee40000001000 */
[C---:B---3--:R-:W-:Y:S02]  /*6ec30*/  FMUL R6, R29.reuse, R3 ;  /* 0x000000031d067220 */ /* 0x048fe40000400000 */
[----:B------:R-:W3:Y:S01]  /*6ec40*/  LDL.LU R3, [R1+0x294] ;  /* 0x0002940001037983 */ /* 0x000ee20000300800 */
[----:B--2---:R-:W-:-:S05]  /*6ec50*/  FMUL R0, R29, R24 ;  /* 0x000000181d007220 */ /* 0x004fca0000400000 */
[----:B------:R0:W-:Y:S04]  /*6ec60*/  STL [R1+0x374], R0 ;  /* 0x0003740001007387 */ /* 0x0001e80000100800 */
[----:B0-----:R-:W2:Y:S04]  /*6ec70*/  LDL.LU R0, [R1+0x29c] ;  /* 0x00029c0001007983 */ /* 0x001ea80000300800 */
[----:B------:R0:W-:Y:S04]  /*6ec80*/  STL [R1+0x370], R6 ;  /* 0x0003700601007387 */ /* 0x0001e80000100800 */
[----:B------:R-:W2:Y:S04]  /*6ec90*/  LDL.LU R13, [R1+0x2a0] ;  /* 0x0002a000010d7983 */ /* 0x000ea80000300800 */
[----:B------:R-:W2:Y:S04]  /*6eca0*/  LDL.LU R14, [R1+0x2a4] ;  /* 0x0002a400010e7983 */ /* 0x000ea80000300800 */
[----:B0-----:R-:W2:Y:S04]  /*6ecb0*/  LDL.LU R6, [R1+0x2a8] ;  /* 0x0002a80001067983 */ /* 0x001ea80000300800 */
[----:B------:R-:W2:Y:S04]  /*6ecc0*/  LDL.LU R8, [R1+0x2ac] ;  /* 0x0002ac0001087983 */ /* 0x000ea80000300800 */
[----:B------:R-:W2:Y:S01]  /*6ecd0*/  LDL.LU R24, [R1+0x2b0] ;  /* 0x0002b00001187983 */ /* 0x000ea20000300800 */
[----:B----4-:R-:W-:-:S05]  /*6ece0*/  FMUL R21, R29, R21 ;  /* 0x000000151d157220 */ /* 0x010fca0000400000 */
[----:B------:R0:W-:Y:S01]  /*6ecf0*/  STL [R1+0x36c], R21 ;  /* 0x00036c1501007387 */ /* 0x0001e20000100800 */
[----:B-----5:R-:W-:-:S03]  /*6ed00*/  FMUL R15, R29, R15 ;  /* 0x0000000f1d0f7220 */ /* 0x020fc60000400000 */
[----:B0-----:R-:W4:Y:S01]  /*6ed10*/  LDL.LU R21, [R1+0x2058] ;  /* 0x0020580001157983 */ /* 0x001f220000300800 */
[----:B------:R-:W-:-:S03]  /*6ed20*/  FMUL R25, R29, R25 ;  /* 0x000000191d197220 */ /* 0x000fc60000400000 */
[----:B------:R0:W-:Y:S01]  /*6ed30*/  STL [R1+0x368], R15 ;  /* 0x0003680f01007387 */ /* 0x0001e20000100800 */
[C---:B------:R-:W-:Y:S02]  /*6ed40*/  FMUL R22, R29.reuse, R22 ;  /* 0x000000161d167220 */ /* 0x040fe40000400000 */
[C---:B------:R-:W-:Y:S01]  /*6ed50*/  FMUL R16, R29.reuse, R16 ;  /* 0x000000101d107220 */ /* 0x040fe20000400000 */
[----:B0-----:R-:W5:Y:S01]  /*6ed60*/  LDL.LU R15, [R1+0x2b4] ;  /* 0x0002b400010f7983 */ /* 0x001f620000300800 */
[----:B------:R-:W-:-:S03]  /*6ed70*/  FMUL R17, R29, R17 ;  /* 0x000000111d117220 */ /* 0x000fc60000400000 */
[----:B------:R0:W-:Y:S01]  /*6ed80*/  STL [R1+0x364], R25 ;  /* 0x0003641901007387 */ /* 0x0001e20000100800 */
[----:B------:R-:W-:-:S03]  /*6ed90*/  FMUL R18, R29, R18 ;  /* 0x000000121d127220 */ /* 0x000fc60000400000 */
[----:B0-----:R-:W4:Y:S01]  /*6eda0*/  LDL.LU R25, [R1+0x2b8] ;  /* 0x0002b80001197983 */ /* 0x001f220000300800 */
[----:B------:R-:W-:-:S03]  /*6edb0*/  FMUL R5, R29, R5 ;  /* 0x000000051d057220 */ /* 0x000fc60000400000 */
[----:B------:R0:W-:Y:S01]  /*6edc0*/  STL [R1+0x360], R22 ;  /* 0x0003601601007387 */ /* 0x0001e20000100800 */
[----:B------:R-:W-:-:S03]  /*6edd0*/  FMUL R23, R29, R23 ;  /* 0x000000171d177220 */ /* 0x000fc60000400000 */
[----:B0-----:R-:W4:Y:S04]  /*6ede0*/  LDL.LU R22, [R1+0x2054] ;  /* 0x0020540001167983 */ /* 0x001f280000300800 */
[----:B------:R0:W-:Y:S04]  /*6edf0*/  STL [R1+0x35c], R16 ;  /* 0x00035c1001007387 */ /* 0x0001e80000100800 */
[----:B0-----:R-:W4:Y:S01]  /*6ee00*/  LDL.LU R16, [R1+0x2bc] ;  /* 0x0002bc0001107983 */ /* 0x001f220000300800 */
[----:B------:R-:W-:-:S03]  /*6ee10*/  FMUL R4, R29, R4 ;  /* 0x000000041d047220 */ /* 0x000fc60000400000 */
[----:B------:R0:W-:Y:S01]  /*6ee20*/  STL [R1+0x358], R17 ;  /* 0x0003581101007387 */ /* 0x0001e20000100800 */
[C---:B------:R-:W-:Y:S02]  /*6ee30*/  FMUL R7, R29.reuse, R7 ;  /* 0x000000071d077220 */ /* 0x040fe40000400000 */
[C---:B------:R-:W-:Y:S01]  /*6ee40*/  FMUL R26, R29.reuse, R26 ;  /* 0x0000001a1d1a7220 */ /* 0x040fe20000400000 */
[----:B0-----:R-:W4:Y:S04]  /*6ee50*/  LDL.LU R17, [R1+0x2c0] ;  /* 0x0002c00001117983 */ /* 0x001f280000300800 */
[----:B------:R0:W-:Y:S01]  /*6ee60*/  STL [R1+0x2f0], R18 ;  /* 0x0002f01201007387 */ /* 0x0001e20000100800 */
[----:B------:R-:W-:-:S03]  /*6ee70*/  FMUL R27, R29, R27 ;  /* 0x0000001b1d1b7220 */ /* 0x000fc60000400000 */
[----:B0-----:R-:W4:Y:S04]  /*6ee80*/  LDL.LU R18, [R1+0x2c4] ;  /* 0x0002c40001127983 */ /* 0x001f280000300800 */
[----:B------:R0:W-:Y:S01]  /*6ee90*/  STL [R1+0x2ec], R5 ;  /* 0x0002ec0501007387 */ /* 0x0001e20000100800 */
[----:B------:R-:W-:-:S03]  /*6eea0*/  FMUL R29, R29, R2 ;  /* 0x000000021d1d7220 */ /* 0x000fc60000400000 */
[----:B0-----:R-:W4:Y:S04]  /*6eeb0*/  LDL.LU R5, [R1+0x2c8] ;  /* 0x0002c80001057983 */ /* 0x001f280000300800 */
[----:B------:R0:W-:Y:S04]  /*6eec0*/  STL [R1+0x2e8], R23 ;  /* 0x0002e81701007387 */ /* 0x0001e80000100800 */
[----:B0-----:R-:W5:Y:S04]  /*6eed0*/  LDL.LU R23, [R1+0x2050] ;  /* 0x0020500001177983 */ /* 0x001f680000300800 */
        /* <DEDUP_REMOVED lines=8> */
[----:B------:R-:W5:Y:S04]  /*6ef60*/  LDL.LU R2, [R1+0x2044] ;  /* 0x0020440001027983 */ /* 0x000f680000300800 */
[----:B------:R0:W-:Y:S04]  /*6ef70*/  STL [R1+0x2d4], R29 ;  /* 0x0002d41d01007387 */ /* 0x0001e80000100800 */
[----:B0-----:R-:W5:Y:S01]  /*6ef80*/  LDL.LU R29, [R1+0x298] ;  /* 0x00029800011d7983 */ /* 0x001f620000300800 */
[----:B------:R-:W3:Y:S02]  /*6ef90*/  MUFU.RCP R28, R28 ;  /* 0x0000001c001c7308 */ /* 0x000ee40000001000 */
[----:B---3--:R-:W-:-:S05]  /*6efa0*/  FMUL R3, R28, R3 ;  /* 0x000000031c037220 */ /* 0x008fca0000400000 */
[----:B------:R0:W-:Y:S04]  /*6efb0*/  STL [R1+0x354], R3 ;  /* 0x0003540301007387 */ /* 0x0001e80000100800 */
[----:B0-----:R-:W3:Y:S01]  /*6efc0*/  LDL.LU R3, [R1+0x2040] ;  /* 0x0020400001037983 */ /* 0x001ee20000300800 */
[C---:B--2---:R-:W-:Y:S02]  /*6efd0*/  FMUL R0, R28.reuse, R0 ;  /* 0x000000001c007220 */ /* 0x044fe40000400000 */
[C---:B----4-:R-:W-:Y:S02]  /*6efe0*/  FMUL R5, R28.reuse, R5 ;  /* 0x000000051c057220 */ /* 0x050fe40000400000 */
[----:B-----5:R-:W-:-:S05]  /*6eff0*/  FMUL R29, R28, R29 ;  /* 0x0000001d1c1d7220 */ /* 0x020fca0000400000 */
[----:B------:R0:W-:Y:S04]  /*6f000*/  STL [R1+0x350], R29 ;  /* 0x0003501d01007387 */ /* 0x0001e80000100800 */
[----:B------:R1:W-:Y:S01]  /*6f010*/  STL [R1+0x34c], R0 ;  /* 0x00034c0001007387 */ /* 0x0003e20000100800 */
[C---:B0-----:R-:W-:Y:S02]  /*6f020*/  FMUL R29, R28.reuse, R13 ;  /* 0x0000000d1c1d7220 */ /* 0x041fe40000400000 */
[C---:B------:R-:W-:Y:S02]  /*6f030*/  FMUL R13, R28.reuse, R6 ;  /* 0x000000061c0d7220 */ /* 0x040fe40000400000 */
[C---:B-1----:R-:W-:Y:S01]  /*6f040*/  FMUL R0, R28.reuse, R14 ;  /* 0x0000000e1c007220 */ /* 0x042fe20000400000 */
[----:B------:R-:W-:Y:S01]  /*6f050*/  STL [R1+0x348], R29 ;  /* 0x0003481d01007387 */ /* 0x000fe20000100800 */
[----:B------:R-:W-:-:S03]  /*6f060*/  FMUL R6, R28, R8 ;  /* 0x000000081c067220 */ /* 0x000fc60000400000 */
[----:B------:R0:W-:Y:S04]  /*6f070*/  STL [R1+0x344], R0 ;  /* 0x0003440001007387 */ /* 0x0001e80000100800 */
[----:B------:R1:W-:Y:S01]  /*6f080*/  STL [R1+0x340], R13 ;  /* 0x0003400d01007387 */ /* 0x0003e20000100800 */
[----:B0-----:R-:W-:-:S03]  /*6f090*/  FMUL R0, R28, R24 ;  /* 0x000000181c007220 */ /* 0x001fc60000400000 */
[----:B------:R-:W2:Y:S01]  /*6f0a0*/  LDL.LU R24, [R1+0x258] ;  /* 0x0002580001187983 */ /* 0x000ea20000300800 */
[----:B-1----:R-:W-:-:S03]  /*6f0b0*/  FMUL R13, R28, R15 ;  /* 0x0000000f1c0d7220 */ /* 0x002fc60000400000 */
[----:B------:R0:W-:Y:S04]  /*6f0c0*/  STL [R1+0x33c], R6 ;  /* 0x00033c0601007387 */ /* 0x0001e80000100800 */
[----:B0-----:R-:W4:Y:S04]  /*6f0d0*/  LDL.LU R6, [R1+0x25c] ;  /* 0x00025c0001067983 */ /* 0x001f280000300800 */
[----:B------:R0:W-:Y:S04]  /*6f0e0*/  STL [R1+0x338], R0 ;  /* 0x0003380001007387 */ /* 0x0001e80000100800 */
[----:B------:R-:W5:Y:S01]  /*6f0f0*/  LDL.LU R8, [R1+0x260] ;  /* 0x0002600001087983 */ /* 0x000f620000300800 */
[----:B0-----:R-:W-:-:S03]  /*6f100*/  FMUL R0, R28, R25 ;  /* 0x000000191c007220 */ /* 0x001fc60000400000 */
[----:B------:R-:W5:Y:S04]  /*6f110*/  LDL.LU R25, [R1+0x264] ;  /* 0x0002640001197983 */ /* 0x000f680000300800 */
[----:B------:R-:W-:Y:S04]  /*6f120*/  STL [R1+0x2b0], R13 ;  /* 0x0002b00d01007387 */ /* 0x000fe80000100800 */
[----:B------:R-:W5:Y:S04]  /*6f130*/  LDL.LU R14, [R1+0x26c] ;  /* 0x00026c00010e7983 */ /* 0x000f680000300800 */
[----:B------:R0:W-:Y:S01]  /*6f140*/  STL [R1+0x2ac], R0 ;  /* 0x0002ac0001007387 */ /* 0x0001e20000100800 */
[----:B------:R-:W3:Y:S03]  /*6f150*/  MUFU.RCP R27, R27 ;  /* 0x0000001b001b7308 */ /* 0x000ee60000001000 */
[----:B------:R-:W5:Y:S04]  /*6f160*/  LDL.LU R29, [R1+0x274] ;  /* 0x00027400011d7983 */ /* 0x000f680000300800 */
[----:B------:R-:W5:Y:S01]  /*6f170*/  LDL.LU R15, [R1+0x278] ;  /* 0x00027800010f7983 */ /* 0x000f620000300800 */
[----:B0-----:R-:W-:-:S02]  /*6f180*/  FMUL R0, R28, R16 ;  /* 0x000000101c007220 */ /* 0x001fc40000400000 */
[----:B------:R-:W-:-:S03]  /*6f190*/  FMUL R13, R28, R18 ;  /* 0x000000121c0d7220 */ /* 0x000fc60000400000 */
[----:B------:R0:W-:Y:S04]  /*6f1a0*/  STL [R1+0x2a8], R0 ;  /* 0x0002a80001007387 */ /* 0x0001e80000100800 */
[----:B------:R-:W5:Y:S01]  /*6f1b0*/  LDL.LU R16, [R1+0x27c] ;  /* 0x00027c0001107983 */ /* 0x000f620000300800 */
[----:B0-----:R-:W-:-:S05]  /*6f1c0*/  FMUL R0, R28, R17 ;  /* 0x000000111c007220 */ /* 0x001fca0000400000 */
[----:B------:R0:W-:Y:S01]  /*6f1d0*/  STL [R1+0x2a4], R0 ;  /* 0x0002a40001007387 */ /* 0x0001e20000100800 */
[----:B---3--:R-:W-:-:S03]  /*6f1e0*/  FMUL R3, R27, R3 ;  /* 0x000000031b037220 */ /* 0x008fc60000400000 */
[----:B0-----:R-:W3:Y:S04]  /*6f1f0*/  LDL.LU R0, [R1+0x288] ;  /* 0x0002880001007983 */ /* 0x001ee80000300800 */
[----:B------:R-:W-:Y:S04]  /*6f200*/  STL [R1+0x2a0], R13 ;  /* 0x0002a00d01007387 */ /* 0x000fe80000100800 */
[----:B------:R-:W3:Y:S04]  /*6f210*/  LDL.LU R17, [R1+0x28c] ;  /* 0x00028c0001117983 */ /* 0x000ee80000300800 */
[----:B------:R0:W-:Y:S04]  /*6f220*/  STL [R1+0x29c], R5 ;  /* 0x00029c0501007387 */ /* 0x0001e80000100800 */
[----:B------:R-:W3:Y:S01]  /*6f230*/  LDL.LU R18, [R1+0x290] ;  /* 0x0002900001127983 */ /* 0x000ee20000300800 */
[----:B0-----:R-:W-:-:S02]  /*6f240*/  FMUL R5, R28, R4 ;  /* 0x000000041c057220 */ /* 0x001fc40000400000 */
[----:B------:R-:W-:Y:S02]  /*6f250*/  FMUL R4, R28, R7 ;  /* 0x000000071c047220 */ /* 0x000fe40000400000 */
[----:B------:R-:W3:Y:S01]  /*6f260*/  LDL.LU R28, [R1+0x280] ;  /* 0x00028000011c7983 */ /* 0x000ee20000300800 */
[----:B------:R-:W-:-:S03]  /*6f270*/  FMUL R2, R27, R2 ;  /* 0x000000021b027220 */ /* 0x000fc60000400000 */
[----:B------:R0:W-:Y:S04]  /*6f280*/  STL [R1+0x298], R5 ;  /* 0x0002980501007387 */ /* 0x0001e80000100800 */
[----:B------:R-:W-:Y:S04]  /*6f290*/  STL [R1+0x294], R4 ;  /* 0x0002940401007387 */ /* 0x000fe80000100800 */
[----:B0-----:R-:W3:Y:S04]  /*6f2a0*/  LDL.LU R5, [R1+0x210] ;  /* 0x0002100001057983 */ /* 0x001ee80000300800 */
[----:B------:R0:W-:Y:S04]  /*6f2b0*/  STL [R1+0x1f08], R3 ;  /* 0x001f080301007387 */ /* 0x0001e80000100800 */
[----:B0-----:R-:W3:Y:S04]  /*6f2c0*/  LDL.LU R3, [R1+0x270] ;  /* 0x0002700001037983 */ /* 0x001ee80000300800 */
[----:B------:R-:W3:Y:S04]  /*6f2d0*/  LDL.LU R13, [R1+0x214] ;  /* 0x00021400010d7983 */ /* 0x000ee80000300800 */
[----:B------:R-:W3:Y:S04]  /*6f2e0*/  LDL.LU R4, [R1+0x218] ;  /* 0x0002180001047983 */ /* 0x000ee80000300800 */
[----:B------:R-:W3:Y:S04]  /*6f2f0*/  LDL.LU R7, [R1+0x21c] ;  /* 0x00021c0001077983 */ /* 0x000ee80000300800 */
[----:B------:R0:W-:Y:S04]  /*6f300*/  STL [R1+0x1f0c], R2 ;  /* 0x001f0c0201007387 */ /* 0x0001e80000100800 */
[----:B0-----:R-:W3:Y:S01]  /*6f310*/  LDL.LU R2, [R1+0x268] ;  /* 0x0002680001027983 */ /* 0x001ee20000300800 */
[----:B--2---:R-:W-:-:S05]  /*6f320*/  FMUL R24, R27, R24 ;  /* 0x000000181b187220 */ /* 0x004fca0000400000 */
[----:B------:R0:W-:Y:S01]  /*6f330*/  STL [R1+0x328], R24 ;  /* 0x0003281801007387 */ /* 0x0001e20000100800 */
[----:B----4-:R-:W-:-:S03]  /*6f340*/  FMUL R6, R27, R6 ;  /* 0x000000061b067220 */ /* 0x010fc60000400000 */
[----:B0-----:R-:W2:Y:S04]  /*6f350*/  LDL.LU R24, [R1+0x203c] ;  /* 0x00203c0001187983 */ /* 0x001ea80000300800 */
[----:B------:R0:W-:Y:S01]  /*6f360*/  STL [R1+0x324], R6 ;  /* 0x0003240601007387 */ /* 0x0001e20000100800 */
[----:B-----5:R-:W-:-:S03]  /*6f370*/  FMUL R8, R27, R8 ;  /* 0x000000081b087220 */ /* 0x020fc60000400000 */
[----:B0-----:R-:W4:Y:S01]  /*6f380*/  LDL.LU R6, [R1+0x220] ;  /* 0x0002200001067983 */ /* 0x001f220000300800 */
[----:B------:R-:W-:-:S03]  /*6f390*/  FMUL R25, R27, R25 ;  /* 0x000000191b197220 */ /* 0x000fc60000400000 */
[----:B------:R0:W-:Y:S04]  /*6f3a0*/  STL [R1+0x320], R8 ;  /* 0x0003200801007387 */ /* 0x0001e80000100800 */
[----:B0-----:R-:W5:Y:S04]  /*6f3b0*/  LDL.LU R8, [R1+0x224] ;  /* 0x0002240001087983 */ /* 0x001f680000300800 */
[----:B------:R0:W-:Y:S04]  /*6f3c0*/  STL [R1+0x31c], R25 ;  /* 0x00031c1901007387 */ /* 0x0001e80000100800 */
[----:B0-----:R-:W2:Y:S01]  /*6f3d0*/  LDL.LU R25, [R1+0x2038] ;  /* 0x0020380001197983 */ /* 0x001ea20000300800 */
[----:B---3--:R-:W-:-:S05]  /*6f3e0*/  FMUL R2, R27, R2 ;  /* 0x000000021b027220 */ /* 0x008fca0000400000 */
[----:B------:R0:W-:Y:S02]  /*6f3f0*/  STL [R1+0x318], R2 ;  /* 0x0003180201007387 */ /* 0x0001e40000100800 */
[C---:B0-----:R-:W-:Y:S02]  /*6f400*/  FMUL R2, R27.reuse, R14 ;  /* 0x0000000e1b027220 */ /* 0x041fe40000400000 */
[----:B------:R-:W3:Y:S01]  /*6f410*/  LDL.LU R14, [R1+0x228] ;  /* 0x00022800010e7983 */ /* 0x000ee20000300800 */
[----:B------:R-:W-:-:S03]  /*6f420*/  FMUL R29, R27, R29 ;  /* 0x0000001d1b1d7220 */ /* 0x000fc60000400000 */
[----:B------:R0:W-:Y:S01]  /*6f430*/  STL [R1+0x314], R2 ;  /* 0x0003140201007387 */ /* 0x0001e20000100800 */
[----:B------:R-:W1:Y:S01]  /*6f440*/  MUFU.RCP R26, R26 ;  /* 0x0000001a001a7308 */ /* 0x000e620000001000 */
[C---:B0-----:R-:W-:Y:S02]  /*6f450*/  FMUL R2, R27.reuse, R3 ;  /* 0x000000031b027220 */ /* 0x041fe40000400000 */
[----:B------:R-:W-:-:S03]  /*6f460*/  FMUL R3, R27, R15 ;  /* 0x0000000f1b037220 */ /* 0x000fc60000400000 */
[----:B------:R0:W-:Y:S04]  /*6f470*/  STL [R1+0x26c], R2 ;  /* 0x00026c0201007387 */ /* 0x0001e80000100800 */
[----:B------:R1:W-:Y:S01]  /*6f480*/  STL [R1+0x268], R29 ;  /* 0x0002681d01007387 */ /* 0x0003e20000100800 */
[----:B0-----:R-:W-:-:S03]  /*6f490*/  FMUL R2, R27, R16 ;  /* 0x000000101b027220 */ /* 0x001fc60000400000 */
[----:B-1----:R-:W2:Y:S04]  /*6f4a0*/  LDL.LU R29, [R1+0x22c] ;  /* 0x00022c00011d7983 */ /* 0x002ea80000300800 */
[----:B------:R0:W-:Y:S04]  /*6f4b0*/  STL [R1+0x264], R3 ;  /* 0x0002640301007387 */ /* 0x0001e80000100800 */
[----:B------:R-:W2:Y:S04]  /*6f4c0*/  LDL.LU R15, [R1+0x230] ;  /* 0x00023000010f7983 */ /* 0x000ea80000300800 */
[----:B------:R1:W-:Y:S01]  /*6f4d0*/  STL [R1+0x260], R2 ;  /* 0x0002600201007387 */ /* 0x0003e20000100800 */
[----:B0-----:R-:W-:-:S03]  /*6f4e0*/  FMUL R3, R27, R0 ;  /* 0x000000001b037220 */ /* 0x001fc60000400000 */
[----:B------:R-:W2:Y:S01]  /*6f4f0*/  LDL.LU R16, [R1+0x234] ;  /* 0x0002340001107983 */ /* 0x000ea20000300800 */
[C---:B------:R-:W-:Y:S02]  /*6f500*/  FMUL R0, R27.reuse, R17 ;  /* 0x000000111b007220 */ /* 0x040fe40000400000 */
[----:B-1----:R-:W-:-:S05]  /*6f510*/  FMUL R2, R27, R28 ;  /* 0x0000001c1b027220 */ /* 0x002fca0000400000 */
[----:B------:R0:W-:Y:S04]  /*6f520*/  STL [R1+0x25c], R2 ;  /* 0x00025c0201007387 */ /* 0x0001e80000100800 */
[----:B------:R1:W-:Y:S01]  /*6f530*/  STL [R1+0x258], R3 ;  /* 0x0002580301007387 */ /* 0x0003e20000100800 */
[----:B0-----:R-:W-:-:S03]  /*6f540*/  FMUL R2, R27, R18 ;  /* 0x000000121b027220 */ /* 0x001fc60000400000 */
[----:B------:R-:W2:Y:S04]  /*6f550*/  LDL.LU R27, [R1+0x23c] ;  /* 0x00023c00011b7983 */ /* 0x000ea80000300800 */
[----:B------:R0:W-:Y:S01]  /*6f560*/  STL [R1+0x254], R0 ;  /* 0x0002540001007387 */ /* 0x0001e20000100800 */
[----:B-1----:R-:W-:-:S03]  /*6f570*/  FMUL R3, R26, R13 ;  /* 0x0000000d1a037220 */ /* 0x002fc60000400000 */
[----:B0-----:R-:W2:Y:S04]  /*6f580*/  LDL.LU R0, [R1+0x240] ;  /* 0x0002400001007983 */ /* 0x001ea80000300800 */
[----:B------:R0:W-:Y:S04]  /*6f590*/  STL [R1+0x250], R2 ;  /* 0x0002500201007387 */ /* 0x0001e80000100800 */
[----:B------:R-:W2:Y:S04]  /*6f5a0*/  LDL.LU R17, [R1+0x244] ;  /* 0x0002440001117983 */ /* 0x000ea80000300800 */
[----:B------:R-:W2:Y:S01]  /*6f5b0*/  LDL.LU R18, [R1+0x248] ;  /* 0x0002480001127983 */ /* 0x000ea20000300800 */
[----:B0-----:R-:W-:-:S03]  /*6f5c0*/  FMUL R2, R26, R5 ;  /* 0x000000051a027220 */ /* 0x001fc60000400000 */
[----:B------:R-:W2:Y:S04]  /*6f5d0*/  LDL.LU R5, [R1+0x24c] ;  /* 0x00024c0001057983 */ /* 0x000ea80000300800 */
[----:B------:R0:W-:Y:S02]  /*6f5e0*/  STL [R1+0x310], R2 ;  /* 0x0003100201007387 */ /* 0x0001e40000100800 */
[----:B0-----:R-:W-:-:S05]  /*6f5f0*/  FMUL R2, R26, R4 ;  /* 0x000000041a027220 */ /* 0x001fca0000400000 */
[----:B------:R-:W-:Y:S04]  /*6f600*/  STL [R1+0x1f10], R2 ;  /* 0x001f100201007387 */ /* 0x000fe80000100800 */
[----:B------:R0:W-:Y:S04]  /*6f610*/  STL [R1+0x30c], R3 ;  /* 0x00030c0301007387 */ /* 0x0001e80000100800 */
[----:B------:R-:W2:Y:S01]  /*6f620*/  LDL.LU R4, [R1+0x1d0] ;  /* 0x0001d00001047983 */ /* 0x000ea20000300800 */
[----:B0-----:R-:W-:-:S03]  /*6f630*/  FMUL R3, R26, R7 ;  /* 0x000000071a037220 */ /* 0x001fc60000400000 */
[----:B------:R-:W2:Y:S04]  /*6f640*/  LDL.LU R7, [R1+0x1d4] ;  /* 0x0001d40001077983 */ /* 0x000ea80000300800 */
[----:B------:R0:W-:Y:S01]  /*6f650*/  STL [R1+0x1f14], R3 ;  /* 0x001f140301007387 */ /* 0x0001e20000100800 */
[----:B----4-:R-:W-:-:S03]  /*6f660*/  FMUL R6, R26, R6 ;  /* 0x000000061a067220 */ /* 0x010fc60000400000 */
[----:B0-----:R-:W4:Y:S04]  /*6f670*/  LDL.LU R3, [R1+0x1d8] ;  /* 0x0001d80001037983 */ /* 0x001f280000300800 */
[----:B------:R0:W-:Y:S01]  /*6f680*/  STL [R1+0x300], R6 ;  /* 0x0003000601007387 */ /* 0x0001e20000100800 */
[----:B-----5:R-:W-:-:S03]  /*6f690*/  FMUL R2, R26, R8 ;  /* 0x000000081a027220 */ /* 0x020fc60000400000 */
[----:B0-----:R-:W5:Y:S04]  /*6f6a0*/  LDL.LU R6, [R1+0x1dc] ;  /* 0x0001dc0001067983 */ /* 0x001f680000300800 */
[----:B------:R3:W-:Y:S04]  /*6f6b0*/  STL [R1+0x2fc], R2 ;  /* 0x0002fc0201007387 */ /* 0x0007e80000100800 */
[----:B------:R-:W5:Y:S04]  /*6f6c0*/  LDL.LU R8, [R1+0x1e0] ;  /* 0x0001e00001087983 */ /* 0x000f680000300800 */
[----:B------:R-:W5:Y:S01]  /*6f6d0*/  LDL.LU R13, [R1+0x1e4] ;  /* 0x0001e400010d7983 */ /* 0x000f620000300800 */
[----:B---3--:R-:W-:-:S03]  /*6f6e0*/  FMUL R2, R26, R14 ;  /* 0x0000000e1a027220 */ /* 0x008fc60000400000 */
[----:B------:R-:W3:Y:S04]  /*6f6f0*/  LDL.LU R14, [R1+0x1e8] ;  /* 0x0001e800010e7983 */ /* 0x000ee80000300800 */
[----:B------:R0:W-:Y:S04]  /*6f700*/  STL [R1+0x1f18], R2 ;  /* 0x001f180201007387 */ /* 0x0001e80000100800 */
[----:B0-----:R-:W3:Y:S01]  /*6f710*/  LDL.LU R2, [R1+0x238] ;  /* 0x0002380001027983 */ /* 0x001ee20000300800 */
[----:B--2---:R-:W0:Y:S01]  /*6f720*/  MUFU.RCP R25, R25 ;  /* 0x0000001900197308 */ /* 0x004e220000001000 */
[----:B------:R-:W-:-:S05]  /*6f730*/  FMUL R28, R26, R29 ;  /* 0x0000001d1a1c7220 */ /* 0x000fca0000400000 */
[----:B------:R1:W-:Y:S01]  /*6f740*/  STL [R1+0x2f4], R28 ;  /* 0x0002f41c01007387 */ /* 0x0003e20000100800 */
[----:B------:R-:W-:-:S03]  /*6f750*/  FMUL R29, R26, R15 ;  /* 0x0000000f1a1d7220 */ /* 0x000fc60000400000 */
[----:B-1----:R-:W2:Y:S01]  /*6f760*/  LDL.LU R28, [R1+0x1ec] ;  /* 0x0001ec00011c7983 */ /* 0x002ea20000300800 */
[----:B------:R-:W-:-:S03]  /*6f770*/  FMUL R15, R26, R16 ;  /* 0x000000101a0f7220 */ /* 0x000fc60000400000 */
[----:B------:R1:W-:Y:S04]  /*6f780*/  STL [R1+0x22c], R29 ;  /* 0x00022c1d01007387 */ /* 0x0003e80000100800 */
[----:B-1----:R-:W2:Y:S04]  /*6f790*/  LDL.LU R29, [R1+0x1f0] ;  /* 0x0001f000011d7983 */ /* 0x002ea80000300800 */
[----:B------:R1:W-:Y:S01]  /*6f7a0*/  STL [R1+0x228], R15 ;  /* 0x0002280f01007387 */ /* 0x0003e20000100800 */
[----:B------:R-:W-:-:S03]  /*6f7b0*/  FMUL R27, R26, R27 ;  /* 0x0000001b1a1b7220 */ /* 0x000fc60000400000 */
[----:B-1----:R-:W2:Y:S04]  /*6f7c0*/  LDL.LU R15, [R1+0x1f4] ;  /* 0x0001f400010f7983 */ /* 0x002ea80000300800 */
[----:B------:R-:W2:Y:S01]  /*6f7d0*/  LDL.LU R16, [R1+0x1f8] ;  /* 0x0001f80001107983 */ /* 0x000ea20000300800 */
[C---:B0-----:R-:W-:Y:S02]  /*6f7e0*/  FMUL R4, R25.reuse, R4 ;  /* 0x0000000419047220 */ /* 0x041fe40000400000 */
[----:B----4-:R-:W-:Y:S02]  /*6f7f0*/  FMUL R3, R25, R3 ;  /* 0x0000000319037220 */ /* 0x010fe40000400000 */
[----:B---3--:R-:W-:-:S05]  /*6f800*/  FMUL R2, R26, R2 ;  /* 0x000000021a027220 */ /* 0x008fca0000400000 */
[----:B------:R0:W-:Y:S04]  /*6f810*/  STL [R1+0x224], R2 ;  /* 0x0002240201007387 */ /* 0x0001e80000100800 */
[----:B------:R-:W-:Y:S01]  /*6f820*/  STL [R1+0x220], R27 ;  /* 0x0002201b01007387 */ /* 0x000fe20000100800 */
[C---:B0-----:R-:W-:Y:S02]  /*6f830*/  FMUL R2, R26.reuse, R0 ;  /* 0x000000001a027220 */ /* 0x041fe40000400000 */
[C---:B------:R-:W-:Y:S02]  /*6f840*/  FMUL R0, R26.reuse, R17 ;  /* 0x000000111a007220 */ /* 0x040fe40000400000 */
[----:B------:R-:W3:Y:S04]  /*6f850*/  LDL.LU R17, [R1+0x1fc] ;  /* 0x0001fc0001117983 */ /* 0x000ee80000300800 */
[----:B------:R0:W-:Y:S04]  /*6f860*/  STL [R1+0x21c], R2 ;  /* 0x00021c0201007387 */ /* 0x0001e80000100800 */
[----:B------:R1:W-:Y:S01]  /*6f870*/  STL [R1+0x218], R0 ;  /* 0x0002180001007387 */ /* 0x0003e20000100800 */
[----:B0-----:R-:W-:-:S03]  /*6f880*/  FMUL R2, R26, R18 ;  /* 0x000000121a027220 */ /* 0x001fc60000400000 */
[----:B------:R-:W4:Y:S01]  /*6f890*/  LDL.LU R18, [R1+0x200] ;  /* 0x0002000001127983 */ /* 0x000f220000300800 */
[----:B-1----:R-:W-:-:S03]  /*6f8a0*/  FMUL R0, R26, R5 ;  /* 0x000000051a007220 */ /* 0x002fc60000400000 */
[----:B------:R0:W-:Y:S04]  /*6f8b0*/  STL [R1+0x214], R2 ;  /* 0x0002140201007387 */ /* 0x0001e80000100800 */
[----:B0-----:R-:W4:Y:S04]  /*6f8c0*/  LDL.LU R2, [R1+0x204] ;  /* 0x0002040001027983 */ /* 0x001f280000300800 */
[----:B------:R-:W4:Y:S04]  /*6f8d0*/  LDL.LU R27, [R1+0x208] ;  /* 0x00020800011b7983 */ /* 0x000f280000300800 */
[----:B------:R0:W-:Y:S04]  /*6f8e0*/  STL [R1+0x210], R0 ;  /* 0x0002100001007387 */ /* 0x0001e80000100800 */
[----:B0-----:R-:W4:Y:S04]  /*6f8f0*/  LDL.LU R0, [R1+0x20c] ;  /* 0x00020c0001007983 */ /* 0x001f280000300800 */
[----:B------:R-:W4:Y:S04]  /*6f900*/  LDL.LU R5, [R1+0x190] ;  /* 0x0001900001057983 */ /* 0x000f280000300800 */
[----:B------:R0:W-:Y:S01]  /*6f910*/  STL [R1+0x2d0], R4 ;  /* 0x0002d00401007387 */ /* 0x0001e20000100800 */
[----:B------:R-:W-:-:S03]  /*6f920*/  FMUL R26, R25, R7 ;  /* 0x00000007191a7220 */ /* 0x000fc60000400000 */
[----:B0-----:R-:W4:Y:S04]  /*6f930*/  LDL.LU R4, [R1+0x194] ;  /* 0x0001940001047983 */ /* 0x001f280000300800 */
[----:B------:R-:W4:Y:S04]  /*6f940*/  LDL.LU R7, [R1+0x198] ;  /* 0x0001980001077983 */ /* 0x000f280000300800 */
[----:B------:R5:W-:Y:S04]  /*6f950*/  STL [R1+0x2cc], R26 ;  /* 0x0002cc1a01007387 */ /* 0x000be80000100800 */
[----:B------:R0:W-:Y:S01]  /*6f960*/  STL [R1+0x2c8], R3 ;  /* 0x0002c80301007387 */ /* 0x0001e20000100800 */
[----:B-----5:R-:W-:-:S03]  /*6f970*/  FMUL R26, R25, R6 ;  /* 0x00000006191a7220 */ /* 0x020fc60000400000 */
[----:B------:R-:W5:Y:S01]  /*6f980*/  LDL.LU R6, [R1+0x19c] ;  /* 0x00019c0001067983 */ /* 0x000f620000300800 */
[----:B0-----:R-:W-:-:S03]  /*6f990*/  FMUL R3, R25, R8 ;  /* 0x0000000819037220 */ /* 0x001fc60000400000 */
[----:B------:R0:W-:Y:S04]  /*6f9a0*/  STL [R1+0x2c4], R26 ;  /* 0x0002c41a01007387 */ /* 0x0001e80000100800 */
[----:B------:R-:W5:Y:S04]  /*6f9b0*/  LDL.LU R8, [R1+0x1a0] ;  /* 0x0001a00001087983 */ /* 0x000f680000300800 */
[----:B------:R1:W-:Y:S01]  /*6f9c0*/  STL [R1+0x2c0], R3 ;  /* 0x0002c00301007387 */ /* 0x0003e20000100800 */
[----:B0-----:R-:W-:-:S03]  /*6f9d0*/  FMUL R26, R25, R13 ;  /* 0x0000000d191a7220 */ /* 0x001fc60000400000 */
[----:B------:R-:W5:Y:S01]  /*6f9e0*/  LDL.LU R13, [R1+0x1a4] ;  /* 0x0001a400010d7983 */ /* 0x000f620000300800 */
[----:B-1----:R-:W-:-:S03]  /*6f9f0*/  FMUL R3, R25, R14 ;  /* 0x0000000e19037220 */ /* 0x002fc60000400000 */
[----:B------:R2:W-:Y:S04]  /*6fa00*/  STL [R1+0x2bc], R26 ;  /* 0x0002bc1a01007387 */ /* 0x0005e80000100800 */
[----:B------:R-:W5:Y:S04]  /*6fa10*/  LDL.LU R14, [R1+0x1a8] ;  /* 0x0001a800010e7983 */ /* 0x000f680000300800 */
[----:B------:R0:W-:Y:S01]  /*6fa20*/  STL [R1+0x1f1c], R3 ;  /* 0x001f1c0301007387 */ /* 0x0001e20000100800 */
[C---:B--2---:R-:W-:Y:S02]  /*6fa30*/  FMUL R26, R25.reuse, R29 ;  /* 0x0000001d191a7220 */ /* 0x044fe40000400000 */
[----:B------:R-:W-:-:S02]  /*6fa40*/  FMUL R15, R25, R15 ;  /* 0x0000000f190f7220 */ /* 0x000fc40000400000 */
[C---:B0-----:R-:W-:Y:S01]  /*6fa50*/  FMUL R3, R25.reuse, R28 ;  /* 0x0000001c19037220 */ /* 0x041fe20000400000 */
[----:B------:R-:W0:Y:S04]  /*6fa60*/  MUFU.RCP R24, R24 ;  /* 0x0000001800187308 */ /* 0x000e280000001000 */
[----:B------:R1:W-:Y:S04]  /*6fa70*/  STL [R1+0x2b4], R3 ;  /* 0x0002b40301007387 */ /* 0x0003e80000100800 */
[----:B------:R-:W-:Y:S04]  /*6fa80*/  STL [R1+0x1ec], R26 ;  /* 0x0001ec1a01007387 */ /* 0x000fe80000100800 */
[----:B------:R-:W2:Y:S01]  /*6fa90*/  LDL.LU R28, [R1+0x1ac] ;  /* 0x0001ac00011c7983 */ /* 0x000ea20000300800 */
[----:B-1----:R-:W-:-:S03]  /*6faa0*/  FMUL R3, R25, R16 ;  /* 0x0000001019037220 */ /* 0x002fc60000400000 */
[----:B------:R1:W-:Y:S04]  /*6fab0*/  STL [R1+0x1e8], R15 ;  /* 0x0001e80f01007387 */ /* 0x0003e80000100800 */
[----:B------:R-:W2:Y:S04]  /*6fac0*/  LDL.LU R29, [R1+0x1b0] ;  /* 0x0001b000011d7983 */ /* 0x000ea80000300800 */
[----:B------:R3:W-:Y:S04]  /*6fad0*/  STL [R1+0x1e4], R3 ;  /* 0x0001e40301007387 */ /* 0x0007e80000100800 */
[----:B-1----:R-:W2:Y:S04]  /*6fae0*/  LDL.LU R15, [R1+0x1b4] ;  /* 0x0001b400010f7983 */ /* 0x002ea80000300800 */
[----:B------:R-:W2:Y:S01]  /*6faf0*/  LDL.LU R16, [R1+0x1b8] ;  /* 0x0001b80001107983 */ /* 0x000ea20000300800 */
[----:B---3--:R-:W-:-:S03]  /*6fb00*/  FMUL R3, R25, R17 ;  /* 0x0000001119037220 */ /* 0x008fc60000400000 */
[----:B------:R-:W3:Y:S04]  /*6fb10*/  LDL.LU R17, [R1+0x1bc] ;  /* 0x0001bc0001117983 */ /* 0x000ee80000300800 */
[----:B------:R1:W-:Y:S01]  /*6fb20*/  STL [R1+0x1e0], R3 ;  /* 0x0001e00301007387 */ /* 0x0003e20000100800 */
[----:B----4-:R-:W-:-:S03]  /*6fb30*/  FMUL R26, R25, R18 ;  /* 0x00000012191a7220 */ /* 0x010fc60000400000 */
[----:B------:R-:W4:Y:S04]  /*6fb40*/  LDL.LU R18, [R1+0x1c0] ;  /* 0x0001c00001127983 */ /* 0x000f280000300800 */
[----:B------:R-:W-:Y:S01]  /*6fb50*/  STL [R1+0x1dc], R26 ;  /* 0x0001dc1a01007387 */ /* 0x000fe20000100800 */
[C---:B-1----:R-:W-:Y:S02]  /*6fb60*/  FMUL R3, R25.reuse, R2 ;  /* 0x0000000219037220 */ /* 0x042fe40000400000 */
[----:B------:R-:W-:-:S03]  /*6fb70*/  FMUL R2, R25, R27 ;  /* 0x0000001b19027220 */ /* 0x000fc60000400000 */
[----:B------:R-:W-:Y:S04]  /*6fb80*/  STL [R1+0x1d8], R3 ;  /* 0x0001d80301007387 */ /* 0x000fe80000100800 */
[----:B------:R0:W-:Y:S01]  /*6fb90*/  STL [R1+0x1d4], R2 ;  /* 0x0001d40201007387 */ /* 0x0001e20000100800 */
[----:B------:R-:W-:Y:S02]  /*6fba0*/  FMUL R0, R25, R0 ;  /* 0x0000000019007220 */ /* 0x000fe40000400000 */
[----:B0-----:R-:W-:-:S03]  /*6fbb0*/  FMUL R2, R24, R5 ;  /* 0x0000000518027220 */ /* 0x001fc60000400000 */
[----:B------:R0:W-:Y:S04]  /*6fbc0*/  STL [R1+0x1d0], R0 ;  /* 0x0001d00001007387 */ /* 0x0001e80000100800 */
[----:B------:R-:W4:Y:S04]  /*6fbd0*/  LDL.LU R5, [R1+0x1c4] ;  /* 0x0001c40001057983 */ /* 0x000f280000300800 */
[----:B------:R5:W-:Y:S01]  /*6fbe0*/  STL [R1+0x1f20], R2 ;  /* 0x001f200201007387 */ /* 0x000be20000100800 */
[----:B0-----:R-:W-:-:S03]  /*6fbf0*/  FMUL R0, R24, R4 ;  /* 0x0000000418007220 */ /* 0x001fc60000400000 */
[----:B------:R-:W4:Y:S01]  /*6fc00*/  LDL.LU R4, [R1+0x1c8] ;  /* 0x0001c80001047983 */ /* 0x000f220000300800 */
[----:B------:R-:W-:-:S03]  /*6fc10*/  FMUL R3, R24, R7 ;  /* 0x0000000718037220 */ /* 0x000fc60000400000 */
[----:B------:R0:W-:Y:S04]  /*6fc20*/  STL [R1+0x28c], R0 ;  /* 0x00028c0001007387 */ /* 0x0001e80000100800 */
[----:B------:R-:W4:Y:S04]  /*6fc30*/  LDL.LU R7, [R1+0x1cc] ;  /* 0x0001cc0001077983 */ /* 0x000f280000300800 */
[----:B------:R1:W-:Y:S01]  /*6fc40*/  STL [R1+0x1f24], R3 ;  /* 0x001f240301007387 */ /* 0x0003e20000100800 */
[----:B-----5:R-:W-:-:S03]  /*6fc50*/  FMUL R2, R24, R8 ;  /* 0x0000000818027220 */ /* 0x020fc60000400000 */
[----:B------:R-:W5:Y:S01]  /*6fc60*/  LDL.LU R8, [R1+0x100] ;  /* 0x0001000001087983 */ /* 0x000f620000300800 */
[----:B0-----:R-:W-:-:S05]  /*6fc70*/  FMUL R0, R24, R6 ;  /* 0x0000000618007220 */ /* 0x001fca0000400000 */
[----:B------:R0:W-:Y:S04]  /*6fc80*/  STL [R1+0x280], R0 ;  /* 0x0002800001007387 */ /* 0x0001e80000100800 */
[----:B------:R-:W5:Y:S04]  /*6fc90*/  LDL.LU R6, [R1+0xfc] ;  /* 0x0000fc0001067983 */ /* 0x000f680000300800 */
[----:B------:R0:W-:Y:S01]  /*6fca0*/  STL [R1+0x1f28], R2 ;  /* 0x001f280201007387 */ /* 0x0001e20000100800 */
[----:B-1----:R-:W-:-:S03]  /*6fcb0*/  FMUL R3, R24, R14 ;  /* 0x0000000e18037220 */ /* 0x002fc60000400000 */
[----:B0-----:R-:W5:Y:S01]  /*6fcc0*/  LDL.LU R0, [R1+0xf8] ;  /* 0x0000f80001007983 */ /* 0x001f620000300800 */
[----:B------:R-:W-:-:S05]  /*6fcd0*/  FMUL R2, R24, R13 ;  /* 0x0000000d18027220 */ /* 0x000fca0000400000 */
[----:B------:R-:W-:Y:S04]  /*6fce0*/  STL [R1+0x278], R2 ;  /* 0x0002780201007387 */ /* 0x000fe80000100800 */
[----:B------:R-:W5:Y:S04]  /*6fcf0*/  LDL.LU R13, [R1+0xf4] ;  /* 0x0000f400010d7983 */ /* 0x000f680000300800 */
[----:B------:R-:W5:Y:S04]  /*6fd00*/  LDL.LU R14, [R1+0xf0] ;  /* 0x0000f000010e7983 */ /* 0x000f680000300800 */
[----:B------:R2:W-:Y:S02]  /*6fd10*/  STL [R1+0x1f2c], R3 ;  /* 0x001f2c0301007387 */ /* 0x0005e40000100800 */
[----:B--2---:R-:W-:-:S02]  /*6fd20*/  FMUL R3, R24, R28 ;  /* 0x0000001c18037220 */ /* 0x004fc40000400000 */
[----:B------:R-:W-:-:S03]  /*6fd30*/  FMUL R25, R24, R29 ;  /* 0x0000001d18197220 */ /* 0x000fc60000400000 */
[----:B------:R0:W-:Y:S01]  /*6fd40*/  STL [R1+0x270], R3 ;  /* 0x0002700301007387 */ /* 0x0001e20000100800 */
[----:B------:R-:W-:-:S03]  /*6fd50*/  FMUL R2, R24, R15 ;  /* 0x0000000f18027220 */ /* 0x000fc60000400000 */
[----:B------:R-:W-:Y:S04]  /*6fd60*/  STL [R1+0x1ac], R25 ;  /* 0x0001ac1901007387 */ /* 0x000fe80000100800 */
[----:B------:R-:W2:Y:S01]  /*6fd70*/  LDL.LU R15, [R1+0xec] ;  /* 0x0000ec00010f7983 */ /* 0x000ea20000300800 */
[----:B0-----:R-:W-:-:S03]  /*6fd80*/  FMUL R3, R24, R16 ;  /* 0x0000001018037220 */ /* 0x001fc60000400000 */
[----:B------:R3:W-:Y:S04]  /*6fd90*/  STL [R1+0x1a8], R2 ;  /* 0x0001a80201007387 */ /* 0x0007e80000100800 */
[----:B------:R-:W-:Y:S04]  /*6fda0*/  STL [R1+0x1a4], R3 ;  /* 0x0001a40301007387 */ /* 0x000fe80000100800 */
[----:B------:R-:W2:Y:S01]  /*6fdb0*/  LDL.LU R16, [R1+0x168] ;  /* 0x0001680001107983 */ /* 0x000ea20000300800 */
[----:B------:R-:W5:Y:S01]  /*6fdc0*/  MUFU.RCP R23, R23 ;  /* 0x0000001700177308 */ /* 0x000f620000001000 */
[----:B---3--:R-:W-:-:S05]  /*6fdd0*/  FMUL R2, R24, R17 ;  /* 0x0000001118027220 */ /* 0x008fca0000400000 */
[----:B------:R0:W-:Y:S04]  /*6fde0*/  STL [R1+0x1a0], R2 ;  /* 0x0001a00201007387 */ /* 0x0001e80000100800 */
[----:B0-----:R-:W3:Y:S01]  /*6fdf0*/  LDL.LU R2, [R1+0x170] ;  /* 0x0001700001027983 */ /* 0x001ee20000300800 */
[----:B----4-:R-:W-:-:S03]  /*6fe00*/  FMUL R3, R24, R18 ;  /* 0x0000001218037220 */ /* 0x010fc60000400000 */
[----:B------:R-:W4:Y:S04]  /*6fe10*/  LDL.LU R25, [R1+0x174] ;  /* 0x0001740001197983 */ /* 0x000f280000300800 */
[----:B------:R0:W-:Y:S04]  /*6fe20*/  STL [R1+0x19c], R3 ;  /* 0x00019c0301007387 */ /* 0x0001e80000100800 */
[----:B------:R-:W3:Y:S04]  /*6fe30*/  LDL.LU R26, [R1+0x178] ;  /* 0x00017800011a7983 */ /* 0x000ee80000300800 */
[----:B------:R-:W3:Y:S04]  /*6fe40*/  LDL.LU R27, [R1+0x17c] ;  /* 0x00017c00011b7983 */ /* 0x000ee80000300800 */
[----:B------:R-:W3:Y:S04]  /*6fe50*/  LDL.LU R28, [R1+0x180] ;  /* 0x00018000011c7983 */ /* 0x000ee80000300800 */
[----:B------:R-:W3:Y:S04]  /*6fe60*/  LDL.LU R17, [R1+0x184] ;  /* 0x0001840001117983 */ /* 0x000ee80000300800 */
[----:B------:R-:W3:Y:S01]  /*6fe70*/  LDL.LU R18, [R1+0x188] ;  /* 0x0001880001127983 */ /* 0x000ee20000300800 */
[----:B0-----:R-:W-:-:S03]  /*6fe80*/  FMUL R3, R24, R5 ;  /* 0x0000000518037220 */ /* 0x001fc60000400000 */
[----:B------:R-:W3:Y:S04]  /*6fe90*/  LDL.LU R5, [R1+0x18c] ;  /* 0x00018c0001057983 */ /* 0x000ee80000300800 */
[----:B------:R0:W-:Y:S01]  /*6fea0*/  STL [R1+0x198], R3 ;  /* 0x0001980301007387 */ /* 0x0001e20000100800 */
[----:B------:R-:W-:-:S03]  /*6feb0*/  FMUL R29, R24, R4 ;  /* 0x00000004181d7220 */ /* 0x000fc60000400000 */
[----:B------:R-:W3:Y:S04]  /*6fec0*/  LDL.LU R4, [R1+0xe8] ;  /* 0x0000e80001047983 */ /* 0x000ee80000300800 */
[----:B------:R-:W-:Y:S01]  /*6fed0*/  STL [R1+0x194], R29 ;  /* 0x0001941d01007387 */ /* 0x000fe20000100800 */
[----:B0-----:R-:W-:-:S03]  /*6fee0*/  FMUL R3, R24, R7 ;  /* 0x0000000718037220 */ /* 0x001fc60000400000 */
[----:B------:R-:W3:Y:S04]  /*6fef0*/  LDL.LU R24, [R1+0x16c] ;  /* 0x00016c0001187983 */ /* 0x000ee80000300800 */
[----:B------:R0:W-:Y:S01]  /*6ff00*/  STL [R1+0x190], R3 ;  /* 0x0001900301007387 */ /* 0x0001e20000100800 */
[----:B-----5:R-:W-:-:S03]  /*6ff10*/  FMUL R7, R23, R8 ;  /* 0x0000000817077220 */ /* 0x020fc60000400000 */
[----:B------:R-:W5:Y:S04]  /*6ff20*/  LDL.LU R8, [R1+0xe4] ;  /* 0x0000e40001087983 */ /* 0x000f680000300800 */
[----:B------:R1:W-:Y:S01]  /*6ff30*/  STL [R1+0x24c], R7 ;  /* 0x00024c0701007387 */ /* 0x0003e20000100800 */
[----:B0-----:R-:W-:-:S03]  /*6ff40*/  FMUL R3, R23, R6 ;  /* 0x0000000617037220 */ /* 0x001fc60000400000 */
[----:B-1----:R-:W5:Y:S01]  /*6ff50*/  LDL.LU R7, [R1+0xd8] ;  /* 0x0000d80001077983 */ /* 0x002f620000300800 */
[----:B------:R-:W-:-:S03]  /*6ff60*/  FMUL R29, R23, R0 ;  /* 0x00000000171d7220 */ /* 0x000fc60000400000 */
[----:B------:R-:W5:Y:S04]  /*6ff70*/  LDL.LU R6, [R1+0xd4] ;  /* 0x0000d40001067983 */ /* 0x000f680000300800 */
[----:B------:R0:W-:Y:S04]  /*6ff80*/  STL [R1+0x1f30], R3 ;  /* 0x001f300301007387 */ /* 0x0001e80000100800 */
[----:B------:R1:W-:Y:S01]  /*6ff90*/  STL [R1+0x244], R29 ;  /* 0x0002441d01007387 */ /* 0x0003e20000100800 */
[C---:B------:R-:W-:Y:S02]  /*6ffa0*/  FMUL R0, R23.reuse, R13 ;  /* 0x0000000d17007220 */ /* 0x040fe40000400000 */
[C---:B0-----:R-:W-:Y:S01]  /*6ffb0*/  FMUL R3, R23.reuse, R14 ;  /* 0x0000000e17037220 */ /* 0x041fe20000400000 */
[----:B-1----:R-:W5:Y:S04]  /*6ffc0*/  LDL.LU R29, [R1+0xc8] ;  /* 0x0000c800011d7983 */ /* 0x002f680000300800 */
[----:B------:R0:W-:Y:S04]  /*6ffd0*/  STL [R1+0x240], R0 ;  /* 0x0002400001007387 */ /* 0x0001e80000100800 */
[----:B0-----:R-:W5:Y:S04]  /*6ffe0*/  LDL.LU R0, [R1+0xc4] ;  /* 0x0000c40001007983 */ /* 0x001f680000300800 */
[----:B------:R2:W-:Y:S04]  /*6fff0*/  STL [R1+0x23c], R3 ;  /* 0x00023c0301007387 */ /* 0x0005e80000100800 */
[----:B------:R-:W5:Y:S04]  /*70000*/  LDL.LU R13, [R1+0xb8] ;  /* 0x0000b800010d7983 */ /* 0x000f680000300800 */
[----:B------:R-:W5:Y:S01]  /*70010*/  LDL.LU R14, [R1+0xb4] ;  /* 0x0000b400010e7983 */ /* 0x000f620000300800 */
[----:B--2---:R-:W-:-:S03]  /*70020*/  FMUL R3, R23, R15 ;  /* 0x0000000f17037220 */ /* 0x004fc60000400000 */
[----:B------:R-:W2:Y:S04]  /*70030*/  LDL.LU R15, [R1+0xa8] ;  /* 0x0000a800010f7983 */ /* 0x000ea80000300800 */
[----:B------:R0:W-:Y:S02]  /*70040*/  STL [R1+0x238], R3 ;  /* 0x0002380301007387 */ /* 0x0001e40000100800 */
[C---:B0-----:R-:W-:Y:S02]  /*70050*/  FMUL R3, R23.reuse, R16 ;  /* 0x0000001017037220 */ /* 0x041fe40000400000 */
[----:B------:R-:W2:Y:S04]  /*70060*/  LDL.LU R16, [R1+0xa4] ;  /* 0x0000a40001107983 */ /* 0x000ea80000300800 */
[----:B------:R3:W-:Y:S01]  /*70070*/  STL [R1+0x234], R3 ;  /* 0x0002340301007387 */ /* 0x0007e20000100800 */
[----:B------:R-:W0:Y:S01]  /*70080*/  MUFU.RCP R22, R22 ;  /* 0x0000001600167308 */ /* 0x000e220000001000 */
[----:B---3--:R-:W-:-:S02]  /*70090*/  FMUL R3, R23, R24 ;  /* 0x0000001817037220 */ /* 0x008fc40000400000 */
[C---:B------:R-:W-:Y:S02]  /*700a0*/  FMUL R24, R23.reuse, R2 ;  /* 0x0000000217187220 */ /* 0x040fe40000400000 */
[C---:B----4-:R-:W-:Y:S01]  /*700b0*/  FMUL R2, R23.reuse, R25 ;  /* 0x0000001917027220 */ /* 0x050fe20000400000 */
[----:B------:R1:W-:Y:S04]  /*700c0*/  STL [R1+0x230], R3 ;  /* 0x0002300301007387 */ /* 0x0003e80000100800 */
[----:B------:R3:W-:Y:S01]  /*700d0*/  STL [R1+0x16c], R24 ;  /* 0x00016c1801007387 */ /* 0x0007e20000100800 */
[----:B-1----:R-:W-:-:S03]  /*700e0*/  FMUL R3, R23, R26 ;  /* 0x0000001a17037220 */ /* 0x002fc60000400000 */
[----:B------:R1:W-:Y:S01]  /*700f0*/  STL [R1+0x168], R2 ;  /* 0x0001680201007387 */ /* 0x0003e20000100800 */
[----:B---3--:R-:W-:-:S03]  /*70100*/  FMUL R24, R23, R27 ;  /* 0x0000001b17187220 */ /* 0x008fc60000400000 */
[----:B------:R3:W-:Y:S01]  /*70110*/  STL [R1+0x100], R3 ;  /* 0x0001000301007387 */ /* 0x0007e20000100800 */
[----:B-1----:R-:W-:-:S03]  /*70120*/  FMUL R2, R23, R28 ;  /* 0x0000001c17027220 */ /* 0x002fc60000400000 */
[----:B------:R-:W-:Y:S01]  /*70130*/  STL [R1+0xfc], R24 ;  /* 0x0000fc1801007387 */ /* 0x000fe20000100800 */
[----:B---3--:R-:W-:-:S03]  /*70140*/  FMUL R3, R23, R17 ;  /* 0x0000001117037220 */ /* 0x008fc60000400000 */
[----:B------:R-:W3:Y:S04]  /*70150*/  LDL.LU R17, [R1+0x98] ;  /* 0x0000980001117983 */ /* 0x000ee80000300800 */
[----:B------:R1:W-:Y:S04]  /*70160*/  STL [R1+0xf8], R2 ;  /* 0x0000f80201007387 */ /* 0x0003e80000100800 */
[----:B------:R4:W-:Y:S01]  /*70170*/  STL [R1+0xf4], R3 ;  /* 0x0000f40301007387 */ /* 0x0009e20000100800 */
[C---:B-1----:R-:W-:Y:S02]  /*70180*/  FMUL R2, R23.reuse, R18 ;  /* 0x0000001217027220 */ /* 0x042fe40000400000 */
[----:B----4-:R-:W-:-:S03]  /*70190*/  FMUL R3, R23, R5 ;  /* 0x0000000517037220 */ /* 0x010fc60000400000 */
[----:B------:R0:W-:Y:S04]  /*701a0*/  STL [R1+0xf0], R2 ;  /* 0x0000f00201007387 */ /* 0x0001e80000100800 */
[----:B------:R1:W-:Y:S04]  /*701b0*/  STL [R1+0xec], R3 ;  /* 0x0000ec0301007387 */ /* 0x0003e80000100800 */
[----:B------:R-:W4:Y:S01]  /*701c0*/  LDL.LU R23, [R1+0x94] ;  /* 0x0000940001177983 */ /* 0x000f220000300800 */
[----:B0-----:R-:W-:-:S03]  /*701d0*/  FMUL R2, R22, R4 ;  /* 0x0000000416027220 */ /* 0x001fc60000400000 */
[----:B-1----:R-:W4:Y:S04]  /*701e0*/  LDL.LU R3, [R1+0x88] ;  /* 0x0000880001037983 */ /* 0x002f280000300800 */
[----:B------:R5:W-:Y:S04]  /*701f0*/  STL [R1+0x20c], R2 ;  /* 0x00020c0201007387 */ /* 0x000be80000100800 */
[----:B------:R-:W4:Y:S01]  /*70200*/  LDL.LU R18, [R1+0x84] ;  /* 0x0000840001127983 */ /* 0x000f220000300800 */
[----:B-----5:R-:W-:-:S03]  /*70210*/  FMUL R2, R22, R8 ;  /* 0x0000000816027220 */ /* 0x020fc60000400000 */
[----:B------:R-:W5:Y:S01]  /*70220*/  LDL.LU R8, [R1+0x78] ;  /* 0x0000780001087983 */ /* 0x000f620000300800 */
[----:B------:R-:W-:-:S03]  /*70230*/  FMUL R4, R22, R7 ;  /* 0x0000000716047220 */ /* 0x000fc60000400000 */
[----:B------:R0:W-:Y:S04]  /*70240*/  STL [R1+0x208], R2 ;  /* 0x0002080201007387 */ /* 0x0001e80000100800 */
[----:B------:R-:W5:Y:S04]  /*70250*/  LDL.LU R5, [R1+0x74] ;  /* 0x0000740001057983 */ /* 0x000f680000300800 */
[----:B------:R1:W-:Y:S01]  /*70260*/  STL [R1+0x204], R4 ;  /* 0x0002040401007387 */ /* 0x0003e20000100800 */
[C---:B0-----:R-:W-:Y:S02]  /*70270*/  FMUL R2, R22.reuse, R6 ;  /* 0x0000000616027220 */ /* 0x041fe40000400000 */
[----:B------:R-:W-:-:S02]  /*70280*/  FMUL R25, R22, R29 ;  /* 0x0000001d16197220 */ /* 0x000fc40000400000 */
[C---:B------:R-:W-:Y:S01]  /*70290*/  FMUL R24, R22.reuse, R0 ;  /* 0x0000000016187220 */ /* 0x040fe20000400000 */
[----:B-1----:R-:W5:Y:S04]  /*702a0*/  LDL.LU R4, [R1+0xe0] ;  /* 0x0000e00001047983 */ /* 0x002f680000300800 */
[----:B------:R-:W5:Y:S04]  /*702b0*/  LDL.LU R7, [R1+0xdc] ;  /* 0x0000dc0001077983 */ /* 0x000f680000300800 */
[----:B------:R0:W-:Y:S04]  /*702c0*/  STL [R1+0x200], R2 ;  /* 0x0002000201007387 */ /* 0x0001e80000100800 */
[----:B------:R-:W5:Y:S01]  /*702d0*/  LDL.LU R6, [R1+0xd0] ;  /* 0x0000d00001067983 */ /* 0x000f620000300800 */
[----:B------:R-:W-:-:S03]  /*702e0*/  FMUL R0, R22, R14 ;  /* 0x0000000e16007220 */ /* 0x000fc60000400000 */
[----:B------:R-:W-:Y:S01]  /*702f0*/  STL [R1+0x1fc], R25 ;  /* 0x0001fc1901007387 */ /* 0x000fe20000100800 */
[----:B0-----:R-:W-:-:S03]  /*70300*/  FMUL R2, R22, R13 ;  /* 0x0000000d16027220 */ /* 0x001fc60000400000 */
[----:B------:R0:W-:Y:S01]  /*70310*/  STL [R1+0x1f8], R24 ;  /* 0x0001f81801007387 */ /* 0x0001e20000100800 */
[----:B--2---:R-:W-:-:S03]  /*70320*/  FMUL R13, R22, R15 ;  /* 0x0000000f160d7220 */ /* 0x004fc60000400000 */
[----:B0-----:R-:W2:Y:S04]  /*70330*/  LDL.LU R24, [R1+0xcc] ;  /* 0x0000cc0001187983 */ /* 0x001ea80000300800 */
[----:B------:R0:W-:Y:S04]  /*70340*/  STL [R1+0x1f4], R2 ;  /* 0x0001f40201007387 */ /* 0x0001e80000100800 */
[----:B------:R1:W-:Y:S04]  /*70350*/  STL [R1+0x1f0], R0 ;  /* 0x0001f00001007387 */ /* 0x0003e80000100800 */
[----:B0-----:R-:W2:Y:S01]  /*70360*/  LDL.LU R2, [R1+0xc0] ;  /* 0x0000c00001027983 */ /* 0x001ea20000300800 */
[----:B-1----:R-:W-:-:S03]  /*70370*/  FMUL R0, R22, R16 ;  /* 0x0000001016007220 */ /* 0x002fc60000400000 */
[----:B------:R-:W-:Y:S04]  /*70380*/  STL [R1+0xd8], R13 ;  /* 0x0000d80d01007387 */ /* 0x000fe80000100800 */
[----:B------:R-:W2:Y:S04]  /*70390*/  LDL.LU R25, [R1+0xbc] ;  /* 0x0000bc0001197983 */ /* 0x000ea80000300800 */
[----:B------:R-:W2:Y:S04]  /*703a0*/  LDL.LU R26, [R1+0xb0] ;  /* 0x0000b000011a7983 */ /* 0x000ea80000300800 */
[----:B------:R0:W-:Y:S04]  /*703b0*/  STL [R1+0xd4], R0 ;  /* 0x0000d40001007387 */ /* 0x0001e80000100800 */
[----:B------:R-:W2:Y:S04]  /*703c0*/  LDL.LU R27, [R1+0xac] ;  /* 0x0000ac00011b7983 */ /* 0x000ea80000300800 */
[----:B------:R-:W2:Y:S04]  /*703d0*/  LDL.LU R28, [R1+0xa0] ;  /* 0x0000a000011c7983 */ /* 0x000ea80000300800 */
[----:B------:R-:W2:Y:S04]  /*703e0*/  LDL.LU R29, [R1+0x9c] ;  /* 0x00009c00011d7983 */ /* 0x000ea80000300800 */
[----:B0-----:R-:W2:Y:S04]  /*703f0*/  LDL.LU R0, [R1+0x90] ;  /* 0x0000900001007983 */ /* 0x001ea80000300800 */
[----:B------:R-:W2:Y:S04]  /*70400*/  LDL.LU R13, [R1+0x8c] ;  /* 0x00008c00010d7983 */ /* 0x000ea80000300800 */
[----:B------:R-:W2:Y:S04]  /*70410*/  LDL.LU R14, [R1+0x80] ;  /* 0x00008000010e7983 */ /* 0x000ea80000300800 */
[----:B------:R-:W2:Y:S01]  /*70420*/  LDL.LU R15, [R1+0x7c] ;  /* 0x00007c00010f7983 */ /* 0x000ea20000300800 */
[----:B---3--:R-:W-:-:S05]  /*70430*/  FMUL R16, R22, R17 ;  /* 0x0000001116107220 */ /* 0x008fca0000400000 */
[----:B------:R0:W-:Y:S04]  /*70440*/  STL [R1+0xc8], R16 ;  /* 0x0000c81001007387 */ /* 0x0001e80000100800 */
[----:B0-----:R-:W3:Y:S04]  /*70450*/  LDL.LU R16, [R1+0x70] ;  /* 0x0000700001107983 */ /* 0x001ee80000300800 */
[----:B------:R-:W3:Y:S01]  /*70460*/  LDL.LU R17, [R1+0x6c] ;  /* 0x00006c0001117983 */ /* 0x000ee20000300800 */
[----:B----4-:R-:W-:-:S05]  /*70470*/  FMUL R23, R22, R23 ;  /* 0x0000001716177220 */ /* 0x010fca0000400000 */
[----:B------:R0:W-:Y:S02]  /*70480*/  STL [R1+0xc4], R23 ;  /* 0x0000c41701007387 */ /* 0x0001e40000100800 */
[C---:B0-----:R-:W-:Y:S02]  /*70490*/  FMUL R23, R22.reuse, R3 ;  /* 0x0000000316177220 */ /* 0x041fe40000400000 */
[C---:B------:R-:W-:Y:S02]  /*704a0*/  FMUL R3, R22.reuse, R18 ;  /* 0x0000001216037220 */ /* 0x040fe40000400000 */
[----:B------:R-:W4:Y:S04]  /*704b0*/  LDL.LU R18, [R1+0x68] ;  /* 0x0000680001127983 */ /* 0x000f280000300800 */
[----:B------:R5:W-:Y:S04]  /*704c0*/  STL [R1+0xb8], R23 ;  /* 0x0000b81701007387 */ /* 0x000be80000100800 */
[----:B------:R0:W-:Y:S01]  /*704d0*/  STL [R1+0xb4], R3 ;  /* 0x0000b40301007387 */ /* 0x0001e20000100800 */
[----:B-----5:R-:W-:-:S03]  /*704e0*/  FMUL R23, R22, R8 ;  /* 0x0000000816177220 */ /* 0x020fc60000400000 */
[----:B------:R-:W5:Y:S01]  /*704f0*/  LDL.LU R8, [R1+0x64] ;  /* 0x0000640001087983 */ /* 0x000f620000300800 */
[----:B------:R-:W1:Y:S01]  /*70500*/  MUFU.RCP R21, R21 ;  /* 0x0000001500157308 */ /* 0x000e620000001000 */
[----:B0-----:R-:W-:Y:S02]  /*70510*/  FMUL R3, R22, R5 ;  /* 0x0000000516037220 */ /* 0x001fe40000400000 */
[----:B------:R-:W-:Y:S04]  /*70520*/  STL [R1+0xa8], R23 ;  /* 0x0000a81701007387 */ /* 0x000fe80000100800 */
[----:B------:R0:W-:Y:S01]  /*70530*/  STL [R1+0xa4], R3 ;  /* 0x0000a40301007387 */ /* 0x0001e20000100800 */
[C---:B-1----:R-:W-:Y:S02]  /*70540*/  FMUL R5, R21.reuse, R4 ;  /* 0x0000000415057220 */ /* 0x042fe40000400000 */
[----:B------:R-:W-:-:S02]  /*70550*/  FMUL R4, R21, R7 ;  /* 0x0000000715047220 */ /* 0x000fc40000400000 */
[C---:B0-----:R-:W-:Y:S01]  /*70560*/  FMUL R3, R21.reuse, R6 ;  /* 0x0000000615037220 */ /* 0x041fe20000400000 */
[----:B------:R0:W-:Y:S04]  /*70570*/  STL [R1+0x1cc], R5 ;  /* 0x0001cc0501007387 */ /* 0x0001e80000100800 */
[----:B0-----:R-:W5:Y:S04]  /*70580*/  LDL.LU R5, [R1+0x60] ;  /* 0x0000600001057983 */ /* 0x001f680000300800 */
[----:B------:R0:W-:Y:S04]  /*70590*/  STL [R1+0x1c8], R4 ;  /* 0x0001c80401007387 */ /* 0x0001e80000100800 */
[----:B0-----:R-:W5:Y:S04]  /*705a0*/  LDL.LU R4, [R1+0x5c] ;  /* 0x00005c0001047983 */ /* 0x001f680000300800 */
[----:B------:R2:W-:Y:S04]  /*705b0*/  STL [R1+0x1c4], R3 ;  /* 0x0001c40301007387 */ /* 0x0005e80000100800 */
[----:B------:R-:W5:Y:S04]  /*705c0*/  LDL.LU R7, [R1+0x58] ;  /* 0x0000580001077983 */ /* 0x000f680000300800 */
[----:B------:R-:W5:Y:S01]  /*705d0*/  LDL.LU R6, [R1+0x54] ;  /* 0x0000540001067983 */ /* 0x000f620000300800 */
[----:B--2---:R-:W-:-:S05]  /*705e0*/  FMUL R3, R21, R24 ;  /* 0x0000001815037220 */ /* 0x004fca0000400000 */
[----:B------:R0:W-:Y:S01]  /*705f0*/  STL [R1+0x1f34], R3 ;  /* 0x001f340301007387 */ /* 0x0001e20000100800 */
[C---:B------:R-:W-:Y:S02]  /*70600*/  FMUL R22, R21.reuse, R25 ;  /* 0x0000001915167220 */ /* 0x040fe40000400000 */
[C---:B0-----:R-:W-:Y:S02]  /*70610*/  FMUL R3, R21.reuse, R2 ;  /* 0x0000000215037220 */ /* 0x041fe40000400000 */
[----:B------:R-:W-:-:S03]  /*70620*/  FMUL R2, R21, R27 ;  /* 0x0000001b15027220 */ /* 0x000fc60000400000 */
[----:B------:R0:W-:Y:S01]  /*70630*/  STL [R1+0x1f38], R3 ;  /* 0x001f380301007387 */ /* 0x0001e20000100800 */
[----:B------:R-:W4:Y:S03]  /*70640*/  MUFU.RCP R20, R20 ;  /* 0x0000001400147308 */ /* 0x000f260000001000 */
[----:B------:R1:W-:Y:S01]  /*70650*/  STL [R1+0x1b8], R22 ;  /* 0x0001b81601007387 */ /* 0x0003e20000100800 */
[C---:B0-----:R-:W-:Y:S02]  /*70660*/  FMUL R3, R21.reuse, R26 ;  /* 0x0000001a15037220 */ /* 0x041fe40000400000 */
[----:B-1----:R-:W-:-:S03]  /*70670*/  FMUL R22, R21, R28 ;  /* 0x0000001c15167220 */ /* 0x002fc60000400000 */
[----:B------:R0:W-:Y:S04]  /*70680*/  STL [R1+0x1b4], R3 ;  /* 0x0001b40301007387 */ /* 0x0001e80000100800 */
[----:B------:R1:W-:Y:S01]  /*70690*/  STL [R1+0x1b0], R2 ;  /* 0x0001b00201007387 */ /* 0x0003e20000100800 */
[----:B0-----:R-:W-:-:S03]  /*706a0*/  FMUL R3, R21, R29 ;  /* 0x0000001d15037220 */ /* 0x001fc60000400000 */
[----:B------:R-:W-:Y:S01]  /*706b0*/  STL [R1+0x98], R22 ;  /* 0x0000981601007387 */ /* 0x000fe20000100800 */
[----:B-1----:R-:W-:-:S03]  /*706c0*/  FMUL R2, R21, R0 ;  /* 0x0000000015027220 */ /* 0x002fc60000400000 */
[----:B------:R0:W-:Y:S01]  /*706d0*/  STL [R1+0x94], R3 ;  /* 0x0000940301007387 */ /* 0x0001e20000100800 */
[----:B------:R-:W-:-:S03]  /*706e0*/  FMUL R0, R21, R13 ;  /* 0x0000000d15007220 */ /* 0x000fc60000400000 */
[----:B------:R-:W2:Y:S04]  /*706f0*/  LDL.LU R26, [R1+0x50] ;  /* 0x00005000011a7983 */ /* 0x000ea80000300800 */
[----:B------:R1:W-:Y:S01]  /*70700*/  STL [R1+0x88], R2 ;  /* 0x0000880201007387 */ /* 0x0003e20000100800 */
[----:B0-----:R-:W-:-:S03]  /*70710*/  FMUL R3, R21, R15 ;  /* 0x0000000f15037220 */ /* 0x001fc60000400000 */
[----:B------:R3:W-:Y:S01]  /*70720*/  STL [R1+0x84], R0 ;  /* 0x0000840001007387 */ /* 0x0007e20000100800 */
[----:B-1----:R-:W-:-:S05]  /*70730*/  FMUL R2, R21, R14 ;  /* 0x0000000e15027220 */ /* 0x002fca0000400000 */
[----:B------:R0:W-:Y:S04]  /*70740*/  STL [R1+0x78], R2 ;  /* 0x0000780201007387 */ /* 0x0001e80000100800 */
[----:B------:R-:W-:Y:S04]  /*70750*/  STL [R1+0x74], R3 ;  /* 0x0000740301007387 */ /* 0x000fe80000100800 */
[----:B------:R-:W2:Y:S01]  /*70760*/  LDL.LU R28, [R1+0x4c] ;  /* 0x00004c00011c7983 */ /* 0x000ea20000300800 */
[C---:B---3--:R-:W-:Y:S02]  /*70770*/  FMUL R0, R21.reuse, R16 ;  /* 0x0000001015007220 */ /* 0x048fe40000400000 */
[----:B0-----:R-:W-:-:S03]  /*70780*/  FMUL R2, R21, R17 ;  /* 0x0000001115027220 */ /* 0x001fc60000400000 */
[----:B------:R0:W-:Y:S04]  /*70790*/  STL [R1+0x70], R0 ;  /* 0x0000700001007387 */ /* 0x0001e80000100800 */
[----:B0-----:R-:W3:Y:S04]  /*707a0*/  LDL.LU R0, [R1+0x48] ;  /* 0x0000480001007983 */ /* 0x001ee80000300800 */
[----:B------:R5:W-:Y:S04]  /*707b0*/  STL [R1+0x6c], R2 ;  /* 0x00006c0201007387 */ /* 0x000be80000100800 */
[----:B------:R-:W3:Y:S01]  /*707c0*/  LDL.LU R29, [R1+0x44] ;  /* 0x00004400011d7983 */ /* 0x000ee20000300800 */
[----:B----4-:R-:W-:-:S05]  /*707d0*/  FMUL R3, R20, R18 ;  /* 0x0000001214037220 */ /* 0x010fca0000400000 */
[----:B------:R-:W-:Y:S04]  /*707e0*/  STL [R1+0x18c], R3 ;  /* 0x00018c0301007387 */ /* 0x000fe80000100800 */
[----:B------:R-:W4:Y:S04]  /*707f0*/  LDL.LU R13, [R1+0x3c] ;  /* 0x00003c00010d7983 */ /* 0x000f280000300800 */
[----:B------:R-:W4:Y:S01]  /*70800*/  LDL.LU R14, [R1+0x38] ;  /* 0x00003800010e7983 */ /* 0x000f220000300800 */
[----:B-----5:R-:W-:-:S05]  /*70810*/  FMUL R2, R20, R8 ;  /* 0x0000000814027220 */ /* 0x020fca0000400000 */
[----:B------:R0:W-:Y:S04]  /*70820*/  STL [R1+0x188], R2 ;  /* 0x0001880201007387 */ /* 0x0001e80000100800 */
[----:B------:R-:W5:Y:S04]  /*70830*/  LDL.LU R15, [R1+0x34] ;  /* 0x00003400010f7983 */ /* 0x000f680000300800 */
[----:B------:R-:W5:Y:S04]  /*70840*/  LDL.LU R16, [R1+0x30] ;  /* 0x0000300001107983 */ /* 0x000f680000300800 */
[----:B------:R-:W5:Y:S01]  /*70850*/  LDL.LU R8, [R1+0x28] ;  /* 0x0000280001087983 */ /* 0x000f620000300800 */
[----:B0-----:R-:W-:-:S05]  /*70860*/  FMUL R2, R20, R5 ;  /* 0x0000000514027220 */ /* 0x001fca0000400000 */
[----:B------:R0:W-:Y:S01]  /*70870*/  STL [R1+0x184], R2 ;  /* 0x0001840201007387 */ /* 0x0001e20000100800 */
[----:B------:R-:W-:-:S05]  /*70880*/  FMUL R4, R20, R4 ;  /* 0x0000000414047220 */ /* 0x000fca0000400000 */
[----:B------:R1:W-:Y:S01]  /*70890*/  STL [R1+0x180], R4 ;  /* 0x0001800401007387 */ /* 0x0003e20000100800 */
[----:B------:R-:W-:-:S03]  /*708a0*/  FMUL R3, R20, R7 ;  /* 0x0000000714037220 */ /* 0x000fc60000400000 */
[----:B------:R-:W5:Y:S01]  /*708b0*/  LDL.LU R17, [R1+0x134] ;  /* 0x0001340001117983 */ /* 0x000f620000300800 */
[----:B0-----:R-:W-:-:S03]  /*708c0*/  FMUL R2, R20, R6 ;  /* 0x0000000614027220 */ /* 0x001fc60000400000 */
[----:B------:R0:W-:Y:S04]  /*708d0*/  STL [R1+0x17c], R3 ;  /* 0x00017c0301007387 */ /* 0x0001e80000100800 */
[----:B------:R-:W5:Y:S04]  /*708e0*/  LDL.LU R18, [R1+0x130] ;  /* 0x0001300001127983 */ /* 0x000f680000300800 */
[----:B------:R2:W-:Y:S04]  /*708f0*/  STL [R1+0x178], R2 ;  /* 0x0001780201007387 */ /* 0x0005e80000100800 */
[----:B------:R-:W5:Y:S04]  /*70900*/  LDL.LU R5, [R1+0x12c] ;  /* 0x00012c0001057983 */ /* 0x000f680000300800 */
[----:B-1----:R-:W5:Y:S04]  /*70910*/  LDL.LU R4, [R1+0x128] ;  /* 0x0001280001047983 */ /* 0x002f680000300800 */
[----:B------:R-:W5:Y:S04]  /*70920*/  LDL.LU R7, [R1+0x124] ;  /* 0x0001240001077983 */ /* 0x000f680000300800 */
[----:B------:R-:W5:Y:S04]  /*70930*/  LDL.LU R6, [R1+0x120] ;  /* 0x0001200001067983 */ /* 0x000f680000300800 */
[----:B------:R-:W5:Y:S04]  /*70940*/  LDL.LU R21, [R1+0x118] ;  /* 0x0001180001157983 */ /* 0x000f680000300800 */
[----:B0-----:R-:W5:Y:S04]  /*70950*/  LDL.LU R3, [R1+0x114] ;  /* 0x0001140001037983 */ /* 0x001f680000300800 */
[----:B------:R-:W5:Y:S04]  /*70960*/  LDL.LU R22, [R1+0x110] ;  /* 0x0001100001167983 */ /* 0x000f680000300800 */
[----:B------:R-:W5:Y:S04]  /*70970*/  LDL.LU R23, [R1+0x10c] ;  /* 0x00010c0001177983 */ /* 0x000f680000300800 */
[----:B------:R-:W5:Y:S01]  /*70980*/  LDL.LU R27, [R1+0x108] ;  /* 0x00010800011b7983 */ /* 0x000f620000300800 */
[----:B--2---:R-:W-:-:S03]  /*70990*/  FMUL R2, R20, R26 ;  /* 0x0000001a14027220 */ /* 0x004fc60000400000 */
[----:B------:R-:W2:Y:S04]  /*709a0*/  LDL.LU R26, [R1+0x104] ;  /* 0x00010400011a7983 */ /* 0x000ea80000300800 */
[----:B------:R-:W2:Y:S04]  /*709b0*/  LDL.LU R25, [R1+0x2c] ;  /* 0x00002c0001197983 */ /* 0x000ea80000300800 */
[----:B------:R0:W-:Y:S04]  /*709c0*/  STL [R1+0x174], R2 ;  /* 0x0001740201007387 */ /* 0x0001e80000100800 */
[----:B------:R-:W2:Y:S04]  /*709d0*/  LDL.LU R24, [R1+0x20] ;  /* 0x0000200001187983 */ /* 0x000ea80000300800 */
[----:B0-----:R-:W2:Y:S01]  /*709e0*/  LDL.LU R2, [R1+0x1c] ;  /* 0x00001c0001027983 */ /* 0x001ea20000300800 */
[----:B------:R-:W-:-:S05]  /*709f0*/  FMUL R28, R20, R28 ;  /* 0x0000001c141c7220 */ /* 0x000fca0000400000 */
[----:B------:R0:W-:Y:S04]  /*70a00*/  STL [R1+0x170], R28 ;  /* 0x0001701c01007387 */ /* 0x0001e80000100800 */
[----:B0-----:R-:W2:Y:S01]  /*70a10*/  LDL.LU R28, [R1+0x18] ;  /* 0x00001800011c7983 */ /* 0x001ea20000300800 */
[----:B---3--:R-:W-:-:S05]  /*70a20*/  FMUL R0, R20, R0 ;  /* 0x0000000014007220 */ /* 0x008fca0000400000 */
[----:B------:R0:W-:Y:S01]  /*70a30*/  STL [R1+0x54], R0 ;  /* 0x0000540001007387 */ /* 0x0001e20000100800 */
[----:B------:R-:W-:-:S03]  /*70a40*/  FMUL R29, R20, R29 ;  /* 0x0000001d141d7220 */ /* 0x000fc60000400000 */
[----:B0-----:R-:W3:Y:S04]  /*70a50*/  LDL.LU R0, [R1+0x14] ;  /* 0x0000140001007983 */ /* 0x001ee80000300800 */
[----:B------:R0:W-:Y:S01]  /*70a60*/  STL [R1+0x50], R29 ;  /* 0x0000501d01007387 */ /* 0x0001e20000100800 */
[C---:B----4-:R-:W-:Y:S02]  /*70a70*/  FMUL R13, R20.reuse, R13 ;  /* 0x0000000d140d7220 */ /* 0x050fe40000400000 */
[C---:B------:R-:W-:Y:S01]  /*70a80*/  FMUL R14, R20.reuse, R14 ;  /* 0x0000000e140e7220 */ /* 0x040fe20000400000 */
[----:B0-----:R-:W4:Y:S04]  /*70a90*/  LDL.LU R29, [R1+0x10] ;  /* 0x00001000011d7983 */ /* 0x001f280000300800 */
[----:B------:R0:W-:Y:S01]  /*70aa0*/  STL [R1+0x4c], R13 ;  /* 0x00004c0d01007387 */ /* 0x0001e20000100800 */
[----:B-----5:R-:W-:-:S03]  /*70ab0*/  FMUL R15, R20, R15 ;  /* 0x0000000f140f7220 */ /* 0x020fc60000400000 */
[----:B0-----:R-:W5:Y:S01]  /*70ac0*/  LDL.LU R13, [R1+0x2034] ;  /* 0x00203400010d7983 */ /* 0x001f620000300800 */
[----:B------:R-:W-:-:S03]  /*70ad0*/  FMUL R16, R20, R16 ;  /* 0x0000001014107220 */ /* 0x000fc60000400000 */
[----:B------:R0:W-:Y:S01]  /*70ae0*/  STL [R1+0x48], R14 ;  /* 0x0000480e01007387 */ /* 0x0001e20000100800 */
[----:B------:R-:W-:-:S03]  /*70af0*/  FMUL R8, R20, R8 ;  /* 0x0000000814087220 */ /* 0x000fc60000400000 */
[----:B0-----:R-:W2:Y:S04]  /*70b00*/  LDL.LU R14, [R1+0x2030] ;  /* 0x00203000010e7983 */ /* 0x001ea80000300800 */
[----:B------:R0:W-:Y:S04]  /*70b10*/  STL [R1+0x44], R15 ;  /* 0x0000440f01007387 */ /* 0x0001e80000100800 */
[----:B0-----:R-:W2:Y:S04]  /*70b20*/  LDL.LU R15, [R1+0x202c] ;  /* 0x00202c00010f7983 */ /* 0x001ea80000300800 */
[----:B------:R0:W-:Y:S04]  /*70b30*/  STL [R1+0x3c], R16 ;  /* 0x00003c1001007387 */ /* 0x0001e80000100800 */
[----:B0-----:R-:W2:Y:S04]  /*70b40*/  LDL.LU R16, [R1+0x2028] ;  /* 0x0020280001107983 */ /* 0x001ea80000300800 */
[----:B------:R0:W-:Y:S04]  /*70b50*/  STL [R1+0x38], R8 ;  /* 0x0000380801007387 */ /* 0x0001e80000100800 */
[----:B0-----:R-:W2:Y:S01]  /*70b60*/  LDL.LU R8, [R1+0x2024] ;  /* 0x0020240001087983 */ /* 0x001ea20000300800 */
[----:B------:R-:W0:Y:S02]  /*70b70*/  MUFU.RCP R19, R19 ;  /* 0x0000001300137308 */ /* 0x000e240000001000 */
[----:B0-----:R-:W-:-:S02]  /*70b80*/  FMUL R17, R19, R17 ;  /* 0x0000001113117220 */ /* 0x001fc40000400000 */
[C---:B------:R-:W-:Y:S02]  /*70b90*/  FMUL R18, R19.reuse, R18 ;  /* 0x0000001213127220 */ /* 0x040fe40000400000 */
[C---:B------:R-:W-:Y:S02]  /*70ba0*/  FMUL R5, R19.reuse, R5 ;  /* 0x0000000513057220 */ /* 0x040fe40000400000 */
[C---:B------:R-:W-:Y:S02]  /*70bb0*/  FMUL R4, R19.reuse, R4 ;  /* 0x0000000413047220 */ /* 0x040fe40000400000 */
[C---:B------:R-:W-:Y:S02]  /*70bc0*/  FMUL R7, R19.reuse, R7 ;  /* 0x0000000713077220 */ /* 0x040fe40000400000 */
[----:B------:R-:W-:Y:S02]  /*70bd0*/  FMUL R6, R19, R6 ;  /* 0x0000000613067220 */ /* 0x000fe40000400000 */
[----:B--2---:R-:W-:-:S02]  /*70be0*/  FMUL R20, R20, R8 ;  /* 0x0000000814147220 */ /* 0x004fc40000400000 */
[----:B------:R-:W2:Y:S04]  /*70bf0*/  LDL.LU R8, [R1+0x2020] ;  /* 0x0020200001087983 */ /* 0x000ea80000300800 */
[----:B------:R0:W-:Y:S04]  /*70c00*/  STL [R1+0x34], R20 ;  /* 0x0000341401007387 */ /* 0x0001e80000100800 */
[----:B0-----:R-:W2:Y:S04]  /*70c10*/  LDL.LU R20, [R1+0x11c] ;  /* 0x00011c0001147983 */ /* 0x001ea80000300800 */
[----:B------:R0:W-:Y:S04]  /*70c20*/  STL [R1+0x134], R17 ;  /* 0x0001341101007387 */ /* 0x0001e80000100800 */
[----:B0-----:R-:W4:Y:S04]  /*70c30*/  LDL.LU R17, [R1+0x201c] ;  /* 0x00201c0001117983 */ /* 0x001f280000300800 */
        /* <DEDUP_REMOVED lines=9> */
[----:B0-----:R-:W5:Y:S01]  /*70cd0*/  LDL.LU R6, [R1+0x2008] ;  /* 0x0020080001067983 */ /* 0x001f620000300800 */
[----:B------:R-:W3:Y:S01]  /*70ce0*/  MUFU.RCP R9, R9 ;  /* 0x0000000900097308 */ /* 0x000ee20000001000 */
[----:B------:R-:W-:-:S02]  /*70cf0*/  FMUL R27, R19, R27 ;  /* 0x0000001b131b7220 */ /* 0x000fc40000400000 */
[C---:B------:R-:W-:Y:S02]  /*70d00*/  FMUL R26, R19.reuse, R26 ;  /* 0x0000001a131a7220 */ /* 0x040fe40000400000 */
[C---:B------:R-:W-:Y:S02]  /*70d10*/  FMUL R25, R19.reuse, R25 ;  /* 0x0000001913197220 */ /* 0x040fe40000400000 */
[----:B------:R-:W-:Y:S02]  /*70d20*/  FMUL R24, R19, R24 ;  /* 0x0000001813187220 */ /* 0x000fe40000400000 */
[----:B---3--:R-:W-:Y:S02]  /*70d30*/  FMUL R0, R9, R0 ;  /* 0x0000000009007220 */ /* 0x008fe40000400000 */
[----:B--2---:R-:W-:-:S05]  /*70d40*/  FMUL R20, R19, R20 ;  /* 0x0000001413147220 */ /* 0x004fca0000400000 */
[----:B------:R0:W-:Y:S02]  /*70d50*/  STL [R1+0x11c], R20 ;  /* 0x00011c1401007387 */ /* 0x0001e40000100800 */
[C---:B0-----:R-:W-:Y:S02]  /*70d60*/  FMUL R20, R19.reuse, R21 ;  /* 0x0000001513147220 */ /* 0x041fe40000400000 */
[----:B------:R-:W-:-:S03]  /*70d70*/  FMUL R21, R19, R3 ;  /* 0x0000000313157220 */ /* 0x000fc60000400000 */
[----:B------:R0:W-:Y:S01]  /*70d80*/  STL [R1+0x118], R20 ;  /* 0x0001181401007387 */ /* 0x0001e20000100800 */
[----:B------:R-:W-:-:S03]  /*70d90*/  FMUL R3, R19, R23 ;  /* 0x0000001713037220 */ /* 0x000fc60000400000 */
[----:B------:R-:W-:Y:S01]  /*70da0*/  STL [R1+0x30], R21 ;  /* 0x0000301501007387 */ /* 0x000fe20000100800 */
[----:B0-----:R-:W-:-:S05]  /*70db0*/  FMUL R20, R19, R22 ;  /* 0x0000001613147220 */ /* 0x001fca0000400000 */
[----:B------:R-:W-:Y:S04]  /*70dc0*/  STL [R1+0x28], R20 ;  /* 0x0000281401007387 */ /* 0x000fe80000100800 */
[----:B------:R-:W-:Y:S04]  /*70dd0*/  STL [R1+0x1ff4], R27 ;  /* 0x001ff41b01007387 */ /* 0x000fe80000100800 */
[----:B------:R0:W-:Y:S01]  /*70de0*/  STL [R1+0x24], R3 ;  /* 0x0000240301007387 */ /* 0x0001e20000100800 */
[----:B------:R-:W-:Y:S02]  /*70df0*/  FMUL R19, R19, R2 ;  /* 0x0000000213137220 */ /* 0x000fe40000400000 */
[----:B0-----:R-:W-:-:S05]  /*70e00*/  FMUL R3, R9, R28 ;  /* 0x0000001c09037220 */ /* 0x001fca0000400000 */
[----:B------:R-:W-:Y:S04]  /*70e10*/  STL [R1+0x1f70], R3 ;  /* 0x001f700301007387 */ /* 0x000fe80000100800 */
[----:B------:R4:W-:Y:S02]  /*70e20*/  STL [R1+0x1f74], R0 ;  /* 0x001f740001007387 */ /* 0x0009e40000100800 */
[C---:B----4-:R-:W-:Y:S02]  /*70e30*/  FMUL R0, R9.reuse, R29 ;  /* 0x0000001d09007220 */ /* 0x050fe40000400000 */
[C---:B-----5:R-:W-:Y:S02]  /*70e40*/  FMUL R2, R9.reuse, R6 ;  /* 0x0000000609027220 */ /* 0x060fe40000400000 */
[----:B------:R-:W2:Y:S04]  /*70e50*/  LDL.LU R6, [R1+0x2004] ;  /* 0x0020040001067983 */ /* 0x000ea80000300800 */
[----:B------:R0:W-:Y:S02]  /*70e60*/  STL [R1+0x5c], R0 ;  /* 0x00005c0001007387 */ /* 0x0001e40000100800 */
[----:B0-----:R-:W-:-:S02]  /*70e70*/  FMUL R0, R9, R7 ;  /* 0x0000000709007220 */ /* 0x001fc40000400000 */
[----:B------:R-:W3:Y:S04]  /*70e80*/  LDL.LU R7, [R1+0x2000] ;  /* 0x0020000001077983 */ /* 0x000ee80000300800 */
[----:B------:R0:W-:Y:S02]  /*70e90*/  STL [R1+0x58], R2 ;  /* 0x0000580201007387 */ /* 0x0001e40000100800 */
[----:B0-----:R-:W-:Y:S02]  /*70ea0*/  FMUL R2, R9, R4 ;  /* 0x0000000409027220 */ /* 0x001fe40000400000 */
[----:B------:R-:W4:Y:S01]  /*70eb0*/  LDL.LU R4, [R1+0x1ffc] ;  /* 0x001ffc0001047983 */ /* 0x000f220000300800 */
[----:B------:R-:W-:-:S06]  /*70ec0*/  @!P6 FMUL R8, R8, 16777216 ;  /* 0x4b8000000808e820 */ /* 0x000fcc0000400000 */
[----:B------:R-:W0:Y:S01]  /*70ed0*/  MUFU.RCP R8, R8 ;  /* 0x0000000800087308 */ /* 0x000e220000001000 */
[----:B------:R1:W-:Y:S01]  /*70ee0*/  STL [R1+0x2c], R0 ;  /* 0x00002c0001007387 */ /* 0x0003e20000100800 */
[C---:B------:R-:W-:Y:S02]  /*70ef0*/  FMUL R3, R9.reuse, R18 ;  /* 0x0000001209037220 */ /* 0x040fe40000400000 */
[C---:B-1----:R-:W-:Y:S02]  /*70f00*/  FMUL R0, R9.reuse, R5 ;  /* 0x0000000509007220 */ /* 0x042fe40000400000 */
[----:B------:R-:W5:Y:S04]  /*70f10*/  LDL.LU R5, [R1+0x1ff8] ;  /* 0x001ff80001057983 */ /* 0x000f680000300800 */
[----:B------:R1:W-:Y:S01]  /*70f20*/  STL [R1+0x20], R2 ;  /* 0x0000200201007387 */ /* 0x0003e20000100800 */
[----:B------:R-:W-:-:S03]  /*70f30*/  FMUL R23, R9, R16 ;  /* 0x0000001009177220 */ /* 0x000fc60000400000 */
[----:B-1----:R-:W5:Y:S04]  /*70f40*/  LDL R2, [R1+0x40] ;  /* 0x0000400001027983 */ /* 0x002f680000100800 */
[----:B------:R1:W-:Y:S04]  /*70f50*/  STL [R1+0x1c], R0 ;  /* 0x00001c0001007387 */ /* 0x0003e80000100800 */
[----:B------:R-:W5:Y:S04]  /*70f60*/  LDL.LU R18, [R1+0x15c] ;  /* 0x00015c0001127983 */ /* 0x000f680000300800 */
[----:B-1----:R-:W5:Y:S04]  /*70f70*/  LDL.LU R0, [R1+0x158] ;  /* 0x0001580001007983 */ /* 0x002f680000300800 */
[----:B------:R1:W-:Y:S01]  /*70f80*/  STL [R1+0x18], R3 ;  /* 0x0000180301007387 */ /* 0x0003e20000100800 */
[----:B------:R-:W-:-:S02]  /*70f90*/  FMUL R17, R9, R17 ;  /* 0x0000001109117220 */ /* 0x000fc40000400000 */
[C---:B------:R-:W-:Y:S02]  /*70fa0*/  FMUL R15, R9.reuse, R15 ;  /* 0x0000000f090f7220 */ /* 0x040fe40000400000 */
[C---:B------:R-:W-:Y:S01]  /*70fb0*/  FMUL R22, R9.reuse, R14 ;  /* 0x0000000e09167220 */ /* 0x040fe20000400000 */
[----:B-1----:R-:W5:Y:S01]  /*70fc0*/  LDL.LU R3, [R1+0x154] ;  /* 0x0001540001037983 */ /* 0x002f620000300800 */
[----:B------:R-:W-:-:S03]  /*70fd0*/  FMUL R21, R9, R13 ;  /* 0x0000000d09157220 */ /* 0x000fc60000400000 */
[----:B------:R-:W5:Y:S01]  /*70fe0*/  LDL.LU R27, [R1+0x150] ;  /* 0x00015000011b7983 */ /* 0x000f620000300800 */
[----:B------:R-:W-:-:S03]  /*70ff0*/  FMUL R12, R9, R12 ;  /* 0x0000000c090c7220 */ /* 0x000fc60000400000 */
[----:B------:R-:W5:Y:S01]  /*71000*/  LDL.LU R29, [R1+0x14c] ;  /* 0x00014c00011d7983 */ /* 0x000f620000300800 */
[----:B------:R-:W-:-:S03]  /*71010*/  FMUL R20, R9, R11 ;  /* 0x0000000b09147220 */ /* 0x000fc60000400000 */
[----:B------:R-:W5:Y:S01]  /*71020*/  LDL.LU R28, [R1+0x148] ;  /* 0x00014800011c7983 */ /* 0x000f620000300800 */
[----:B------:R-:W-:-:S03]  /*71030*/  FMUL R9, R9, R10 ;  /* 0x0000000a09097220 */ /* 0x000fc60000400000 */
[----:B------:R-:W5:Y:S04]  /*71040*/  LDL.LU R16, [R1+0x160] ;  /* 0x0001600001107983 */ /* 0x000f680000300800 */
[----:B------:R-:W5:Y:S04]  /*71050*/  LDL.LU R14, [R1+0x164] ;  /* 0x00016400010e7983 */ /* 0x000f680000300800 */
[----:B------:R-:W5:Y:S04]  /*71060*/  LDL.LU R13, [R1+0x140] ;  /* 0x00014000010d7983 */ /* 0x000f680000300800 */
[----:B------:R-:W5:Y:S01]  /*71070*/  LDL.LU R11, [R1+0x144] ;  /* 0x00014400010b7983 */ /* 0x000f620000300800 */
[----:B--2---:R-:W-:-:S04]  /*71080*/  @!P6 FMUL R6, R6, 16777216 ;  /* 0x4b8000000606e820 */ /* 0x004fc80000400000 */
[----:B0-----:R-:W-:Y:S02]  /*71090*/  FMUL R6, R8, R6 ;  /* 0x0000000608067220 */ /* 0x001fe40000400000 */
[----:B---3--:R-:W-:-:S04]  /*710a0*/  @!P6 FMUL R7, R7, 16777216 ;  /* 0x4b8000000707e820 */ /* 0x008fc80000400000 */
[----:B------:R-:W-:Y:S02]  /*710b0*/  FMUL R7, R8, R7 ;  /* 0x0000000708077220 */ /* 0x000fe40000400000 */
[----:B----4-:R-:W-:-:S04]  /*710c0*/  @!P6 FMUL R4, R4, 16777216 ;  /* 0x4b8000000404e820 */ /* 0x010fc80000400000 */
[----:B------:R-:W-:Y:S01]  /*710d0*/  FMUL R10, R8, R4 ;  /* 0x00000004080a7220 */ /* 0x000fe20000400000 */
[----:B------:R-:W-:Y:S02]  /*710e0*/  F2FP.BF16.PACK_AB R4, R7, R6 ;  /* 0x000000060704723e */ /* 0x000fe400000010ff */
[----:B------:R-:W2:Y:S04]  /*710f0*/  LDL.LU R6, [R1+0x13c] ;  /* 0x00013c0001067983 */ /* 0x000ea80000300800 */
[----:B------:R-:W3:Y:S01]  /*71100*/  LDL.LU R7, [R1+0x138] ;  /* 0x0001380001077983 */ /* 0x000ee20000300800 */
[----:B------:R-:W-:Y:S01]  /*71110*/  F2FP.BF16.PACK_AB R20, R20, R9 ;  /* 0x000000091414723e */ /* 0x000fe200000010ff */
[----:B-----5:R-:W-:-:S04]  /*71120*/  @!P6 FMUL R5, R5, 16777216 ;  /* 0x4b8000000505e820 */ /* 0x020fc80000400000 */
[----:B------:R-:W-:-:S05]  /*71130*/  FMUL R5, R8, R5 ;  /* 0x0000000508057220 */ /* 0x000fca0000400000 */
[----:B------:R-:W-:Y:S02]  /*71140*/  F2FP.BF16.PACK_AB R5, R5, R10 ;  /* 0x0000000a0505723e */ /* 0x000fe400000010ff */
[----:B------:R-:W-:Y:S01]  /*71150*/  F2FP.BF16.PACK_AB R23, R17, R23 ;  /* 0x000000171117723e */ /* 0x000fe200000010ff */
[----:B------:R-:W-:Y:S02]  /*71160*/  @!P6 FMUL R18, R18, 16777216 ;  /* 0x4b8000001212e820 */ /* 0x000fe40000400000 */
[----:B------:R-:W-:Y:S02]  /*71170*/  @!P6 FMUL R0, R0, 16777216 ;  /* 0x4b8000000000e820 */ /* 0x000fe40000400000 */
[----:B------:R-:W-:Y:S02]  /*71180*/  @!P6 FMUL R3, R3, 16777216 ;  /* 0x4b8000000303e820 */ /* 0x000fe40000400000 */
[----:B------:R-:W-:Y:S02]  /*71190*/  @!P6 FMUL R14, R14, 16777216 ;  /* 0x4b8000000e0ee820 */ /* 0x000fe40000400000 */
[----:B------:R-:W-:-:S02]  /*711a0*/  @!P6 FMUL R13, R13, 16777216 ;  /* 0x4b8000000d0de820 */ /* 0x000fc40000400000 */
[----:B------:R-:W-:Y:S02]  /*711b0*/  @!P6 FMUL R11, R11, 16777216 ;  /* 0x4b8000000b0be820 */ /* 0x000fe40000400000 */
[----:B------:R-:W-:Y:S02]  /*711c0*/  FMUL R10, R8, R13 ;  /* 0x0000000d080a7220 */ /* 0x000fe40000400000 */
[----:B------:R-:W-:Y:S02]  /*711d0*/  @!P6 FMUL R16, R16, 16777216 ;  /* 0x4b8000001010e820 */ /* 0x000fe40000400000 */
[----:B--2---:R-:W-:Y:S02]  /*711e0*/  @!P6 FMUL R6, R6, 16777216 ;  /* 0x4b8000000606e820 */ /* 0x004fe40000400000 */
[----:B---3--:R-:W-:Y:S02]  /*711f0*/  @!P6 FMUL R7, R7, 16777216 ;  /* 0x4b8000000707e820 */ /* 0x008fe40000400000 */
[----:B------:R-:W-:-:S02]  /*71200*/  FMUL R6, R8, R6 ;  /* 0x0000000608067220 */ /* 0x000fc40000400000 */
[C---:B------:R-:W-:Y:S02]  /*71210*/  FMUL R9, R8.reuse, R7 ;  /* 0x0000000708097220 */ /* 0x040fe40000400000 */
[----:B------:R-:W-:-:S03]  /*71220*/  FMUL R7, R8, R11 ;  /* 0x0000000b08077220 */ /* 0x000fc60000400000 */
[----:B------:R-:W-:Y:S01]  /*71230*/  F2FP.BF16.PACK_AB R6, R6, R9 ;  /* 0x000000090606723e */ /* 0x000fe200000010ff */
[C---:B------:R-:W-:Y:S01]  /*71240*/  FMUL R9, R8.reuse, R14 ;  /* 0x0000000e08097220 */ /* 0x040fe20000400000 */
[----:B------:R-:W-:Y:S01]  /*71250*/  F2FP.BF16.PACK_AB R7, R7, R10 ;  /* 0x0000000a0707723e */ /* 0x000fe200000010ff */
[C---:B------:R-:W-:Y:S02]  /*71260*/  FMUL R11, R8.reuse, R16 ;  /* 0x00000010080b7220 */ /* 0x040fe40000400000 */
[C---:B------:R-:W-:Y:S01]  /*71270*/  FMUL R10, R8.reuse, R18 ;  /* 0x00000012080a7220 */ /* 0x040fe20000400000 */
[----:B------:R0:W-:Y:S04]  /*71280*/  STL [R1+0x14], R9 ;  /* 0x0000140901007387 */ /* 0x0001e80000100800 */
[----:B------:R-:W-:Y:S01]  /*71290*/  STL [R1+0x10], R11 ;  /* 0x0000100b01007387 */ /* 0x000fe20000100800 */
[----:B0-----:R-:W-:-:S02]  /*712a0*/  FMUL R9, R8, R0 ;  /* 0x0000000008097220 */ /* 0x001fc40000400000 */
[----:B------:R-:W-:Y:S01]  /*712b0*/  FMUL R0, R8, R3 ;  /* 0x0000000308007220 */ /* 0x000fe20000400000 */
[----:B------:R-:W-:Y:S04]  /*712c0*/  STL [R1+0xc], R10 ;  /* 0x00000c0a01007387 */ /* 0x000fe80000100800 */
[----:B------:R0:W-:Y:S04]  /*712d0*/  STL [R1+0x1f78], R0 ;  /* 0x001f780001007387 */ /* 0x0001e80000100800 */
[----:B------:R-:W-:Y:S04]  /*712e0*/  STL [R1+0x8], R9 ;  /* 0x0000080901007387 */ /* 0x000fe80000100800 */
[----:B------:R-:W2:Y:S04]  /*712f0*/  LDL.LU R17, [R1+0x74] ;  /* 0x0000740001117983 */ /* 0x000ea80000300800 */
[----:B--2---:R-:W-:Y:S04]  /*71300*/  STL [R1+0x1fe8], R17 ;  /* 0x001fe81101007387 */ /* 0x004fe80000100800 */
[----:B------:R-:W2:Y:S01]  /*71310*/  LDL.LU R18, [R1+0x84] ;  /* 0x0000840001127983 */ /* 0x000ea20000300800 */
[----:B------:R-:W-:-:S03]  /*71320*/  @!P6 FMUL R27, R27, 16777216 ;  /* 0x4b8000001b1be820 */ /* 0x000fc60000400000 */
[----:B--2---:R-:W-:Y:S04]  /*71330*/  STL [R1+0x1fec], R18 ;  /* 0x001fec1201007387 */ /* 0x004fe80000100800 */
[----:B0-----:R-:W2:Y:S01]  /*71340*/  LDL.LU R0, [R1+0xc4] ;  /* 0x0000c40001007983 */ /* 0x001ea20000300800 */
[----:B------:R-:W-:Y:S01]  /*71350*/  FMUL R3, R8, R27 ;  /* 0x0000001b08037220 */ /* 0x000fe20000400000 */
[----:B------:R-:W-:Y:S01]  /*71360*/  F2FP.BF16.PACK_AB R21, R21, R12 ;  /* 0x0000000c1515723e */ /* 0x000fe200000010ff */
[----:B------:R-:W-:Y:S02]  /*71370*/  @!P6 FMUL R29, R29, 16777216 ;  /* 0x4b8000001d1de820 */ /* 0x000fe40000400000 */
[----:B------:R-:W-:Y:S02]  /*71380*/  @!P6 FMUL R28, R28, 16777216 ;  /* 0x4b8000001c1ce820 */ /* 0x000fe40000400000 */
[C---:B------:R-:W-:Y:S01]  /*71390*/  FMUL R29, R8.reuse, R29 ;  /* 0x0000001d081d7220 */ /* 0x040fe20000400000 */
[----:B------:R-:W-:Y:S01]  /*713a0*/  F2FP.BF16.PACK_AB R22, R15, R22 ;  /* 0x000000160f16723e */ /* 0x000fe200000010ff */
[----:B------:R-:W-:Y:S01]  /*713b0*/  FMUL R28, R8, R28 ;  /* 0x0000001c081c7220 */ /* 0x000fe20000400000 */
[----:B--2---:R-:W-:Y:S04]  /*713c0*/  STL [R1+0x1ff0], R0 ;  /* 0x001ff00001007387 */ /* 0x004fe80000100800 */
[----:B------:R0:W-:Y:S04]  /*713d0*/  STL [R1+0x1f7c], R3 ;  /* 0x001f7c0301007387 */ /* 0x0001e80000100800 */
[----:B0-----:R-:W2:Y:S04]  /*713e0*/  LDL.LU R3, [R1+0xc8] ;  /* 0x0000c80001037983 */ /* 0x001ea80000300800 */
[----:B------:R-:W3:Y:S04]  /*713f0*/  LDL.LU R9, [R1+0x38] ;  /* 0x0000380001097983 */ /* 0x000ee80000300800 */
[----:B------:R-:W3:Y:S04]  /*71400*/  LDL.LU R12, [R1+0x34] ;  /* 0x00003400010c7983 */ /* 0x000ee80000300800 */
[----:B------:R-:W4:Y:S04]  /*71410*/  LDL.LU R27, [R1+0x44] ;  /* 0x00004400011b7983 */ /* 0x000f280000300800 */
[----:B------:R-:W4:Y:S04]  /*71420*/  LDL.LU R13, [R1+0x3c] ;  /* 0x00003c00010d7983 */ /* 0x000f280000300800 */
[----:B------:R-:W5:Y:S04]  /*71430*/  LDL.LU R10, [R1+0x24] ;  /* 0x00002400010a7983 */ /* 0x000f680000300800 */
[----:B------:R-:W2:Y:S04]  /*71440*/  LDL.LU R0, [R1+0x4c] ;  /* 0x00004c0001007983 */ /* 0x000ea80000300800 */
[----:B------:R-:W2:Y:S04]  /*71450*/  LDL.LU R14, [R1+0x48] ;  /* 0x00004800010e7983 */ /* 0x000ea80000300800 */
[----:B------:R-:W5:Y:S04]  /*71460*/  LDL.LU R18, [R1+0x30] ;  /* 0x0000300001127983 */ /* 0x000f680000300800 */
[----:B------:R-:W5:Y:S04]  /*71470*/  LDL.LU R11, [R1+0x28] ;  /* 0x00002800010b7983 */ /* 0x000f680000300800 */
[----:B------:R-:W5:Y:S04]  /*71480*/  LDL.LU R17, [R1+0x54] ;  /* 0x0000540001117983 */ /* 0x000f680000300800 */
[----:B------:R-:W5:Y:S04]  /*71490*/  LDL.LU R15, [R1+0x50] ;  /* 0x00005000010f7983 */ /* 0x000f680000300800 */
[----:B------:R-:W5:Y:S04]  /*714a0*/  LDL.LU R16, [R1+0x6c] ;  /* 0x00006c0001107983 */ /* 0x000f680000300800 */
[----:B------:R0:W-:Y:S04]  /*714b0*/  STL [R1+0x1f80], R29 ;  /* 0x001f801d01007387 */ /* 0x0001e80000100800 */
[----:B------:R-:W-:Y:S04]  /*714c0*/  STS.128 [R2], R4 ;  /* 0x0000000402007388 */ /* 0x000fe80000000c00 */
[----:B0-----:R-:W5:Y:S04]  /*714d0*/  LDL.LU R29, [R1+0x88] ;  /* 0x00008800011d7983 */ /* 0x001f680000300800 */
[----:B------:R0:W-:Y:S04]  /*714e0*/  STL [R1+0x1f84], R28 ;  /* 0x001f841c01007387 */ /* 0x0001e80000100800 */
[----:B------:R1:W-:Y:S04]  /*714f0*/  STS.128 [R2+0x80], R20 ;  /* 0x0000801402007388 */ /* 0x0003e80000000c00 */
[----:B0-----:R-:W5:Y:S04]  /*71500*/  LDL.LU R28, [R1+0xb4] ;  /* 0x0000b400011c7983 */ /* 0x001f680000300800 */
[----:B------:R-:W5:Y:S04]  /*71510*/  LDL.LU R7, [R1+0xb8] ;  /* 0x0000b80001077983 */ /* 0x000f680000300800 */
[----:B------:R-:W5:Y:S04]  /*71520*/  LDL.LU R4, [R1+0xec] ;  /* 0x0000ec0001047983 */ /* 0x000f680000300800 */
[----:B------:R-:W5:Y:S04]  /*71530*/  LDL.LU R5, [R1+0xf4] ;  /* 0x0000f40001057983 */ /* 0x000f680000300800 */
[----:B------:R-:W5:Y:S04]  /*71540*/  LDL.LU R6, [R1+0xfc] ;  /* 0x0000fc0001067983 */ /* 0x000f680000300800 */
[----:B-1----:R-:W5:Y:S04]  /*71550*/  LDL.LU R20, [R1+0xd4] ;  /* 0x0000d40001147983 */ /* 0x002f680000300800 */
[----:B------:R-:W5:Y:S01]  /*71560*/  LDL.LU R21, [R1+0xf0] ;  /* 0x0000f00001157983 */ /* 0x000f620000300800 */
[----:B------:R-:W-:-:S03]  /*71570*/  F2FP.BF16.PACK_AB R8, R24, R19 ;  /* 0x000000131808723e */ /* 0x000fc600000010ff */
[----:B------:R-:W5:Y:S04]  /*71580*/  LDL.LU R22, [R1+0xf8] ;  /* 0x0000f80001167983 */ /* 0x000f680000300800 */
[----:B------:R-:W5:Y:S04]  /*71590*/  LDL.LU R23, [R1+0x100] ;  /* 0x0001000001177983 */ /* 0x000f680000300800 */
[----:B------:R0:W-:Y:S04]  /*715a0*/  STL [R1+0x1fe4], R2 ;  /* 0x001fe40201007387 */ /* 0x0001e80000100800 */
[----:B0-----:R-:W5:Y:S04]  /*715b0*/  LDL.LU R2, [R1+0x78] ;  /* 0x0000780001027983 */ /* 0x001f680000300800 */
[----:B------:R-:W5:Y:S04]  /*715c0*/  LDL.LU R24, [R1+0xa4] ;  /* 0x0000a40001187983 */ /* 0x000f680000300800 */
[----:B------:R-:W5:Y:S01]  /*715d0*/  LDL.LU R19, [R1+0x94] ;  /* 0x0000940001137983 */ /* 0x000f620000300800 */
[----:B---3--:R-:W-:-:S02]  /*715e0*/  F2FP.BF16.PACK_AB R12, R9, R12 ;  /* 0x0000000c090c723e */ /* 0x008fc400000010ff */
[----:B------:R-:W-:Y:S02]  /*715f0*/  F2FP.BF16.PACK_AB R9, R26, R25 ;  /* 0x000000191a09723e */ /* 0x000fe400000010ff */
[----:B------:R-:W3:Y:S04]  /*71600*/  LDL.LU R25, [R1+0x70] ;  /* 0x0000700001197983 */ /* 0x000ee80000300800 */
[----:B------:R-:W3:Y:S01]  /*71610*/  LDL.LU R26, [R1+0xa8] ;  /* 0x0000a800011a7983 */ /* 0x000ee20000300800 */
[----:B----4-:R-:W-:-:S03]  /*71620*/  F2FP.BF16.PACK_AB R13, R27, R13 ;  /* 0x0000000d1b0d723e */ /* 0x010fc600000010ff */
[----:B------:R-:W4:Y:S01]  /*71630*/  LDL.LU R27, [R1+0x1ff4] ;  /* 0x001ff400011b7983 */ /* 0x000f220000300800 */
[----:B--2---:R-:W-:Y:S02]  /*71640*/  F2FP.BF16.PACK_AB R14, R0, R14 ;  /* 0x0000000e000e723e */ /* 0x004fe400000010ff */
[----:B-----5:R-:W-:Y:S02]  /*71650*/  F2FP.BF16.PACK_AB R11, R18, R11 ;  /* 0x0000000b120b723e */ /* 0x020fe400000010ff */
[----:B------:R-:W-:Y:S02]  /*71660*/  F2FP.BF16.PACK_AB R15, R17, R15 ;  /* 0x0000000f110f723e */ /* 0x000fe400000010ff */
[----:B----4-:R-:W-:Y:S02]  /*71670*/  F2FP.BF16.PACK_AB R10, R10, R27 ;  /* 0x0000001b0a0a723e */ /* 0x010fe400000010ff */
[----:B------:R-:W2:Y:S04]  /*71680*/  LDL.LU R27, [R1+0xd8] ;  /* 0x0000d800011b7983 */ /* 0x000ea80000300800 */
[----:B------:R-:W4:Y:S04]  /*71690*/  LDL.LU R0, [R1+0x1ff0] ;  /* 0x001ff00001007983 */ /* 0x000f280000300800 */
[----:B------:R-:W5:Y:S04]  /*716a0*/  LDL.LU R18, [R1+0x1fec] ;  /* 0x001fec0001127983 */ /* 0x000f680000300800 */
[----:B------:R-:W2:Y:S01]  /*716b0*/  LDL.LU R17, [R1+0x1fe8] ;  /* 0x001fe80001117983 */ /* 0x000ea20000300800 */
[----:B---3--:R-:W-:-:S02]  /*716c0*/  F2FP.BF16.PACK_AB R16, R25, R16 ;  /* 0x000000101910723e */ /* 0x008fc400000010ff */
[----:B------:R-:W-:Y:S02]  /*716d0*/  F2FP.BF16.PACK_AB R25, R7, R28 ;  /* 0x0000001c0719723e */ /* 0x000fe400000010ff */
[----:B--2---:R-:W-:Y:S02]  /*716e0*/  F2FP.BF16.PACK_AB R17, R2, R17 ;  /* 0x000000110211723e */ /* 0x004fe400000010ff */
[----:B------:R-:W2:Y:S04]  /*716f0*/  LDL.LU R2, [R1+0x16c] ;  /* 0x00016c0001027983 */ /* 0x000ea80000300800 */
[----:B------:R-:W2:Y:S04]  /*71700*/  LDL.LU R7, [R1+0x168] ;  /* 0x0001680001077983 */ /* 0x000ea80000300800 */
[----:B------:R-:W3:Y:S01]  /*71710*/  LDL.LU R28, [R1+0x26c] ;  /* 0x00026c00011c7983 */ /* 0x000ee20000300800 */
[----:B-----5:R-:W-:-:S03]  /*71720*/  F2FP.BF16.PACK_AB R18, R29, R18 ;  /* 0x000000121d12723e */ /* 0x020fc600000010ff */
[----:B---3--:R0:W-:Y:S04]  /*71730*/  STL [R1+0x1fb4], R28 ;  /* 0x001fb41c01007387 */ /* 0x0081e80000100800 */
[----:B0-----:R-:W3:Y:S04]  /*71740*/  LDL.LU R28, [R1+0x98] ;  /* 0x00009800011c7983 */ /* 0x001ee80000300800 */
[----:B------:R-:W5:Y:S01]  /*71750*/  LDL.LU R29, [R1+0x268] ;  /* 0x00026800011d7983 */ /* 0x000f620000300800 */
[----:B------:R-:W-:Y:S02]  /*71760*/  F2FP.BF16.PACK_AB R24, R26, R24 ;  /* 0x000000181a18723e */ /* 0x000fe400000010ff */
[----:B----4-:R-:W-:Y:S01]  /*71770*/  F2FP.BF16.PACK_AB R26, R3, R0 ;  /* 0x00000000031a723e */ /* 0x010fe200000010ff */
[----:B-----5:R-:W-:Y:S04]  /*71780*/  STL [R1+0x1fb8], R29 ;  /* 0x001fb81d01007387 */ /* 0x020fe80000100800 */
[----:B------:R-:W4:Y:S04]  /*71790*/  LDL.LU R3, [R1+0x2b0] ;  /* 0x0002b00001037983 */ /* 0x000f280000300800 */
[----:B----4-:R-:W-:Y:S04]  /*717a0*/  STL [R1+0x1fbc], R3 ;  /* 0x001fbc0301007387 */ /* 0x010fe80000100800 */
[----:B------:R-:W4:Y:S01]  /*717b0*/  LDL.LU R0, [R1+0x2ac] ;  /* 0x0002ac0001007983 */ /* 0x000f220000300800 */
[----:B------:R-:W-:-:S02]  /*717c0*/  F2FP.BF16.PACK_AB R27, R27, R20 ;  /* 0x000000141b1b723e */ /* 0x000fc400000010ff */
[----:B------:R-:W-:Y:S01]  /*717d0*/  F2FP.BF16.PACK_AB R4, R21, R4 ;  /* 0x000000041504723e */ /* 0x000fe200000010ff */
[----:B----4-:R-:W-:Y:S04]  /*717e0*/  STL [R1+0x1fc0], R0 ;  /* 0x001fc00001007387 */ /* 0x010fe80000100800 */
[----:B------:R-:W4:Y:S04]  /*717f0*/  LDL.LU R20, [R1+0x190] ;  /* 0x0001900001147983 */ /* 0x000f280000300800 */
[----:B------:R-:W5:Y:S01]  /*71800*/  LDL.LU R21, [R1+0x198] ;  /* 0x0001980001157983 */ /* 0x000f620000300800 */
[----:B------:R-:W-:-:S03]  /*71810*/  F2FP.BF16.PACK_AB R5, R22, R5 ;  /* 0x000000051605723e */ /* 0x000fc600000010ff */
[----:B-----5:R0:W-:Y:S04]  /*71820*/  STL [R1+0x1fe0], R21 ;  /* 0x001fe01501007387 */ /* 0x0201e80000100800 */
[----:B0-----:R-:W4:Y:S04]  /*71830*/  LDL.LU R21, [R1+0x194] ;  /* 0x0001940001157983 */ /* 0x001f280000300800 */
[----:B------:R-:W5:Y:S01]  /*71840*/  LDL.LU R22, [R1+0x1a0] ;  /* 0x0001a00001167983 */ /* 0x000f620000300800 */
[----:B------:R-:W-:-:S03]  /*71850*/  F2FP.BF16.PACK_AB R6, R23, R6 ;  /* 0x000000061706723e */ /* 0x000fc600000010ff */
[----:B-----5:R0:W-:Y:S04]  /*71860*/  STL [R1+0x1fdc], R22 ;  /* 0x001fdc1601007387 */ /* 0x0201e80000100800 */
[----:B0-----:R-:W5:Y:S04]  /*71870*/  LDL.LU R22, [R1+0x19c] ;  /* 0x00019c0001167983 */ /* 0x001f680000300800 */
[----:B------:R-:W2:Y:S04]  /*71880*/  LDL.LU R23, [R1+0x1a8] ;  /* 0x0001a80001177983 */ /* 0x000ea80000300800 */
[----:B--2---:R0:W-:Y:S04]  /*71890*/  STL [R1+0x1fd8], R23 ;  /* 0x001fd81701007387 */ /* 0x0041e80000100800 */
[----:B0-----:R-:W2:Y:S04]  /*718a0*/  LDL.LU R23, [R1+0x1a4] ;  /* 0x0001a40001177983 */ /* 0x001ea80000300800 */
        /* <DEDUP_REMOVED lines=9> */
[----:B---3--:R-:W-:-:S02]  /*71940*/  F2FP.BF16.PACK_AB R19, R28, R19 ;  /* 0x000000131c13723e */ /* 0x008fc400000010ff */
[----:B------:R-:W-:Y:S01]  /*71950*/  F2FP.BF16.PACK_AB R7, R2, R7 ;  /* 0x000000070207723e */ /* 0x000fe200000010ff */
[----:B--2---:R0:W-:Y:S04]  /*71960*/  STL [R1+0x1fd4], R0 ;  /* 0x001fd40001007387 */ /* 0x0041e80000100800 */
[----:B0-----:R-:W2:Y:S04]  /*71970*/  LDL.LU R0, [R1+0x1ac] ;  /* 0x0001ac0001007983 */ /* 0x001ea80000300800 */
[----:B------:R-:W3:Y:S04]  /*71980*/  LDL.LU R3, [R1+0x224] ;  /* 0x0002240001037983 */ /* 0x000ee80000300800 */
[----:B------:R-:W2:Y:S04]  /*71990*/  LDL.LU R29, [R1+0x1ec] ;  /* 0x0001ec00011d7983 */ /* 0x000ea80000300800 */
[----:B------:R-:W2:Y:S04]  /*719a0*/  LDL.LU R28, [R1+0x22c] ;  /* 0x00022c00011c7983 */ /* 0x000ea80000300800 */
[----:B------:R-:W2:Y:S01]  /*719b0*/  LDL.LU R2, [R1+0x1fe4] ;  /* 0x001fe40001027983 */ /* 0x000ea20000300800 */
[----:B----4-:R-:W-:-:S03]  /*719c0*/  F2FP.BF16.PACK_AB R20, R21, R20 ;  /* 0x000000141514723e */ /* 0x010fc600000010ff */
[----:B--2---:R0:W-:Y:S04]  /*719d0*/  STS.128 [R2+0x100], R8 ;  /* 0x0001000802007388 */ /* 0x0041e80000000c00 */
[----:B------:R1:W-:Y:S04]  /*719e0*/  STS.128 [R2+0x180], R12 ;  /* 0x0001800c02007388 */ /* 0x0003e80000000c00 */
[----:B------:R2:W-:Y:S04]  /*719f0*/  STS.128 [R2+0x200], R16 ;  /* 0x0002001002007388 */ /* 0x0005e80000000c00 */
[----:B0-----:R-:W4:Y:S04]  /*71a00*/  LDL.LU R8, [R1+0x210] ;  /* 0x0002100001087983 */ /* 0x001f280000300800 */
[----:B------:R-:W3:Y:S04]  /*71a10*/  LDL.LU R9, [R1+0x218] ;  /* 0x0002180001097983 */ /* 0x000ee80000300800 */
[----:B------:R-:W3:Y:S04]  /*71a20*/  LDL.LU R10, [R1+0x220] ;  /* 0x00022000010a7983 */ /* 0x000ee80000300800 */
[----:B------:R-:W3:Y:S04]  /*71a30*/  LDL.LU R11, [R1+0x228] ;  /* 0x00022800010b7983 */ /* 0x000ee80000300800 */
[----:B-1----:R-:W3:Y:S04]  /*71a40*/  LDL.LU R12, [R1+0x250] ;  /* 0x00025000010c7983 */ /* 0x002ee80000300800 */
[----:B------:R-:W3:Y:S04]  /*71a50*/  LDL.LU R13, [R1+0x258] ;  /* 0x00025800010d7983 */ /* 0x000ee80000300800 */
[----:B------:R-:W3:Y:S04]  /*71a60*/  LDL.LU R14, [R1+0x260] ;  /* 0x00026000010e7983 */ /* 0x000ee80000300800 */
[----:B------:R-:W3:Y:S04]  /*71a70*/  LDL.LU R15, [R1+0x2a4] ;  /* 0x0002a400010f7983 */ /* 0x000ee80000300800 */
[----:B--2---:R-:W2:Y:S04]  /*71a80*/  LDL.LU R16, [R1+0x294] ;  /* 0x0002940001107983 */ /* 0x004ea80000300800 */
[----:B------:R-:W2:Y:S04]  /*71a90*/  LDL.LU R17, [R1+0x29c] ;  /* 0x00029c0001117983 */ /* 0x000ea80000300800 */
[----:B------:R-:W2:Y:S04]  /*71aa0*/  LDL.LU R18, [R1+0x264] ;  /* 0x0002640001127983 */ /* 0x000ea80000300800 */
[----:B------:R-:W2:Y:S04]  /*71ab0*/  LDL.LU R19, [R1+0x2a8] ;  /* 0x0002a80001137983 */ /* 0x000ea80000300800 */
[----:B------:R0:W-:Y:S04]  /*71ac0*/  STS.128 [R2+0x280], R24 ;  /* 0x0002801802007388 */ /* 0x0001e80000000c00 */
[----:B------:R1:W-:Y:S04]  /*71ad0*/  STS.128 [R2+0x300], R4 ;  /* 0x0003000402007388 */ /* 0x0003e80000000c00 */
[----:B0-----:R-:W2:Y:S04]  /*71ae0*/  LDL.LU R24, [R1+0x254] ;  /* 0x0002540001187983 */ /* 0x001ea80000300800 */
[----:B------:R-:W2:Y:S04]  /*71af0*/  LDL.LU R25, [R1+0x298] ;  /* 0x0002980001197983 */ /* 0x000ea80000300800 */
[----:B------:R-:W2:Y:S04]  /*71b00*/  LDL.LU R26, [R1+0x25c] ;  /* 0x00025c00011a7983 */ /* 0x000ea80000300800 */
[----:B------:R-:W2:Y:S04]  /*71b10*/  LDL.LU R27, [R1+0x2a0] ;  /* 0x0002a000011b7983 */ /* 0x000ea80000300800 */
[----:B-1----:R-:W2:Y:S04]  /*71b20*/  LDL.LU R4, [R1+0x1d0] ;  /* 0x0001d00001047983 */ /* 0x002ea80000300800 */
[----:B------:R-:W2:Y:S04]  /*71b30*/  LDL.LU R5, [R1+0x1d8] ;  /* 0x0001d80001057983 */ /* 0x000ea80000300800 */
[----:B------:R-:W2:Y:S04]  /*71b40*/  LDL.LU R6, [R1+0x1e0] ;  /* 0x0001e00001067983 */ /* 0x000ea80000300800 */
[----:B------:R-:W2:Y:S04]  /*71b50*/  LDL.LU R7, [R1+0x1e8] ;  /* 0x0001e80001077983 */ /* 0x000ea80000300800 */
[----:B------:R-:W5:Y:S02]  /*71b60*/  LDL.LU R21, [R1+0x1fe0] ;  /* 0x001fe00001157983 */ /* 0x000f640000300800 */
[----:B-----5:R-:W-:-:S02]  /*71b70*/  F2FP.BF16.PACK_AB R21, R22, R21 ;  /* 0x000000151615723e */ /* 0x020fc400000010ff */
[----:B------:R-:W5:Y:S02]  /*71b80*/  LDL.LU R22, [R1+0x1fdc] ;  /* 0x001fdc0001167983 */ /* 0x000f640000300800 */
[----:B-----5:R-:W-:Y:S02]  /*71b90*/  F2FP.BF16.PACK_AB R22, R23, R22 ;  /* 0x000000161716723e */ /* 0x020fe400000010ff */
[----:B------:R-:W5:Y:S02]  /*71ba0*/  LDL.LU R23, [R1+0x1fd8] ;  /* 0x001fd80001177983 */ /* 0x000f640000300800 */
[----:B-----5:R-:W-:Y:S02]  /*71bb0*/  F2FP.BF16.PACK_AB R23, R0, R23 ;  /* 0x000000170017723e */ /* 0x020fe400000010ff */
[----:B------:R-:W2:Y:S02]  /*71bc0*/  LDL.LU R0, [R1+0x1fd4] ;  /* 0x001fd40001007983 */ /* 0x000ea40000300800 */
[----:B--2---:R-:W-:-:S02]  /*71bd0*/  F2FP.BF16.PACK_AB R4, R0, R4 ;  /* 0x000000040004723e */ /* 0x004fc400000010ff */
[----:B------:R-:W4:Y:S02]  /*71be0*/  LDL.LU R0, [R1+0x1fd0] ;  /* 0x001fd00001007983 */ /* 0x000f240000300800 */
[----:B----4-:R-:W-:Y:S02]  /*71bf0*/  F2FP.BF16.PACK_AB R8, R0, R8 ;  /* 0x000000080008723e */ /* 0x010fe400000010ff */
[----:B------:R-:W2:Y:S02]  /*71c00*/  LDL.LU R0, [R1+0x1fcc] ;  /* 0x001fcc0001007983 */ /* 0x000ea40000300800 */
[----:B--2---:R-:W-:Y:S02]  /*71c10*/  F2FP.BF16.PACK_AB R5, R0, R5 ;  /* 0x000000050005723e */ /* 0x004fe400000010ff */
[----:B------:R-:W3:Y:S02]  /*71c20*/  LDL.LU R0, [R1+0x1fc8] ;  /* 0x001fc80001007983 */ /* 0x000ee40000300800 */
[----:B---3--:R-:W-:-:S02]  /*71c30*/  F2FP.BF16.PACK_AB R9, R0, R9 ;  /* 0x000000090009723e */ /* 0x008fc400000010ff */
[----:B------:R-:W2:Y:S01]  /*71c40*/  LDL.LU R0, [R1+0x1fc4] ;  /* 0x001fc40001007983 */ /* 0x000ea20000300800 */
[----:B------:R-:W-:Y:S02]  /*71c50*/  F2FP.BF16.PACK_AB R10, R3, R10 ;  /* 0x0000000a030a723e */ /* 0x000fe400000010ff */
[----:B------:R-:W-:Y:S02]  /*71c60*/  F2FP.BF16.PACK_AB R7, R29, R7 ;  /* 0x000000071d07723e */ /* 0x000fe400000010ff */
[----:B------:R-:W-:Y:S02]  /*71c70*/  F2FP.BF16.PACK_AB R11, R28, R11 ;  /* 0x0000000b1c0b723e */ /* 0x000fe400000010ff */
[----:B------:R-:W-:Y:S02]  /*71c80*/  F2FP.BF16.PACK_AB R12, R24, R12 ;  /* 0x0000000c180c723e */ /* 0x000fe400000010ff */
[----:B------:R-:W-:Y:S02]  /*71c90*/  F2FP.BF16.PACK_AB R16, R25, R16 ;  /* 0x000000101910723e */ /* 0x000fe400000010ff */
[----:B--2---:R-:W-:-:S02]  /*71ca0*/  F2FP.BF16.PACK_AB R6, R0, R6 ;  /* 0x000000060006723e */ /* 0x004fc400000010ff */
[----:B------:R-:W2:Y:S04]  /*71cb0*/  LDL.LU R0, [R1+0x1fc0] ;  /* 0x001fc00001007983 */ /* 0x000ea80000300800 */
[----:B------:R-:W2:Y:S04]  /*71cc0*/  LDL.LU R3, [R1+0x1fbc] ;  /* 0x001fbc0001037983 */ /* 0x000ea80000300800 */
[----:B------:R-:W3:Y:S04]  /*71cd0*/  LDL.LU R29, [R1+0x1fb8] ;  /* 0x001fb800011d7983 */ /* 0x000ee80000300800 */
[----:B------:R-:W3:Y:S04]  /*71ce0*/  LDL.LU R28, [R1+0x1fb4] ;  /* 0x001fb400011c7983 */ /* 0x000ee80000300800 */
[----:B------:R-:W4:Y:S04]  /*71cf0*/  LDL.LU R24, [R1+0x2d4] ;  /* 0x0002d40001187983 */ /* 0x000f280000300800 */
[----:B------:R-:W5:Y:S01]  /*71d00*/  LDL.LU R25, [R1+0x2dc] ;  /* 0x0002dc0001197983 */ /* 0x000f620000300800 */
[----:B------:R-:W-:-:S03]  /*71d10*/  F2FP.BF16.PACK_AB R13, R26, R13 ;  /* 0x0000000d1a0d723e */ /* 0x000fc600000010ff */
[----:B-----5:R0:W-:Y:S04]  /*71d20*/  STL [R1+0x1fb0], R25 ;  /* 0x001fb01901007387 */ /* 0x0201e80000100800 */
[----:B0-----:R-:W5:Y:S04]  /*71d30*/  LDL.LU R25, [R1+0x37c] ;  /* 0x00037c0001197983 */ /* 0x001f680000300800 */
[----:B------:R-:W2:Y:S04]  /*71d40*/  LDL.LU R26, [R1+0x2e4] ;  /* 0x0002e400011a7983 */ /* 0x000ea80000300800 */
[----:B--2---:R0:W-:Y:S04]  /*71d50*/  STL [R1+0x1fa4], R26 ;  /* 0x001fa41a01007387 */ /* 0x0041e80000100800 */
[----:B0-----:R-:W2:Y:S04]  /*71d60*/  LDL R26, [R1+0x330] ;  /* 0x00033000011a7983 */ /* 0x001ea80000100800 */
[----:B--2---:R0:W-:Y:S04]  /*71d70*/  STL [R1+0x1fa8], R26 ;  /* 0x001fa81a01007387 */ /* 0x0041e80000100800 */
[----:B0-----:R-:W2:Y:S01]  /*71d80*/  LDL.LU R26, [R1+0x384] ;  /* 0x00038400011a7983 */ /* 0x001ea20000300800 */
[----:B------:R-:W-:-:S03]  /*71d90*/  F2FP.BF16.PACK_AB R17, R27, R17 ;  /* 0x000000111b11723e */ /* 0x000fc600000010ff */
[----:B--2---:R0:W-:Y:S04]  /*71da0*/  STL [R1+0x1fac], R26 ;  /* 0x001fac1a01007387 */ /* 0x0041e80000100800 */
[----:B0-----:R-:W2:Y:S04]  /*71db0*/  LDL.LU R26, [R1+0x2e0] ;  /* 0x0002e000011a7983 */ /* 0x001ea80000300800 */
[----:B------:R-:W2:Y:S04]  /*71dc0*/  LDL.LU R27, [R1+0x2ec] ;  /* 0x0002ec00011b7983 */ /* 0x000ea80000300800 */
[----:B--2---:R0:W-:Y:S04]  /*71dd0*/  STL [R1+0x1f9c], R27 ;  /* 0x001f9c1b01007387 */ /* 0x0041e80000100800 */
[----:B0-----:R-:W2:Y:S01]  /*71de0*/  LDL.LU R27, [R1+0x38c] ;  /* 0x00038c00011b7983 */ /* 0x001ea20000300800 */
[----:B------:R-:W-:-:S02]  /*71df0*/  F2FP.BF16.PACK_AB R14, R18, R14 ;  /* 0x0000000e120e723e */ /* 0x000fc400000010ff */
[----:B------:R-:W-:Y:S02]  /*71e00*/  F2FP.BF16.PACK_AB R18, R19, R15 ;  /* 0x0000000f1312723e */ /* 0x000fe400000010ff */
[----:B---3--:R-:W-:Y:S01]  /*71e10*/  F2FP.BF16.PACK_AB R15, R28, R29 ;  /* 0x0000001d1c0f723e */ /* 0x008fe200000010ff */
[----:B--2---:R0:W-:Y:S04]  /*71e20*/  STL [R1+0x1fa0], R27 ;  /* 0x001fa01b01007387 */ /* 0x0041e80000100800 */
[----:B0-----:R-:W2:Y:S04]  /*71e30*/  LDL.LU R27, [R1+0x2e8] ;  /* 0x0002e800011b7983 */ /* 0x001ea80000300800 */
[----:B------:R-:W3:Y:S04]  /*71e40*/  LDL.LU R28, [R1+0x434] ;  /* 0x00043400011c7983 */ /* 0x000ee80000300800 */
        /* <DEDUP_REMOVED lines=8> */
[----:B------:R-:W-:-:S03]  /*71ed0*/  F2FP.BF16.PACK_AB R19, R3, R0 ;  /* 0x000000000313723e */ /* 0x000fc600000010ff */
[----:B------:R-:W-:Y:S04]  /*71ee0*/  STS.128 [R2+0x380], R20 ;  /* 0x0003801402007388 */ /* 0x000fe80000000c00 */
[----:B------:R-:W-:Y:S04]  /*71ef0*/  STS.128 [R2+0x400], R4 ;  /* 0x0004000402007388 */ /* 0x000fe80000000c00 */
[----:B---3--:R0:W-:Y:S04]  /*71f00*/  STL [R1+0x1f98], R28 ;  /* 0x001f981c01007387 */ /* 0x0081e80000100800 */
[----:B0-----:R-:W3:Y:S04]  /*71f10*/  LDL.LU R28, [R1+0x2f0] ;  /* 0x0002f000011c7983 */ /* 0x001ee80000300800 */
[----:B------:R-:W2:Y:S04]  /*71f20*/  LDL.LU R29, [R1+0x3ac] ;  /* 0x0003ac00011d7983 */ /* 0x000ea80000300800 */
[----:B------:R-:W2:Y:S04]  /*71f30*/  LDL.LU R3, [R1+0x43c] ;  /* 0x00043c0001037983 */ /* 0x000ea80000300800 */
[----:B------:R-:W2:Y:S04]  /*71f40*/  LDL.LU R0, [R1+0x424] ;  /* 0x0004240001007983 */ /* 0x000ea80000300800 */
[----:B------:R-:W5:Y:S04]  /*71f50*/  LDL.LU R20, [R1+0x378] ;  /* 0x0003780001147983 */ /* 0x000f680000300800 */
[----:B------:R-:W2:Y:S04]  /*71f60*/  LDL.LU R21, [R1+0x380] ;  /* 0x0003800001157983 */ /* 0x000ea80000300800 */
[----:B------:R-:W2:Y:S04]  /*71f70*/  LDL.LU R22, [R1+0x388] ;  /* 0x0003880001167983 */ /* 0x000ea80000300800 */
[----:B------:R-:W2:Y:S04]  /*71f80*/  LDL.LU R23, [R1+0x390] ;  /* 0x0003900001177983 */ /* 0x000ea80000300800 */
[----:B------:R-:W4:Y:S04]  /*71f90*/  LDL.LU R7, [R1+0x2d8] ;  /* 0x0002d80001077983 */ /* 0x000f280000300800 */
[----:B------:R-:W-:Y:S04]  /*71fa0*/  STS.128 [R2+0x480], R8 ;  /* 0x0004800802007388 */ /* 0x000fe80000000c00 */
        /* <DEDUP_REMOVED lines=17> */
[----:B-----5:R-:W-:-:S02]  /*720c0*/  F2FP.BF16.PACK_AB R20, R25, R20 ;  /* 0x000000141914723e */ /* 0x020fc400000010ff */
[----:B----4-:R-:W-:Y:S02]  /*720d0*/  F2FP.BF16.PACK_AB R24, R7, R24 ;  /* 0x000000180718723e */ /* 0x010fe400000010ff */
[----:B------:R-:W4:Y:S04]  /*720e0*/  LDL.LU R7, [R1+0x10] ;  /* 0x0000100001077983 */ /* 0x000f280000300800 */
[----:B------:R-:W5:Y:S02]  /*720f0*/  LDL.LU R25, [R1+0x1fb0] ;  /* 0x001fb00001197983 */ /* 0x000f640000300800 */
[----:B-----5:R-:W-:Y:S02]  /*72100*/  F2FP.BF16.PACK_AB R25, R26, R25 ;  /* 0x000000191a19723e */ /* 0x020fe400000010ff */
[----:B------:R-:W2:Y:S02]  /*72110*/  LDL.LU R26, [R1+0x1fac] ;  /* 0x001fac00011a7983 */ /* 0x000ea40000300800 */
[----:B--2---:R-:W-:-:S02]  /*72120*/  F2FP.BF16.PACK_AB R21, R26, R21 ;  /* 0x000000151a15723e */ /* 0x004fc400000010ff */
[----:B------:R-:W2:Y:S02]  /*72130*/  LDL.LU R26, [R1+0x1fa8] ;  /* 0x001fa800011a7983 */ /* 0x000ea40000300800 */
[----:B--2---:R-:W-:Y:S02]  /*72140*/  ISETP.GE.U32.AND P0, PT, R26, 0x7f800000, PT ;  /* 0x7f8000001a00780c */ /* 0x004fe40003f06070 */
[----:B------:R-:W2:Y:S02]  /*72150*/  LDL.LU R26, [R1+0x1fa4] ;  /* 0x001fa400011a7983 */ /* 0x000ea40000300800 */
[----:B--2---:R-:W-:Y:S02]  /*72160*/  F2FP.BF16.PACK_AB R26, R27, R26 ;  /* 0x0000001a1b1a723e */ /* 0x004fe400000010ff */
[----:B------:R-:W2:Y:S02]  /*72170*/  LDL.LU R27, [R1+0x1fa0] ;  /* 0x001fa000011b7983 */ /* 0x000ea40000300800 */
[----:B--2---:R-:W-:-:S02]  /*72180*/  F2FP.BF16.PACK_AB R22, R27, R22 ;  /* 0x000000161b16723e */ /* 0x004fc400000010ff */
[----:B------:R-:W3:Y:S02]  /*72190*/  LDL.LU R27, [R1+0x1f9c] ;  /* 0x001f9c00011b7983 */ /* 0x000ee40000300800 */
[----:B---3--:R-:W-:Y:S02]  /*721a0*/  F2FP.BF16.PACK_AB R27, R28, R27 ;  /* 0x0000001b1c1b723e */ /* 0x008fe400000010ff */
[----:B------:R-:W2:Y:S02]  /*721b0*/  LDL.LU R28, [R1+0x1f98] ;  /* 0x001f9800011c7983 */ /* 0x000ea40000300800 */
[----:B--2---:R-:W-:Y:S02]  /*721c0*/  F2FP.BF16.PACK_AB R23, R28, R23 ;  /* 0x000000171c17723e */ /* 0x004fe400000010ff */
[----:B------:R-:W2:Y:S02]  /*721d0*/  LDL.LU R28, [R1+0x1f94] ;  /* 0x001f9400011c7983 */ /* 0x000ea40000300800 */
[----:B--2---:R-:W-:-:S02]  /*721e0*/  F2FP.BF16.PACK_AB R12, R28, R12 ;  /* 0x0000000c1c0c723e */ /* 0x004fc400000010ff */
[----:B------:R-:W2:Y:S02]  /*721f0*/  LDL.LU R28, [R1+0x1f90] ;  /* 0x001f9000011c7983 */ /* 0x000ea40000300800 */
[----:B--2---:R-:W-:Y:S02]  /*72200*/  F2FP.BF16.PACK_AB R16, R28, R16 ;  /* 0x000000101c10723e */ /* 0x004fe400000010ff */
[----:B------:R-:W2:Y:S02]  /*72210*/  LDL.LU R28, [R1+0x1f8c] ;  /* 0x001f8c00011c7983 */ /* 0x000ea40000300800 */
[----:B--2---:R-:W-:Y:S02]  /*72220*/  F2FP.BF16.PACK_AB R13, R28, R13 ;  /* 0x0000000d1c0d723e */ /* 0x004fe400000010ff */
[----:B------:R-:W2:Y:S01]  /*72230*/  LDL.LU R28, [R1+0x1f88] ;  /* 0x001f8800011c7983 */ /* 0x000ea20000300800 */
[----:B------:R-:W-:Y:S02]  /*72240*/  F2FP.BF16.PACK_AB R14, R29, R14 ;  /* 0x0000000e1d0e723e */ /* 0x000fe400000010ff */
[----:B------:R-:W-:Y:S01]  /*72250*/  F2FP.BF16.PACK_AB R18, R3, R18 ;  /* 0x000000120312723e */ /* 0x000fe200000010ff */
[----:B------:R0:W-:Y:S01]  /*72260*/  STS.128 [R2+0x600], R24 ;  /* 0x0006001802007388 */ /* 0x0001e20000000c00 */
[----:B------:R-:W-:-:S03]  /*72270*/  F2FP.BF16.PACK_AB R15, R0, R15 ;  /* 0x0000000f000f723e */ /* 0x000fc600000010ff */
[----:B------:R1:W-:Y:S01]  /*72280*/  STS.128 [R2+0x680], R20 ;  /* 0x0006801402007388 */ /* 0x0003e20000000c00 */
[----:B--2---:R-:W-:-:S03]  /*72290*/  F2FP.BF16.PACK_AB R17, R28, R17 ;  /* 0x000000111c11723e */ /* 0x004fc600000010ff */
[----:B------:R-:W2:Y:S04]  /*722a0*/  LDL.LU R28, [R1+0x1f84] ;  /* 0x001f8400011c7983 */ /* 0x000ea80000300800 */
[----:B------:R-:W2:Y:S04]  /*722b0*/  LDL.LU R29, [R1+0x1f80] ;  /* 0x001f8000011d7983 */ /* 0x000ea80000300800 */
[----:B------:R-:W3:Y:S04]  /*722c0*/  LDL.LU R3, [R1+0x1f7c] ;  /* 0x001f7c0001037983 */ /* 0x000ee80000300800 */
[----:B------:R-:W3:Y:S04]  /*722d0*/  LDL.LU R0, [R1+0x1f78] ;  /* 0x001f780001007983 */ /* 0x000ee80000300800 */
[----:B0-----:R-:W5:Y:S04]  /*722e0*/  LDL R27, [R1+0x4ac] ;  /* 0x0004ac00011b7983 */ /* 0x001f680000100800 */
[----:B------:R-:W2:Y:S04]  /*722f0*/  LDL.LU R24, [R1+0x2c] ;  /* 0x00002c0001187983 */ /* 0x000ea80000300800 */
[----:B------:R-:W2:Y:S04]  /*72300*/  LDL.LU R25, [R1+0xc] ;  /* 0x00000c0001197983 */ /* 0x000ea80000300800 */
[----:B------:R-:W4:Y:S04]  /*72310*/  LDL.LU R26, [R1+0x14] ;  /* 0x00001400011a7983 */ /* 0x000f280000300800 */
[----:B-1----:R-:W5:Y:S01]  /*72320*/  LDL R23, [R1+0x330] ;  /* 0x0003300001177983 */ /* 0x002f620000100800 */
[----:B------:R-:W-:-:S02]  /*72330*/  F2FP.BF16.PACK_AB R19, R19, R4 ;  /* 0x000000041313723e */ /* 0x000fc400000010ff */
[----:B------:R-:W-:Y:S02]  /*72340*/  @P0 MOV R4, 0x7f800000 ;  /* 0x7f80000000040802 */ /* 0x000fe40000000f00 */
[----:B------:R-:W-:Y:S01]  /*72350*/  F2FP.BF16.PACK_AB R8, R8, R5 ;  /* 0x000000050808723e */ /* 0x000fe200000010ff */
[----:B------:R-:W-:Y:S04]  /*72360*/  STS.128 [R2+0x700], R12 ;  /* 0x0007000c02007388 */ /* 0x000fe80000000c00 */
[----:B------:R-:W-:Y:S01]  /*72370*/  STS.128 [R2+0x780], R16 ;  /* 0x0007801002007388 */ /* 0x000fe20000000c00 */
[----:B------:R-:W-:-:S03]  /*72380*/  F2FP.BF16.PACK_AB R10, R10, R11 ;  /* 0x0000000b0a0a723e */ /* 0x000fc600000010ff */
[----:B------:R-:W-:Y:S01]  /*72390*/  BAR.SYNC.DEFER_BLOCKING 0x0 ;  /* 0x0000000000007b1d */ /* 0x000fe20000010000 */
[----:B---3--:R-:W-:Y:S01]  /*723a0*/  F2FP.BF16.PACK_AB R5, R0, R3 ;  /* 0x000000030005723e */ /* 0x008fe200000010ff */
[----:B-----5:R-:W-:-:S05]  /*723b0*/  @P0 FFMA.FTZ R27, R23, R4, +INF ;  /* 0x7f800000171b0423 */ /* 0x020fca0000010004 */
[----:B------:R0:W-:Y:S04]  /*723c0*/  @P0 STL [R1+0x4ac], R27 ;  /* 0x0004ac1b01000387 */ /* 0x0001e80000100800 */
[----:B------:R-:W3:Y:S04]  /*723d0*/  LDL.LU R0, [R1+0x1f74] ;  /* 0x001f740001007983 */ /* 0x000ee80000300800 */
[----:B------:R-:W3:Y:S04]  /*723e0*/  LDL.LU R3, [R1+0x1f70] ;  /* 0x001f700001037983 */ /* 0x000ee80000300800 */
[----:B0-----:R-:W0:Y:S01]  /*723f0*/  S2R R27, SR_TID.X ;  /* 0x00000000001b7919 */ /* 0x001e220000002100 */
[----:B--2---:R-:W-:-:S02]  /*72400*/  F2FP.BF16.PACK_AB R6, R25, R6 ;  /* 0x000000061906723e */ /* 0x004fc400000010ff */
[----:B----4-:R-:W-:Y:S02]  /*72410*/  F2FP.BF16.PACK_AB R7, R26, R7 ;  /* 0x000000071a07723e */ /* 0x010fe400000010ff */
[----:B------:R-:W-:-:S03]  /*72420*/  F2FP.BF16.PACK_AB R4, R29, R28 ;  /* 0x0000001c1d04723e */ /* 0x000fc600000010ff */
[----:B------:R-:W-:Y:S01]  /*72430*/  STL.64 [R1+0x1f68], R6 ;  /* 0x001f680601007387 */ /* 0x000fe20000100a00 */
[C---:B0-----:R-:W-:Y:S02]  /*72440*/  LOP3.LUT R11, R27.reuse, 0x7f, RZ, 0xc0, !PT ;  /* 0x0000007f1b0b7812 */ /* 0x041fe400078ec0ff */
[----:B------:R-:W-:-:S04]  /*72450*/  SHF.L.U32 R27, R27, 0xc, RZ ;  /* 0x0000000c1b1b7819 */ /* 0x000fc800000006ff */
[----:B------:R-:W-:-:S04]  /*72460*/  LOP3.LUT R27, R27, 0x6000, RZ, 0xc0, !PT ;  /* 0x000060001b1b7812 */ /* 0x000fc800078ec0ff */
[----:B------:R-:W-:Y:S01]  /*72470*/  LEA R27, R11, R27, 0x4 ;  /* 0x0000001b0b1b7211 */ /* 0x000fe200078e20ff */
[----:B------:R-:W-:Y:S04]  /*72480*/  STL.64 [R1+0x1f60], R4 ;  /* 0x001f600401007387 */ /* 0x000fe80000100a00 */
[----:B------:R-:W0:Y:S04]  /*72490*/  LDS.128 R4, [R27] ;  /* 0x000000001b047984 */ /* 0x000e280000000c00 */
[----:B------:R-:W1:Y:S04]  /*724a0*/  LDS.128 R12, [R27+0x800] ;  /* 0x000800001b0c7984 */ /* 0x000e680000000c00 */
[----:B------:R-:W2:Y:S04]  /*724b0*/  LDS.128 R16, [R27+0x1000] ;  /* 0x001000001b107984 */ /* 0x000ea80000000c00 */
[----:B0-----:R-:W-:Y:S04]  /*724c0*/  STL.64 [R1+0x30], R4 ;  /* 0x0000300401007387 */ /* 0x001fe80000100a00 */
[----:B------:R-:W-:Y:S04]  /*724d0*/  STL.64 [R1+0x38], R6 ;  /* 0x0000380601007387 */ /* 0x000fe80000100a00 */
[----:B------:R-:W0:Y:S01]  /*724e0*/  LDS.128 R4, [R27+0x1800] ;  /* 0x001800001b047984 */ /* 0x000e220000000c00 */
[----:B------:R-:W-:-:S03]  /*724f0*/  LOP3.LUT R28, R27, 0x20, RZ, 0x3c, !PT ;  /* 0x000000201b1c7812 */ /* 0x000fc600078e3cff */
[----:B-1----:R-:W-:Y:S04]  /*72500*/  STL.64 [R1+0x50], R12 ;  /* 0x0000500c01007387 */ /* 0x002fe80000100a00 */
[----:B------:R-:W-:Y:S04]  /*72510*/  STL.64 [R1+0x58], R14 ;  /* 0x0000580e01007387 */ /* 0x000fe80000100a00 */
[----:B------:R-:W1:Y:S04]  /*72520*/  LDS.128 R12, [R28] ;  /* 0x000000001c0c7984 */ /* 0x000e680000000c00 */
[----:B--2---:R-:W-:Y:S04]  /*72530*/  STL.64 [R1+0x90], R16 ;  /* 0x0000901001007387 */ /* 0x004fe80000100a00 */
[----:B------:R-:W-:Y:S04]  /*72540*/  STL.64 [R1+0x98], R18 ;  /* 0x0000981201007387 */ /* 0x000fe80000100a00 */
[----:B------:R-:W2:Y:S04]  /*72550*/  LDS.128 R16, [R28+0x800] ;  /* 0x000800001c107984 */ /* 0x000ea80000000c00 */
[----:B0-----:R-:W-:Y:S04]  /*72560*/  STL.64 [R1+0xd0], R4 ;  /* 0x0000d00401007387 */ /* 0x001fe80000100a00 */
[----:B------:R-:W-:Y:S04]  /*72570*/  STL.64 [R1+0xd8], R6 ;  /* 0x0000d80601007387 */ /* 0x000fe80000100a00 */
[----:B------:R-:W0:Y:S04]  /*72580*/  LDS.128 R4, [R28+0x1000] ;  /* 0x001000001c047984 */ /* 0x000e280000000c00 */
[----:B-1----:R-:W-:Y:S04]  /*72590*/  STL.64 [R1+0x20], R12 ;  /* 0x0000200c01007387 */ /* 0x002fe80000100a00 */
[----:B------:R-:W-:Y:S04]  /*725a0*/  STL.64 [R1+0x28], R14 ;  /* 0x0000280e01007387 */ /* 0x000fe80000100a00 */
[----:B------:R-:W1:Y:S04]  /*725b0*/  LDS.128 R12, [R28+0x1800] ;  /* 0x001800001c0c7984 */ /* 0x000e680000000c00 */
[----:B--2---:R-:W-:Y:S04]  /*725c0*/  STL.64 [R1+0x60], R16 ;  /* 0x0000601001007387 */ /* 0x004fe80000100a00 */
[----:B------:R-:W-:Y:S04]  /*725d0*/  STL.64 [R1+0x68], R18 ;  /* 0x0000681201007387 */ /* 0x000fe80000100a00 */
[----:B------:R-:W-:Y:S04]  /*725e0*/  STL [R1+0x1ed8], R28 ;  /* 0x001ed81c01007387 */ /* 0x000fe80000100800 */
[----:B0-----:R-:W-:Y:S04]  /*725f0*/  STL.64 [R1+0xa0], R4 ;  /* 0x0000a00401007387 */ /* 0x001fe80000100a00 */
[----:B------:R-:W-:Y:S04]  /*72600*/  STL.64 [R1+0xa8], R6 ;  /* 0x0000a80601007387 */ /* 0x000fe80000100a00 */
[----:B-1----:R-:W-:Y:S04]  /*72610*/  STL.64 [R1+0xe0], R12 ;  /* 0x0000e00c01007387 */ /* 0x002fe80000100a00 */
[----:B------:R-:W-:Y:S01]  /*72620*/  STL.64 [R1+0xe8], R14 ;  /* 0x0000e80e01007387 */ /* 0x000fe20000100a00 */
[----:B---3--:R-:W-:-:S02]  /*72630*/  F2FP.BF16.PACK_AB R11, R3, R0 ;  /* 0x00000000030b723e */ /* 0x008fc400000010ff */
[----:B------:R-:W-:-:S05]  /*72640*/  LOP3.LUT R3, R27, 0x40, RZ, 0x3c, !PT ;  /* 0x000000401b037812 */ /* 0x000fca00078e3cff */
        /* <DEDUP_REMOVED lines=9> */
[----:B--2---:R-:W-:Y:S04]  /*726e0*/  STL.64 [R1+0xb0], R12 ;  /* 0x0000b00c01007387 */ /* 0x004fe80000100a00 */
[----:B------:R-:W-:Y:S04]  /*726f0*/  STL.64 [R1+0xb8], R14 ;  /* 0x0000b80e01007387 */ /* 0x000fe80000100a00 */
[----:B------:R-:W1:Y:S04]  /*72700*/  LDS.128 R16, [R0] ;  /* 0x0000000000107984 */ /* 0x000e680000000c00 */
[----:B------:R-:W-:Y:S04]  /*72710*/  LDS.128 R12, [R0+0x800] ;  /* 0x00080000000c7984 */ /* 0x000fe80000000c00 */
[----:B0-----:R-:W-:Y:S04]  /*72720*/  STL.64 [R1+0xf0], R4 ;  /* 0x0000f00401007387 */ /* 0x001fe80000100a00 */
[----:B------:R-:W-:Y:S04]  /*72730*/  STL.64 [R1+0xf8], R6 ;  /* 0x0000f80601007387 */ /* 0x000fe80000100a00 */
[----:B------:R-:W0:Y:S04]  /*72740*/  LDS.128 R4, [R0+0x1000] ;  /* 0x0010000000047984 */ /* 0x000e280000000c00 */
[----:B-1----:R-:W-:Y:S04]  /*72750*/  STL.64 [R1], R16 ;  /* 0x0000001001007387 */ /* 0x002fe80000100a00 */
[----:B------:R-:W-:Y:S04]  /*72760*/  STL.64 [R1+0x8], R18 ;  /* 0x0000081201007387 */ /* 0x000fe80000100a00 */
[----:B0-----:R-:W-:Y:S04]  /*72770*/  STL.64 [R1+0xc0], R4 ;  /* 0x0000c00401007387 */ /* 0x001fe80000100a00 */
[----:B------:R0:W-:Y:S04]  /*72780*/  STL.64 [R1+0x80], R12 ;  /* 0x0000800c01007387 */ /* 0x0001e80000100a00 */
[----:B------:R-:W-:Y:S04]  /*72790*/  STL.64 [R1+0x88], R14 ;  /* 0x0000880e01007387 */ /* 0x000fe80000100a00 */
[----:B------:R-:W-:Y:S04]  /*727a0*/  STL [R1+0xc8], R6 ;  /* 0x0000c80601007387 */ /* 0x000fe80000100800 */
[----:B0-----:R-:W2:Y:S04]  /*727b0*/  LDL.LU R12, [R1+0x118] ;  /* 0x00011800010c7983 */ /* 0x001ea80000300800 */
[----:B------:R-:W3:Y:S04]  /*727c0*/  LDL.LU R16, [R1+0x170] ;  /* 0x0001700001107983 */ /* 0x000ee80000300800 */
[----:B---3--:R0:W-:Y:S04]  /*727d0*/  STL [R1+0x1f5c], R16 ;  /* 0x001f5c1001007387 */ /* 0x0081e80000100800 */
[----:B0-----:R-:W2:Y:S04]  /*727e0*/  LDL.LU R16, [R1+0x11c] ;  /* 0x00011c0001107983 */ /* 0x001ea80000300800 */
[----:B------:R-:W3:Y:S04]  /*727f0*/  LDL.LU R13, [R1+0x120] ;  /* 0x00012000010d7983 */ /* 0x000ee80000300800 */
[----:B---3--:R0:W-:Y:S04]  /*72800*/  STL [R1+0x1f58], R13 ;  /* 0x001f580d01007387 */ /* 0x0081e80000100800 */
[----:B0-----:R-:W3:Y:S04]  /*72810*/  LDL.LU R13, [R1+0x174] ;  /* 0x00017400010d7983 */ /* 0x001ee80000300800 */
[----:B------:R-:W4:Y:S04]  /*72820*/  LDL.LU R17, [R1+0x178] ;  /* 0x0001780001117983 */ /* 0x000f280000300800 */
[----:B----4-:R0:W-:Y:S04]  /*72830*/  STL [R1+0x1f54], R17 ;  /* 0x001f541101007387 */ /* 0x0101e80000100800 */
[----:B0-----:R-:W4:Y:S04]  /*72840*/  LDL.LU R17, [R1+0x124] ;  /* 0x0001240001117983 */ /* 0x001f280000300800 */
[----:B------:R-:W5:Y:S04]  /*72850*/  LDL.LU R14, [R1+0x128] ;  /* 0x00012800010e7983 */ /* 0x000f680000300800 */
        /* <DEDUP_REMOVED lines=8> */
[----:B------:R-:W2:Y:S04]  /*728e0*/  LDL.LU R19, [R1+0x188] ;  /* 0x0001880001137983 */ /* 0x000ea80000300800 */
[----:B--2---:R0:W-:Y:S04]  /*728f0*/  STL [R1+0x1f44], R19 ;  /* 0x001f441301007387 */ /* 0x0041e80000100800 */
[----:B0-----:R-:W2:Y:S04]  /*72900*/  LDL.LU R19, [R1+0x134] ;  /* 0x0001340001137983 */ /* 0x001ea80000300800 */
[----:B------:R-:W2:Y:S01]  /*72910*/  LDL.LU R20, [R1+0x1b0] ;  /* 0x0001b00001147983 */ /* 0x000ea20000300800 */
[----:B------:R-:W-:-:S03]  /*72920*/  MOV R28, R7 ;  /* 0x00000007001c7202 */ /* 0x000fc60000000f00 */
[----:B------:R-:W0:Y:S04]  /*72930*/  LDS.128 R4, [R0+0x1800] ;  /* 0x0018000000047984 */ /* 0x000e280000000c00 */
[----:B--2---:R1:W-:Y:S04]  /*72940*/  STL [R1+0x1f40], R20 ;  /* 0x001f401401007387 */ /* 0x0043e80000100800 */
[----:B-1----:R-:W2:Y:S04]  /*72950*/  LDL.LU R20, [R1+0x18c] ;  /* 0x00018c0001147983 */ /* 0x002ea80000300800 */
[----:B------:R-:W2:Y:S01]  /*72960*/  LDL.LU R3, [R1+0x1f4] ;  /* 0x0001f40001037983 */ /* 0x000ea20000300800 */
[----:B------:R-:W-:-:S02]  /*72970*/  F2FP.BF16.PACK_AB R9, R24, R9 ;  /* 0x000000091809723e */ /* 0x000fc400000010ff */
[----:B0-----:R-:W-:Y:S02]  /*72980*/  MOV R0, R7 ;  /* 0x0000000700007202 */ /* 0x001fe40000000f00 */
[----:B------:R-:W-:Y:S01]  /*72990*/  F2FP.BF16.PACK_AB R12, R16, R12 ;  /* 0x0000000c100c723e */ /* 0x000fe200000010ff */
[----:B------:R-:W-:Y:S06]  /*729a0*/  BAR.SYNC.DEFER_BLOCKING 0x0 ;  /* 0x0000000000007b1d */ /* 0x000fec0000010000 */
[----:B--2---:R0:W-:Y:S04]  /*729b0*/  STL [R1+0x1f3c], R3 ;  /* 0x001f3c0301007387 */ /* 0x0041e80000100800 */
        /* <DEDUP_REMOVED lines=9> */
[----:B------:R0:W-:Y:S04]  /*72a50*/  STL [R1+0x1ee4], R28 ;  /* 0x001ee41c01007387 */ /* 0x0001e80000100800 */
[----:B0-----:R-:W2:Y:S04]  /*72a60*/  LDL.LU R28, [R1+0x204] ;  /* 0x00020400011c7983 */ /* 0x001ea80000300800 */
[----:B------:R-:W-:Y:S04]  /*72a70*/  STL.64 [R1+0x100], R4 ;  /* 0x0001000401007387 */ /* 0x000fe80000100a00 */
[----:B------:R0:W-:Y:S04]  /*72a80*/  STL [R1+0x108], R6 ;  /* 0x0001080601007387 */ /* 0x0001e80000100800 */
[----:B0-----:R-:W2:Y:S04]  /*72a90*/  LDL.LU.64 R6, [R1+0x1f68] ;  /* 0x001f680001067983 */ /* 0x001ea80000300a00 */
[----:B------:R-:W2:Y:S04]  /*72aa0*/  LDL.LU.64 R4, [R1+0x1f60] ;  /* 0x001f600001047983 */ /* 0x000ea80000300a00 */
[----:B------:R0:W-:Y:S04]  /*72ab0*/  STL [R1+0x1ee8], R0 ;  /* 0x001ee80001007387 */ /* 0x0001e80000100800 */
[----:B0-----:R-:W3:Y:S04]  /*72ac0*/  LDL.LU R0, [R1+0x1fc] ;  /* 0x0001fc0001007983 */ /* 0x001ee80000300800 */
[----:B--2---:R0:W-:Y:S04]  /*72ad0*/  STS.128 [R2], R4 ;  /* 0x0000000402007388 */ /* 0x0041e80000000c00 */
        /* <DEDUP_REMOVED lines=9> */
[----:B------:R-:W3:Y:S02]  /*72b70*/  LDL.LU R16, [R1+0x1f5c] ;  /* 0x001f5c0001107983 */ /* 0x000ee40000300800 */
[----:B---3--:R-:W-:-:S02]  /*72b80*/  F2FP.BF16.PACK_AB R16, R13, R16 ;  /* 0x000000100d10723e */ /* 0x008fc400000010ff */
[----:B------:R-:W4:Y:S02]  /*72b90*/  LDL.LU R13, [R1+0x1f58] ;  /* 0x001f5800010d7983 */ /* 0x000f240000300800 */
[----:B----4-:R-:W-:Y:S02]  /*72ba0*/  F2FP.BF16.PACK_AB R13, R17, R13 ;  /* 0x0000000d110d723e */ /* 0x010fe400000010ff */
[----:B------:R-:W5:Y:S02]  /*72bb0*/  LDL.LU R17, [R1+0x1f54] ;  /* 0x001f540001117983 */ /* 0x000f640000300800 */
[----:B-----5:R-:W-:Y:S02]  /*72bc0*/  F2FP.BF16.PACK_AB R17, R14, R17 ;  /* 0x000000110e11723e */ /* 0x020fe400000010ff */
[----:B------:R-:W3:Y:S02]  /*72bd0*/  LDL.LU R14, [R1+0x1f50] ;  /* 0x001f5000010e7983 */ /* 0x000ee40000300800 */
[----:B---3--:R-:W-:-:S02]  /*72be0*/  F2FP.BF16.PACK_AB R14, R18, R14 ;  /* 0x0000000e120e723e */ /* 0x008fc400000010ff */
[----:B------:R-:W3:Y:S02]  /*72bf0*/  LDL.LU R18, [R1+0x1f4c] ;  /* 0x001f4c0001127983 */ /* 0x000ee40000300800 */
[----:B---3--:R-:W-:Y:S02]  /*72c00*/  F2FP.BF16.PACK_AB R18, R15, R18 ;  /* 0x000000120f12723e */ /* 0x008fe400000010ff */
[----:B------:R-:W3:Y:S02]  /*72c10*/  LDL.LU R15, [R1+0x1f48] ;  /* 0x001f4800010f7983 */ /* 0x000ee40000300800 */
[----:B---3--:R-:W-:Y:S02]  /*72c20*/  F2FP.BF16.PACK_AB R15, R19, R15 ;  /* 0x0000000f130f723e */ /* 0x008fe400000010ff */
        /* <DEDUP_REMOVED lines=8> */
[----:B------:R-:W3:Y:S01]  /*72cb0*/  LDL.LU R3, [R1+0x1f34] ;  /* 0x001f340001037983 */ /* 0x000ee20000300800 */
[----:B------:R-:W-:Y:S02]  /*72cc0*/  F2FP.BF16.PACK_AB R25, R0, R25 ;  /* 0x000000190019723e */ /* 0x000fe400000010ff */
[----:B---3--:R-:W-:Y:S02]  /*72cd0*/  F2FP.BF16.PACK_AB R22, R22, R3 ;  /* 0x000000031616723e */ /* 0x008fe400000010ff */
[----:B------:R-:W3:Y:S01]  /*72ce0*/  LDL.LU R3, [R1+0x1f30] ;  /* 0x001f300001037983 */ /* 0x000ee20000300800 */
[----:B------:R-:W-:Y:S02]  /*72cf0*/  F2FP.BF16.PACK_AB R26, R28, R26 ;  /* 0x0000001a1c1a723e */ /* 0x000fe400000010ff */
[----:B--2---:R-:W-:Y:S01]  /*72d00*/  F2FP.BF16.PACK_AB R27, R8, R27 ;  /* 0x0000001b081b723e */ /* 0x004fe200000010ff */
[----:B------:R-:W2:Y:S01]  /*72d10*/  LDL.LU R0, [R1+0x324] ;  /* 0x0003240001007983 */ /* 0x000ea20000300800 */
[----:B------:R-:W-:-:S02]  /*72d20*/  F2FP.BF16.PACK_AB R23, R29, R23 ;  /* 0x000000171d17723e */ /* 0x000fc400000010ff */
[----:B------:R-:W-:Y:S01]  /*72d30*/  F2FP.BF16.PACK_AB R8, R9, R10 ;  /* 0x0000000a0908723e */ /* 0x000fe200000010ff */
[----:B------:R-:W4:Y:S01]  /*72d40*/  LDL.LU R28, [R1+0x34c] ;  /* 0x00034c00011c7983 */ /* 0x000f220000300800 */
[----:B------:R-:W-:-:S03]  /*72d50*/  F2FP.BF16.PACK_AB R9, R11, R4 ;  /* 0x000000040b09723e */ /* 0x000fc600000010ff */
[----:B------:R-:W4:Y:S01]  /*72d60*/  LDL.LU R29, [R1+0x348] ;  /* 0x00034800011d7983 */ /* 0x000f220000300800 */
[----:B------:R-:W-:-:S03]  /*72d70*/  F2FP.BF16.PACK_AB R10, R5, R6 ;  /* 0x00000006050a723e */ /* 0x000fc600000010ff */
[----:B------:R-:W5:Y:S04]  /*72d80*/  LDL.LU R4, [R1+0x270] ;  /* 0x0002700001047983 */ /* 0x000f680000300800 */
[----:B------:R0:W-:Y:S04]  /*72d90*/  STS.128 [R2+0x100], R12 ;  /* 0x0001000c02007388 */ /* 0x0001e80000000c00 */
[----:B------:R1:W-:Y:S04]  /*72da0*/  STS.128 [R2+0x180], R16 ;  /* 0x0001801002007388 */ /* 0x0003e80000000c00 */
[----:B------:R0:W-:Y:S04]  /*72db0*/  STS.128 [R2+0x200], R20 ;  /* 0x0002001402007388 */ /* 0x0001e80000000c00 */
[----:B------:R0:W-:Y:S01]  /*72dc0*/  STS.128 [R2+0x280], R24 ;  /* 0x0002801802007388 */ /* 0x0001e20000000c00 */
[----:B---3--:R-:W-:-:S03]  /*72dd0*/  F2FP.BF16.PACK_AB R11, R7, R3 ;  /* 0x00000003070b723e */ /* 0x008fc600000010ff */
[----:B------:R-:W5:Y:S04]  /*72de0*/  LDL.LU R3, [R1+0x1f2c] ;  /* 0x001f2c0001037983 */ /* 0x000f680000300800 */
[----:B------:R-:W3:Y:S04]  /*72df0*/  LDL.LU R5, [R1+0x278] ;  /* 0x0002780001057983 */ /* 0x000ee80000300800 */
[----:B------:R-:W2:Y:S04]  /*72e00*/  LDL.LU R6, [R1+0x280] ;  /* 0x0002800001067983 */ /* 0x000ea80000300800 */
[----:B------:R-:W2:Y:S04]  /*72e10*/  LDL.LU R7, [R1+0x28c] ;  /* 0x00028c0001077983 */ /* 0x000ea80000300800 */
        /* <DEDUP_REMOVED lines=16> */
[----:B------:R0:W-:Y:S04]  /*72f20*/  STS.128 [R2+0x300], R8 ;  /* 0x0003000802007388 */ /* 0x0001e80000000c00 */
[----:B0-----:R-:W3:Y:S04]  /*72f30*/  LDL.LU R2, [R1+0x1f28] ;  /* 0x001f280001027983 */ /* 0x001ee80000300800 */
[----:B------:R-:W2:Y:S04]  /*72f40*/  LDL.LU R8, [R1+0x2b4] ;  /* 0x0002b40001087983 */ /* 0x000ea80000300800 */
[----:B------:R-:W2:Y:S04]  /*72f50*/  LDL.LU R9, [R1+0x2bc] ;  /* 0x0002bc0001097983 */ /* 0x000ea80000300800 */
[----:B------:R-:W2:Y:S04]  /*72f60*/  LDL.LU R10, [R1+0x300] ;  /* 0x00030000010a7983 */ /* 0x000ea80000300800 */
[----:B------:R-:W2:Y:S01]  /*72f70*/  LDL.LU R11, [R1+0x2d0] ;  /* 0x0002d000010b7983 */ /* 0x000ea20000300800 */
[----:B-----5:R-:W-:-:S03]  /*72f80*/  F2FP.BF16.PACK_AB R4, R3, R4 ;  /* 0x000000040304723e */ /* 0x020fc600000010ff */
[----:B------:R-:W2:Y:S04]  /*72f90*/  LDL.LU R3, [R1+0x1f24] ;  /* 0x001f240001037983 */ /* 0x000ea80000300800 */
[----:B------:R0:W-:Y:S04]  /*72fa0*/  STL [R1+0x1f04], R4 ;  /* 0x001f040401007387 */ /* 0x0001e80000100800 */
[----:B0-----:R-:W5:Y:S01]  /*72fb0*/  LDL.LU R4, [R1+0x2c0] ;  /* 0x0002c00001047983 */ /* 0x001f620000300800 */
[----:B---3--:R-:W-:-:S03]  /*72fc0*/  F2FP.BF16.PACK_AB R5, R2, R5 ;  /* 0x000000050205723e */ /* 0x008fc600000010ff */
[----:B------:R-:W3:Y:S01]  /*72fd0*/  LDL.LU R2, [R1+0x1f20] ;  /* 0x001f200001027983 */ /* 0x000ee20000300800 */
[----:B--2---:R-:W-:-:S03]  /*72fe0*/  F2FP.BF16.PACK_AB R6, R3, R6 ;  /* 0x000000060306723e */ /* 0x004fc600000010ff */
[----:B------:R-:W2:Y:S01]  /*72ff0*/  LDL.LU R3, [R1+0x1f1c] ;  /* 0x001f1c0001037983 */ /* 0x000ea20000300800 */
[----:B---3--:R-:W-:-:S03]  /*73000*/  F2FP.BF16.PACK_AB R7, R2, R7 ;  /* 0x000000070207723e */ /* 0x008fc600000010ff */
[----:B------:R-:W3:Y:S01]  /*73010*/  LDL.LU R2, [R1+0x1f18] ;  /* 0x001f180001027983 */ /* 0x000ee20000300800 */
[----:B--2---:R-:W-:-:S03]  /*73020*/  F2FP.BF16.PACK_AB R8, R3, R8 ;  /* 0x000000080308723e */ /* 0x004fc600000010ff */
[----:B------:R-:W2:Y:S01]  /*73030*/  LDL.LU R3, [R1+0x1f14] ;  /* 0x001f140001037983 */ /* 0x000ea20000300800 */
[----:B---3--:R-:W-:-:S03]  /*73040*/  F2FP.BF16.PACK_AB R12, R2, R12 ;  /* 0x0000000c020c723e */ /* 0x008fc600000010ff */
[----:B------:R-:W2:Y:S01]  /*73050*/  LDL.LU R2, [R1+0x1f10] ;  /* 0x001f100001027983 */ /* 0x000ea20000300800 */
[----:B------:R-:W-:Y:S02]  /*73060*/  F2FP.BF16.PACK_AB R13, R10, R13 ;  /* 0x0000000d0a0d723e */ /* 0x000fe400000010ff */
[----:B------:R-:W-:Y:S02]  /*73070*/  F2FP.BF16.PACK_AB R10, R23, R14 ;  /* 0x0000000e170a723e */ /* 0x000fe400000010ff */
[----:B-----5:R-:W-:Y:S02]  /*73080*/  F2FP.BF16.PACK_AB R9, R4, R9 ;  /* 0x000000090409723e */ /* 0x020fe400000010ff */
[----:B------:R-:W-:Y:S02]  /*73090*/  F2FP.BF16.PACK_AB R17, R21, R17 ;  /* 0x000000111511723e */ /* 0x000fe400000010ff */
[----:B------:R-:W-:Y:S02]  /*730a0*/  F2FP.BF16.PACK_AB R21, R22, R18 ;  /* 0x000000121615723e */ /* 0x000fe400000010ff */
[----:B----4-:R-:W-:-:S02]  /*730b0*/  F2FP.BF16.PACK_AB R22, R28, R29 ;  /* 0x0000001d1c16723e */ /* 0x010fc400000010ff */
[----:B--2---:R-:W-:Y:S02]  /*730c0*/  F2FP.BF16.PACK_AB R14, R2, R3 ;  /* 0x00000003020e723e */ /* 0x004fe400000010ff */
[----:B------:R-:W2:Y:S04]  /*730d0*/  LDL.LU R2, [R1+0x1f0c] ;  /* 0x001f0c0001027983 */ /* 0x000ea80000300800 */
[----:B------:R-:W2:Y:S04]  /*730e0*/  LDL.LU R3, [R1+0x1f08] ;  /* 0x001f080001037983 */ /* 0x000ea80000300800 */
[----:B------:R-:W3:Y:S04]  /*730f0*/  LDL.LU R4, [R1+0x354] ;  /* 0x0003540001047983 */ /* 0x000ee80000300800 */
[----:B------:R-:W3:Y:S04]  /*73100*/  LDL.LU R23, [R1+0x350] ;  /* 0x0003500001177983 */ /* 0x000ee80000300800 */
[----:B------:R-:W4:Y:S01]  /*73110*/  LDL.LU R29, [R1+0x470] ;  /* 0x00047000011d7983 */ /* 0x000f220000300800 */
[----:B------:R-:W-:-:S03]  /*73120*/  F2FP.BF16.PACK_AB R11, R11, R24 ;  /* 0x000000180b0b723e */ /* 0x000fc600000010ff */
[----:B----4-:R-:W-:Y:S04]  /*73130*/  STL [R1+0x1eec], R29 ;  /* 0x001eec1d01007387 */ /* 0x010fe80000100800 */
[----:B------:R-:W4:Y:S01]  /*73140*/  LDL.LU R24, [R1+0x358] ;  /* 0x0003580001187983 */ /* 0x000f220000300800 */
[----:B------:R-:W-:-:S03]  /*73150*/  F2FP.BF16.PACK_AB R15, R25, R15 ;  /* 0x0000000f190f723e */ /* 0x000fc600000010ff */
[----:B----4-:R0:W-:Y:S04]  /*73160*/  STL [R1+0x1f00], R24 ;  /* 0x001f001801007387 */ /* 0x0101e80000100800 */
[----:B0-----:R-:W4:Y:S04]  /*73170*/  LDL R24, [R1+0x40] ;  /* 0x0000400001187983 */ /* 0x001f280000100800 */
[----:B------:R-:W5:Y:S04]  /*73180*/  LDL.LU R25, [R1+0x360] ;  /* 0x0003600001197983 */ /* 0x000f680000300800 */
[----:B-----5:R0:W-:Y:S04]  /*73190*/  STL [R1+0x1ef8], R25 ;  /* 0x001ef81901007387 */ /* 0x0201e80000100800 */
[----:B0-----:R-:W5:Y:S04]  /*731a0*/  LDL.LU R25, [R1+0x44c] ;  /* 0x00044c0001197983 */ /* 0x001f680000300800 */
[----:B-----5:R0:W-:Y:S04]  /*731b0*/  STL [R1+0x1efc], R25 ;  /* 0x001efc1901007387 */ /* 0x0201e80000100800 */
[----:B0-----:R-:W5:Y:S04]  /*731c0*/  LDL.LU R25, [R1+0x35c] ;  /* 0x00035c0001197983 */ /* 0x001f680000300800 */
[----:B------:R-:W2:Y:S04]  /*731d0*/  LDL.LU R29, [R1+0x36c] ;  /* 0x00036c00011d7983 */ /* 0x000ea80000300800 */
[----:B--2---:R0:W-:Y:S04]  /*731e0*/  STL [R1+0x1ef0], R29 ;  /* 0x001ef01d01007387 */ /* 0x0041e80000100800 */
[----:B0-----:R-:W2:Y:S01]  /*731f0*/  LDL.LU R29, [R1+0x454] ;  /* 0x00045400011d7983 */ /* 0x001ea20000300800 */
[----:B------:R-:W-:-:S02]  /*73200*/  F2FP.BF16.PACK_AB R16, R26, R16 ;  /* 0x000000101a10723e */ /* 0x000fc400000010ff */
[----:B------:R-:W-:Y:S02]  /*73210*/  F2FP.BF16.PACK_AB R18, R19, R0 ;  /* 0x000000001312723e */ /* 0x000fe400000010ff */
[----:B------:R-:W-:Y:S02]  /*73220*/  F2FP.BF16.PACK_AB R20, R27, R20 ;  /* 0x000000141b14723e */ /* 0x000fe400000010ff */
[----:B------:R-:W-:Y:S02]  /*73230*/  F2FP.BF16.PACK_AB R19, R3, R2 ;  /* 0x000000020313723e */ /* 0x000fe400000010ff */
[----:B---3--:R-:W-:Y:S01]  /*73240*/  F2FP.BF16.PACK_AB R23, R4, R23 ;  /* 0x000000170417723e */ /* 0x008fe200000010ff */
[----:B--2---:R0:W-:Y:S04]  /*73250*/  STL [R1+0x1ef4], R29 ;  /* 0x001ef41d01007387 */ /* 0x0041e80000100800 */
[----:B0-----:R-:W2:Y:S04]  /*73260*/  LDL.LU R29, [R1+0x364] ;  /* 0x00036400011d7983 */ /* 0x001ea80000300800 */
[----:B------:R-:W3:Y:S04]  /*73270*/  LDL.LU R26, [R1+0x368] ;  /* 0x00036800011a7983 */ /* 0x000ee80000300800 */
[----:B------:R-:W2:Y:S04]  /*73280*/  LDL.LU R0, [R1+0x374] ;  /* 0x0003740001007983 */ /* 0x000ea80000300800 */
[----:B------:R-:W2:Y:S04]  /*73290*/  LDL.LU R27, [R1+0x370] ;  /* 0x00037000011b7983 */ /* 0x000ea80000300800 */
[----:B------:R-:W2:Y:S04]  /*732a0*/  LDL.LU R28, [R1+0x464] ;  /* 0x00046400011c7983 */ /* 0x000ea80000300800 */
[----:B------:R-:W2:Y:S04]  /*732b0*/  LDL.LU R2, [R1+0x46c] ;  /* 0x00046c0001027983 */ /* 0x000ea80000300800 */
[----:B------:R-:W2:Y:S04]  /*732c0*/  LDL.LU R3, [R1+0x48c] ;  /* 0x00048c0001037983 */ /* 0x000ea80000300800 */
[----:B------:R-:W4:Y:S04]  /*732d0*/  LDL.LU R4, [R1+0x1f04] ;  /* 0x001f040001047983 */ /* 0x000f280000300800 */
[----:B----4-:R0:W-:Y:S04]  /*732e0*/  STS.128 [R24+0x380], R4 ;  /* 0x0003800418007388 */ /* 0x0101e80000000c00 */
        /* <DEDUP_REMOVED lines=10> */
[----:B----4-:R-:W4:Y:S04]  /*73390*/  LDL.LU R12, [R1+0x488] ;  /* 0x00048800010c7983 */ /* 0x010f280000300800 */
        /* <DEDUP_REMOVED lines=9> */
[----:B-1----:R-:W5:Y:S04]  /*73430*/  LDL.LU R24, [R1+0x1f00] ;  /* 0x001f000001187983 */ /* 0x002f680000300800 */
[----:B------:R-:W2:Y:S04]  /*73440*/  LDL.LU R20, [R1+0x494] ;  /* 0x0004940001147983 */ /* 0x000ea80000300800 */
[----:B------:R-:W2:Y:S04]  /*73450*/  LDL.LU R22, [R1+0x47c] ;  /* 0x00047c0001167983 */ /* 0x000ea80000300800 */
[----:B------:R-:W2:Y:S04]  /*73460*/  LDL.LU R21, [R1+0x40] ;  /* 0x0000400001157983 */ /* 0x000ea80000300800 */
[----:B------:R-:W2:Y:S01]  /*73470*/  LDL.LU R23, [R1+0x30] ;  /* 0x0000300001177983 */ /* 0x000ea20000300800 */
[----:B-----5:R-:W-:-:S03]  /*73480*/  F2FP.BF16.PACK_AB R24, R25, R24 ;  /* 0x000000181918723e */ /* 0x020fc600000010ff */
[----:B------:R-:W2:Y:S02]  /*73490*/  LDL.LU R25, [R1+0x1efc] ;  /* 0x001efc0001197983 */ /* 0x000ea40000300800 */
[----:B--2---:R-:W-:Y:S02]  /*734a0*/  F2FP.BF16.PACK_AB R4, R25, R4 ;  /* 0x000000041904723e */ /* 0x004fe400000010ff */
[----:B------:R-:W2:Y:S02]  /*734b0*/  LDL.LU R25, [R1+0x1ef8] ;  /* 0x001ef80001197983 */ /* 0x000ea40000300800 */
[----:B--2---:R-:W-:Y:S02]  /*734c0*/  F2FP.BF16.PACK_AB R25, R29, R25 ;  /* 0x000000191d19723e */ /* 0x004fe400000010ff */
[----:B------:R-:W2:Y:S02]  /*734d0*/  LDL.LU R29, [R1+0x1ef4] ;  /* 0x001ef400011d7983 */ /* 0x000ea40000300800 */
[----:B--2---:R-:W-:-:S02]  /*734e0*/  F2FP.BF16.PACK_AB R5, R29, R5 ;  /* 0x000000051d05723e */ /* 0x004fc400000010ff */
[----:B------:R-:W3:Y:S01]  /*734f0*/  LDL.LU R29, [R1+0x1ef0] ;  /* 0x001ef000011d7983 */ /* 0x000ee20000300800 */
[----:B------:R-:W-:Y:S02]  /*73500*/  F2FP.BF16.PACK_AB R6, R19, R6 ;  /* 0x000000061306723e */ /* 0x000fe400000010ff */
[----:B------:R-:W-:Y:S02]  /*73510*/  F2FP.BF16.PACK_AB R27, R0, R27 ;  /* 0x0000001b001b723e */ /* 0x000fe400000010ff */
[----:B------:R-:W-:Y:S02]  /*73520*/  F2FP.BF16.PACK_AB R7, R28, R7 ;  /* 0x000000071c07723e */ /* 0x000fe400000010ff */
[----:B------:R-:W-:Y:S02]  /*73530*/  F2FP.BF16.PACK_AB R8, R2, R8 ;  /* 0x000000080208723e */ /* 0x000fe400000010ff */
[----:B----4-:R-:W-:Y:S02]  /*73540*/  F2FP.BF16.PACK_AB R12, R3, R12 ;  /* 0x0000000c030c723e */ /* 0x010fe400000010ff */
[----:B---3--:R-:W-:-:S02]  /*73550*/  F2FP.BF16.PACK_AB R26, R29, R26 ;  /* 0x0000001a1d1a723e */ /* 0x008fc400000010ff */
[----:B------:R-:W2:Y:S04]  /*73560*/  LDL.LU R29, [R1+0x1eec] ;  /* 0x001eec00011d7983 */ /* 0x000ea80000300800 */
[----:B------:R-:W3:Y:S04]  /*73570*/  LDL.LU R19, [R1+0x20] ;  /* 0x0000200001137983 */ /* 0x000ee80000300800 */
[----:B------:R-:W4:Y:S04]  /*73580*/  LDL.LU R0, [R1+0x1ee8] ;  /* 0x001ee80001007983 */ /* 0x000f280000300800 */
[----:B------:R-:W5:Y:S04]  /*73590*/  LDL.LU R28, [R1+0x1ee4] ;  /* 0x001ee400011c7983 */ /* 0x000f680000300800 */
[----:B------:R-:W3:Y:S04]  /*735a0*/  LDL.LU R2, [R1+0x1ee0] ;  /* 0x001ee00001027983 */ /* 0x000ee80000300800 */
[----:B------:R-:W3:Y:S01]  /*735b0*/  LDL.LU R3, [R1+0x1edc] ;  /* 0x001edc0001037983 */ /* 0x000ee20000300800 */
[----:B------:R-:W-:-:S02]  /*735c0*/  F2FP.BF16.PACK_AB R10, R22, R10 ;  /* 0x0000000a160a723e */ /* 0x000fc400000010ff */
[----:B------:R-:W-:Y:S02]  /*735d0*/  F2FP.BF16.PACK_AB R11, R16, R11 ;  /* 0x0000000b100b723e */ /* 0x000fe400000010ff */
[----:B------:R-:W-:Y:S02]  /*735e0*/  F2FP.BF16.PACK_AB R13, R20, R13 ;  /* 0x0000000d140d723e */ /* 0x000fe400000010ff */
[----:B------:R-:W-:Y:S02]  /*735f0*/  F2FP.BF16.PACK_AB R14, R18, R14 ;  /* 0x0000000e120e723e */ /* 0x000fe400000010ff */
[----:B------:R-:W-:Y:S01]  /*73600*/  F2FP.BF16.PACK_AB R15, R17, R15 ;  /* 0x0000000f110f723e */ /* 0x000fe200000010ff */
[----:B------:R-:W-:Y:S04]  /*73610*/  STS.128 [R21+0x600], R24 ;  /* 0x0006001815007388 */ /* 0x000fe80000000c00 */
[----:B------:R0:W-:Y:S04]  /*73620*/  STS.128 [R21+0x680], R4 ;  /* 0x0006800415007388 */ /* 0x0001e80000000c00 */
[----:B------:R-:W4:Y:S01]  /*73630*/  LDL.LU R22, [R1+0x10] ;  /* 0x0000100001167983 */ /* 0x000f220000300800 */
[----:B0-----:R-:W-:-:S02]  /*73640*/  PRMT R6, R23, 0x7632, R6 ;  /* 0x0000763217067816 */ /* 0x001fc40000000006 */
[----:B--2---:R-:W-:-:S05]  /*73650*/  F2FP.BF16.PACK_AB R9, R9, R29 ;  /* 0x0000001d0909723e */ /* 0x004fca00000010ff */
[----:B------:R-:W-:Y:S04]  /*73660*/  STS.128 [R21+0x700], R8 ;  /* 0x0007000815007388 */ /* 0x000fe80000000c00 */
[----:B------:R0:W-:Y:S04]  /*73670*/  STS.128 [R21+0x780], R12 ;  /* 0x0007800c15007388 */ /* 0x0001e80000000c00 */
[----:B------:R-:W-:Y:S06]  /*73680*/  BAR.SYNC.DEFER_BLOCKING 0x0 ;  /* 0x0000000000007b1d */ /* 0x000fec0000010000 */
[----:B0-----:R-:W2:Y:S04]  /*73690*/  LDL.LU R21, [R1] ;  /* 0x0000000001157983 */ /* 0x001ea80000300800 */
[----:B---3--:R0:W-:Y:S04]  /*736a0*/  STG.E.U16 [R2.64], R23 ;  /* 0x0000001702007986 */ /* 0x0081e8000c101504 */
[----:B0-----:R-:W3:Y:S01]  /*736b0*/  LDL.LU R23, [R1+0x50] ;  /* 0x0000500001177983 */ /* 0x001ee20000300800 */
[----:B------:R-:W-:-:S05]  /*736c0*/  IMAD.MOV.U32 R29, RZ, RZ, c[0x0][0x1c8] ;  /* 0x00007200ff1d7624 */ /* 0x000fca00078e00ff */
[----:B------:R-:W-:-:S04]  /*736d0*/  SHF.L.U32 R18, R29, 0x1, RZ ;  /* 0x000000011d127819 */ /* 0x000fc800000006ff */
[----:B------:R-:W-:Y:S01]  /*736e0*/  IADD3 R16, P0, R18, R2, RZ ;  /* 0x0000000212107210 */ /* 0x000fe20007f1e0ff */
[----:B------:R-:W-:-:S03]  /*736f0*/  IMAD R10, R29, 0x6, RZ ;  /* 0x000000061d0a7824 */ /* 0x000fc600078e02ff */
[C---:B------:R-:W-:Y:S02]  /*73700*/  LEA.HI.X.SX32 R17, R29.reuse, R3, 0x1, P0 ;  /* 0x000000031d117211 */ /* 0x040fe400000f0eff */
[----:B------:R-:W-:-:S03]  /*73710*/  LEA R4, P0, R29, R2, 0x2 ;  /* 0x000000021d047211 */ /* 0x000fc600078010ff */
[----:B------:R0:W-:Y:S01]  /*73720*/  STG.E.U16 [R16.64], R6 ;  /* 0x0000000610007986 */ /* 0x0001e2000c101504 */
[----:B------:R-:W-:Y:S02]  /*73730*/  LEA.HI.X.SX32 R5, R18, R3, 0x1, P0 ;  /* 0x0000000312057211 */ /* 0x000fe400000f0eff */
[----:B------:R-:W-:Y:S01]  /*73740*/  IADD3 R8, P0, R10, R2, RZ ;  /* 0x000000020a087210 */ /* 0x000fe20007f1e0ff */
[C---:B------:R-:W-:Y:S02]  /*73750*/  IMAD R12, R29.reuse, 0xa, RZ ;  /* 0x0000000a1d0c7824 */ /* 0x040fe400078e02ff */
[----:B------:R1:W-:Y:S01]  /*73760*/  STG.E.U16 [R4.64], R19 ;  /* 0x0000001304007986 */ /* 0x0003e2000c101504 */
[----:B0-----:R-:W-:-:S05]  /*73770*/  IMAD R6, R29, 0x3, RZ ;  /* 0x000000031d067824 */ /* 0x001fca00078e02ff */
[-C--:B------:R-:W-:Y:S02]  /*73780*/  LEA.HI.X.SX32 R9, R6, R3.reuse, 0x1, P0 ;  /* 0x0000000306097211 */ /* 0x080fe400000f0eff */
[C---:B-1----:R-:W-:Y:S02]  /*73790*/  SHF.L.U32 R4, R29.reuse, 0x2, RZ ;  /* 0x000000021d047819 */ /* 0x042fe400000006ff */
[CC--:B------:R-:W-:Y:S01]  /*737a0*/  LEA R6, P0, R29.reuse, R2.reuse, 0x3 ;  /* 0x000000021d067211 */ /* 0x0c0fe200078018ff */
[----:B------:R-:W-:Y:S01]  /*737b0*/  IMAD R11, R29, 0x5, RZ ;  /* 0x000000051d0b7824 */ /* 0x000fe200078e02ff */
[----:B------:R-:W-:Y:S01]  /*737c0*/  PRMT R5, R19, 0x7632, R5 ;  /* 0x0000763213057816 */ /* 0x000fe20000000005 */
[C---:B------:R-:W-:Y:S01]  /*737d0*/  IMAD R13, R29.reuse, 0xc, RZ ;  /* 0x0000000c1d0d7824 */ /* 0x040fe200078e02ff */
[----:B------:R-:W-:Y:S01]  /*737e0*/  LEA.HI.X.SX32 R7, R4, R3, 0x1, P0 ;  /* 0x0000000304077211 */ /* 0x000fe200000f0eff */
[----:B------:R-:W5:Y:S01]  /*737f0*/  LDL.LU R19, [R1+0x60] ;  /* 0x0000600001137983 */ /* 0x000f620000300800 */
[----:B------:R-:W-:Y:S01]  /*73800*/  IADD3 R4, P0, R12, R2, RZ ;  /* 0x000000020c047210 */ /* 0x000fe20007f1e0ff */
[----:B------:R-:W-:-:S02]  /*73810*/  IMAD R14, R29, 0xe, RZ ;  /* 0x0000000e1d0e7824 */ /* 0x000fc400078e02ff */
[----:B------:R0:W-:Y:S04]  /*73820*/  STG.E.U16 [R8.64], R5 ;  /* 0x0000000508007986 */ /* 0x0001e8000c101504 */
[----:B----4-:R1:W-:Y:S01]  /*73830*/  STG.E.U16 [R6.64], R22 ;  /* 0x0000001606007986 */ /* 0x0103e2000c101504 */
[-C--:B0-----:R-:W-:Y:S02]  /*73840*/  LEA.HI.X.SX32 R5, R11, R3.reuse, 0x1, P0 ;  /* 0x000000030b057211 */ /* 0x081fe400000f0eff */
[-C--:B------:R-:W-:Y:S02]  /*73850*/  IADD3 R8, P0, R13, R2.reuse, RZ ;  /* 0x000000020d087210 */ /* 0x080fe40007f1e0ff */
[----:B-1----:R-:W-:Y:S01]  /*73860*/  PRMT R6, R22, 0x7632, R6 ;  /* 0x0000763216067816 */ /* 0x002fe20000000006 */
[----:B------:R-:W-:Y:S01]  /*73870*/  IMAD R7, R29, 0x7, RZ ;  /* 0x000000071d077824 */ /* 0x000fe200078e02ff */
[----:B------:R-:W-:Y:S01]  /*73880*/  LEA.HI.X.SX32 R9, R10, R3, 0x1, P0 ;  /* 0x000000030a097211 */ /* 0x000fe200000f0eff */
[----:B------:R-:W4:Y:S01]  /*73890*/  LDL.LU R22, [R1+0x70] ;  /* 0x0000700001167983 */ /* 0x000f220000300800 */
[----:B------:R-:W-:-:S03]  /*738a0*/  IADD3 R10, P0, R14, R2, RZ ;  /* 0x000000020e0a7210 */ /* 0x000fc60007f1e0ff */
[----:B------:R0:W-:Y:S01]  /*738b0*/  STG.E.U16 [R4.64], R6 ;  /* 0x0000000604007986 */ /* 0x0001e2000c101504 */
[----:B------:R-:W-:Y:S02]  /*738c0*/  LEA.HI.X.SX32 R11, R7, R3, 0x1, P0 ;  /* 0x00000003070b7211 */ /* 0x000fe400000f0eff */
[C---:B0-----:R-:W-:Y:S02]  /*738d0*/  SHF.L.U32 R4, R29.reuse, 0x3, RZ ;  /* 0x000000031d047819 */ /* 0x041fe400000006ff */
[----:B------:R-:W-:-:S04]  /*738e0*/  LEA R6, P0, R29, R2, 0x4 ;  /* 0x000000021d067211 */ /* 0x000fc800078020ff */
[----:B------:R-:W-:Y:S02]  /*738f0*/  LEA.HI.X.SX32 R7, R4, R3, 0x1, P0 ;  /* 0x0000000304077211 */ /* 0x000fe400000f0eff */
[----:B--2---:R-:W-:Y:S01]  /*73900*/  PRMT R5, R21, 0x7632, R5 ;  /* 0x0000763215057816 */ /* 0x004fe20000000005 */
[----:B------:R-:W-:Y:S04]  /*73910*/  STG.E.U16 [R8.64], R21 ;  /* 0x0000001508007986 */ /* 0x000fe8000c101504 */
[----:B------:R3:W-:Y:S02]  /*73920*/  STG.E.U16 [R10.64], R5 ;  /* 0x000000050a007986 */ /* 0x0007e4000c101504 */
[----:B---3--:R-:W-:Y:S02]  /*73930*/  PRMT R10, R23, 0x7632, R10 ;  /* 0x00007632170a7816 */ /* 0x008fe4000000000a */
[----:B------:R0:W-:Y:S04]  /*73940*/  STG.E.U16 [R6.64], R23 ;  /* 0x0000001706007986 */ /* 0x0001e8000c101504 */
[----:B0-----:R-:W2:Y:S04]  /*73950*/  LDL.LU R23, [R1+0x80] ;  /* 0x0000800001177983 */ /* 0x001ea80000300800 */
[----:B------:R-:W3:Y:S04]  /*73960*/  LDL.LU R25, [R1+0x90] ;  /* 0x0000900001197983 */ /* 0x000ee80000300800 */
[----:B------:R-:W3:Y:S01]  /*73970*/  LDL.LU R27, [R1+0xa0] ;  /* 0x0000a000011b7983 */ /* 0x000ee20000300800 */
[----:B------:R-:W-:-:S02]  /*73980*/  IMAD R15, R29, 0x12, RZ ;  /* 0x000000121d0f7824 */ /* 0x000fc400078e02ff */
[C---:B------:R-:W-:Y:S01]  /*73990*/  IMAD R16, R29.reuse, 0x9, RZ ;  /* 0x000000091d107824 */ /* 0x040fe200078e02ff */
[----:B------:R-:W3:Y:S01]  /*739a0*/  LDL.LU R26, [R1+0xb0] ;  /* 0x0000b000011a7983 */ /* 0x000ee20000300800 */
[----:B------:R-:W-:Y:S01]  /*739b0*/  IMAD R17, R29, 0x14, RZ ;  /* 0x000000141d117824 */ /* 0x000fe200078e02ff */
[----:B------:R-:W-:-:S04]  /*739c0*/  IADD3 R4, P0, R15, R2, RZ ;  /* 0x000000020f047210 */ /* 0x000fc80007f1e0ff */
[----:B------:R-:W-:Y:S01]  /*739d0*/  LEA.HI.X.SX32 R5, R16, R3, 0x1, P0 ;  /* 0x0000000310057211 */ /* 0x000fe200000f0eff */
[----:B------:R-:W-:Y:S01]  /*739e0*/  IMAD R16, R29, 0x16, RZ ;  /* 0x000000161d107824 */ /* 0x000fe200078e02ff */
[----:B------:R-:W-:-:S03]  /*739f0*/  IADD3 R8, P0, R17, R2, RZ ;  /* 0x0000000211087210 */ /* 0x000fc60007f1e0ff */
[----:B------:R0:W-:Y:S01]  /*73a00*/  STG.E.U16 [R4.64], R10 ;  /* 0x0000000a04007986 */ /* 0x0001e2000c101504 */
[-C--:B------:R-:W-:Y:S01]  /*73a10*/  LEA.HI.X.SX32 R9, R12, R3.reuse, 0x1, P0 ;  /* 0x000000030c097211 */ /* 0x080fe200000f0eff */
[C---:B------:R-:W-:Y:S02]  /*73a20*/  IMAD R12, R29.reuse, 0x18, RZ ;  /* 0x000000181d0c7824 */ /* 0x040fe400078e02ff */
[C---:B------:R-:W-:Y:S02]  /*73a30*/  IMAD R18, R29.reuse, 0x1a, RZ ;  /* 0x0000001a1d127824 */ /* 0x040fe400078e02ff */
[----:B0-----:R-:W-:Y:S01]  /*73a40*/  IMAD R5, R29, 0xb, RZ ;  /* 0x0000000b1d057824 */ /* 0x001fe200078e02ff */
[----:B------:R-:W-:Y:S01]  /*73a50*/  IADD3 R4, P0, R16, R2, RZ ;  /* 0x0000000210047210 */ /* 0x000fe20007f1e0ff */
[----:B-----5:R0:W-:Y:S03]  /*73a60*/  STG.E.U16 [R8.64], R19 ;  /* 0x0000001308007986 */ /* 0x0201e6000c101504 */
[----:B------:R-:W-:-:S02]  /*73a70*/  LEA.HI.X.SX32 R5, R5, R3, 0x1, P0 ;  /* 0x0000000305057211 */ /* 0x000fc400000f0eff */
[----:B------:R-:W-:Y:S01]  /*73a80*/  IADD3 R6, P0, R12, R2, RZ ;  /* 0x000000020c067210 */ /* 0x000fe20007f1e0ff */
[----:B------:R-:W-:-:S03]  /*73a90*/  IMAD R10, R29, 0xd, RZ ;  /* 0x0000000d1d0a7824 */ /* 0x000fc600078e02ff */
[-C--:B------:R-:W-:Y:S02]  /*73aa0*/  LEA.HI.X.SX32 R7, R13, R3.reuse, 0x1, P0 ;  /* 0x000000030d077211 */ /* 0x080fe400000f0eff */
[----:B0-----:R-:W-:Y:S01]  /*73ab0*/  PRMT R9, R19, 0x7632, R9 ;  /* 0x0000763213097816 */ /* 0x001fe20000000009 */
[C---:B------:R-:W-:Y:S01]  /*73ac0*/  IMAD R19, R29.reuse, 0x1c, RZ ;  /* 0x0000001c1d137824 */ /* 0x040fe200078e02ff */
[----:B------:R-:W-:Y:S01]  /*73ad0*/  IADD3 R8, P0, R18, R2, RZ ;  /* 0x0000000212087210 */ /* 0x000fe20007f1e0ff */
[----:B------:R-:W-:Y:S02]  /*73ae0*/  IMAD R13, R29, 0x1e, RZ ;  /* 0x0000001e1d0d7824 */ /* 0x000fe400078e02ff */
[----:B------:R0:W-:Y:S04]  /*73af0*/  STG.E.U16 [R4.64], R9 ;  /* 0x0000000904007986 */ /* 0x0001e8000c101504 */
[----:B----4-:R1:W-:Y:S01]  /*73b00*/  STG.E.U16 [R6.64], R22 ;  /* 0x0000001606007986 */ /* 0x0103e2000c101504 */
[----:B0-----:R-:W-:-:S02]  /*73b10*/  LEA.HI.X.SX32 R9, R10, R3, 0x1, P0 ;  /* 0x000000030a097211 */ /* 0x001fc400000f0eff */
[-C--:B------:R-:W-:Y:S01]  /*73b20*/  IADD3 R4, P0, R19, R2.reuse, RZ ;  /* 0x0000000213047210 */ /* 0x080fe20007f1e0ff */
[----:B------:R-:W-:Y:S01]  /*73b30*/  IMAD R10, R29, 0xf, RZ ;  /* 0x0000000f1d0a7824 */ /* 0x000fe200078e02ff */
[----:B-1----:R-:W-:Y:S02]  /*73b40*/  PRMT R7, R22, 0x7632, R7 ;  /* 0x0000763216077816 */ /* 0x002fe40000000007 */
[----:B------:R-:W-:Y:S02]  /*73b50*/  LEA.HI.X.SX32 R5, R14, R3, 0x1, P0 ;  /* 0x000000030e057211 */ /* 0x000fe400000f0eff */
[----:B------:R-:W-:Y:S01]  /*73b60*/  IADD3 R6, P0, R13, R2, RZ ;  /* 0x000000020d067210 */ /* 0x000fe20007f1e0ff */
[----:B------:R0:W-:Y:S01]  /*73b70*/  STG.E.U16 [R8.64], R7 ;  /* 0x0000000708007986 */ /* 0x0001e2000c101504 */
[C---:B------:R-:W-:Y:S02]  /*73b80*/  IMAD R14, R29.reuse, 0x22, RZ ;  /* 0x000000221d0e7824 */ /* 0x040fe400078e02ff */
[----:B------:R-:W-:-:S02]  /*73b90*/  IMAD R20, R29, 0x11, RZ ;  /* 0x000000111d147824 */ /* 0x000fc400078e02ff */
[C---:B------:R-:W-:Y:S01]  /*73ba0*/  IMAD R21, R29.reuse, 0x24, RZ ;  /* 0x000000241d157824 */ /* 0x040fe200078e02ff */
[----:B0-----:R-:W-:Y:S02]  /*73bb0*/  LEA.HI.X.SX32 R7, R10, R3, 0x1, P0 ;  /* 0x000000030a077211 */ /* 0x001fe400000f0eff */
[C---:B------:R-:W-:Y:S02]  /*73bc0*/  SHF.L.U32 R9, R29.reuse, 0x4, RZ ;  /* 0x000000041d097819 */ /* 0x040fe400000006ff */
[----:B------:R-:W-:-:S04]  /*73bd0*/  LEA R8, P0, R29, R2, 0x5 ;  /* 0x000000021d087211 */ /* 0x000fc800078028ff */
[-C--:B------:R-:W-:Y:S02]  /*73be0*/  LEA.HI.X.SX32 R9, R9, R3.reuse, 0x1, P0 ;  /* 0x0000000309097211 */ /* 0x080fe400000f0eff */
[----:B------:R-:W-:Y:S02]  /*73bf0*/  IADD3 R10, P0, R14, R2, RZ ;  /* 0x000000020e0a7210 */ /* 0x000fe40007f1e0ff */
[----:B--2---:R-:W-:Y:S01]  /*73c00*/  PRMT R11, R23, 0x7632, R11 ;  /* 0x00007632170b7816 */ /* 0x004fe2000000000b */
[----:B------:R-:W-:Y:S04]  /*73c10*/  STG.E.U16 [R4.64], R23 ;  /* 0x0000001704007986 */ /* 0x000fe8000c101504 */
[----:B------:R0:W-:Y:S02]  /*73c20*/  STG.E.U16 [R6.64], R11 ;  /* 0x0000000b06007986 */ /* 0x0001e4000c101504 */
[----:B0-----:R-:W-:-:S02]  /*73c30*/  LEA.HI.X.SX32 R11, R20, R3, 0x1, P0 ;  /* 0x00000003140b7211 */ /* 0x001fc400000f0eff */
[----:B------:R-:W-:Y:S02]  /*73c40*/  IADD3 R4, P0, R21, R2, RZ ;  /* 0x0000000215047210 */ /* 0x000fe40007f1e0ff */
[----:B------:R-:W2:Y:S04]  /*73c50*/  LDL.LU R21, [R1+0xc0] ;  /* 0x0000c00001157983 */ /* 0x000ea80000300800 */
[----:B------:R-:W4:Y:S01]  /*73c60*/  LDL.LU R14, [R1+0xd0] ;  /* 0x0000d000010e7983 */ /* 0x000f220000300800 */
[----:B---3--:R-:W-:Y:S02]  /*73c70*/  PRMT R7, R25, 0x7632, R7 ;  /* 0x0000763219077816 */ /* 0x008fe40000000007 */
[----:B------:R-:W-:Y:S01]  /*73c80*/  LEA.HI.X.SX32 R5, R15, R3, 0x1, P0 ;  /* 0x000000030f057211 */ /* 0x000fe200000f0eff */
[----:B------:R0:W-:Y:S01]  /*73c90*/  STG.E.U16 [R8.64], R25 ;  /* 0x0000001908007986 */ /* 0x0001e2000c101504 */
[----:B------:R-:W-:-:S03]  /*73ca0*/  IMAD R20, R29, 0x26, RZ ;  /* 0x000000261d147824 */ /* 0x000fc600078e02ff */
[----:B------:R-:W-:Y:S04]  /*73cb0*/  STG.E.U16 [R10.64], R7 ;  /* 0x000000070a007986 */ /* 0x000fe8000c101504 */
[----:B------:R1:W-:Y:S01]  /*73cc0*/  STG.E.U16 [R4.64], R27 ;  /* 0x0000001b04007986 */ /* 0x0003e2000c101504 */
[----:B0-----:R-:W-:Y:S02]  /*73cd0*/  PRMT R9, R27, 0x7632, R9 ;  /* 0x000076321b097816 */ /* 0x001fe40000000009 */
[----:B------:R-:W-:Y:S01]  /*73ce0*/  IADD3 R6, P0, R20, R2, RZ ;  /* 0x0000000214067210 */ /* 0x000fe20007f1e0ff */
[----:B-1----:R-:W3:Y:S04]  /*73cf0*/  LDL.LU R27, [R1+0xe0] ;  /* 0x0000e000011b7983 */ /* 0x002ee80000300800 */
[----:B------:R-:W5:Y:S01]  /*73d00*/  LDL.LU R20, [R1+0xf0] ;  /* 0x0000f00001147983 */ /* 0x000f620000300800 */
[----:B------:R-:W-:-:S02]  /*73d10*/  IMAD R23, R29, 0x13, RZ ;  /* 0x000000131d177824 */ /* 0x000fc400078e02ff */
[C---:B------:R-:W-:Y:S02]  /*73d20*/  IMAD R22, R29.reuse, 0x28, RZ ;  /* 0x000000281d167824 */ /* 0x040fe400078e02ff */
[----:B------:R-:W-:Y:S01]  /*73d30*/  IMAD R15, R29, 0x2a, RZ ;  /* 0x0000002a1d0f7824 */ /* 0x000fe200078e02ff */
[-C--:B------:R-:W-:Y:S02]  /*73d40*/  LEA.HI.X.SX32 R7, R23, R3.reuse, 0x1, P0 ;  /* 0x0000000317077211 */ /* 0x080fe400000f0eff */
[-C--:B------:R-:W-:Y:S01]  /*73d50*/  IADD3 R10, P0, R22, R2.reuse, RZ ;  /* 0x00000002160a7210 */ /* 0x080fe20007f1e0ff */
[C---:B------:R-:W-:Y:S02]  /*73d60*/  IMAD R24, R29.reuse, 0x15, RZ ;  /* 0x000000151d187824 */ /* 0x040fe400078e02ff */
[----:B------:R-:W-:Y:S01]  /*73d70*/  IMAD R23, R29, 0x2c, RZ ;  /* 0x0000002c1d177824 */ /* 0x000fe200078e02ff */
[-C--:B------:R-:W-:Y:S02]  /*73d80*/  LEA.HI.X.SX32 R11, R17, R3.reuse, 0x1, P0 ;  /* 0x00000003110b7211 */ /* 0x080fe400000f0eff */
[----:B------:R-:W-:Y:S01]  /*73d90*/  IADD3 R8, P0, R15, R2, RZ ;  /* 0x000000020f087210 */ /* 0x000fe20007f1e0ff */
[----:B------:R0:W-:Y:S01]  /*73da0*/  STG.E.U16 [R6.64], R9 ;  /* 0x0000000906007986 */ /* 0x0001e2000c101504 */
[C---:B------:R-:W-:Y:S01]  /*73db0*/  IMAD R17, R29.reuse, 0x2e, RZ ;  /* 0x0000002e1d117824 */ /* 0x040fe200078e02ff */
[----:B------:R-:W-:Y:S01]  /*73dc0*/  PRMT R5, R26, 0x7632, R5 ;  /* 0x000076321a057816 */ /* 0x000fe20000000005 */
[----:B------:R-:W-:Y:S01]  /*73dd0*/  IMAD R25, R29, 0x17, RZ ;  /* 0x000000171d197824 */ /* 0x000fe200078e02ff */
[----:B------:R1:W-:Y:S01]  /*73de0*/  STG.E.U16 [R10.64], R26 ;  /* 0x0000001a0a007986 */ /* 0x0003e2000c101504 */
[----:B0-----:R-:W-:-:S02]  /*73df0*/  LEA.HI.X.SX32 R9, R24, R3, 0x1, P0 ;  /* 0x0000000318097211 */ /* 0x001fc400000f0eff */
[----:B------:R-:W-:Y:S01]  /*73e00*/  IADD3 R6, P0, R23, R2, RZ ;  /* 0x0000000217067210 */ /* 0x000fe20007f1e0ff */
[----:B------:R-:W-:-:S03]  /*73e10*/  IMAD R24, R29, 0x30, RZ ;  /* 0x000000301d187824 */ /* 0x000fc600078e02ff */
[-C--:B------:R-:W-:Y:S02]  /*73e20*/  LEA.HI.X.SX32 R7, R16, R3.reuse, 0x1, P0 ;  /* 0x0000000310077211 */ /* 0x080fe400000f0eff */
[-C--:B------:R-:W-:Y:S01]  /*73e30*/  IADD3 R4, P0, R17, R2.reuse, RZ ;  /* 0x0000000211047210 */ /* 0x080fe20007f1e0ff */
[----:B------:R0:W-:Y:S01]  /*73e40*/  STG.E.U16 [R8.64], R5 ;  /* 0x0000000508007986 */ /* 0x0001e2000c101504 */
[C---:B------:R-:W-:Y:S02]  /*73e50*/  IMAD R16, R29.reuse, 0x32, RZ ;  /* 0x000000321d107824 */ /* 0x040fe400078e02ff */
[----:B-1----:R-:W-:Y:S01]  /*73e60*/  IMAD R26, R29, 0x19, RZ ;  /* 0x000000191d1a7824 */ /* 0x002fe200078e02ff */
[----:B0-----:R-:W-:Y:S02]  /*73e70*/  LEA.HI.X.SX32 R5, R25, R3, 0x1, P0 ;  /* 0x0000000319057211 */ /* 0x001fe400000f0eff */
[----:B------:R-:W-:Y:S01]  /*73e80*/  IADD3 R10, P0, R24, R2, RZ ;  /* 0x00000002180a7210 */ /* 0x000fe20007f1e0ff */
[----:B------:R-:W-:-:S03]  /*73e90*/  IMAD R25, R29, 0x34, RZ ;  /* 0x000000341d197824 */ /* 0x000fc600078e02ff */
[----:B------:R-:W-:Y:S02]  /*73ea0*/  LEA.HI.X.SX32 R11, R12, R3, 0x1, P0 ;  /* 0x000000030c0b7211 */ /* 0x000fe400000f0eff */
[----:B------:R-:W-:Y:S01]  /*73eb0*/  IADD3 R8, P0, R16, R2, RZ ;  /* 0x0000000210087210 */ /* 0x000fe20007f1e0ff */
[----:B------:R-:W-:Y:S01]  /*73ec0*/  IMAD R12, R29, 0x36, RZ ;  /* 0x000000361d0c7824 */ /* 0x000fe200078e02ff */
[----:B--2---:R-:W-:Y:S01]  /*73ed0*/  PRMT R9, R21, 0x7632, R9 ;  /* 0x0000763215097816 */ /* 0x004fe20000000009 */
[----:B------:R0:W-:Y:S04]  /*73ee0*/  STG.E.U16 [R6.64], R21 ;  /* 0x0000001506007986 */ /* 0x0001e8000c101504 */
[----:B------:R1:W-:Y:S04]  /*73ef0*/  STG.E.U16 [R4.64], R9 ;  /* 0x0000000904007986 */ /* 0x0003e8000c101504 */
[----:B----4-:R2:W-:Y:S01]  /*73f00*/  STG.E.U16 [R10.64], R14 ;  /* 0x0000000e0a007986 */ /* 0x0105e2000c101504 */
[----:B0-----:R-:W-:-:S02]  /*73f10*/  PRMT R6, R14, 0x7632, R6 ;  /* 0x000076320e067816 */ /* 0x001fc40000000006 */
[-C--:B-1----:R-:W-:Y:S02]  /*73f20*/  LEA.HI.X.SX32 R9, R26, R3.reuse, 0x1, P0 ;  /* 0x000000031a097211 */ /* 0x082fe400000f0eff */
[-C--:B------:R-:W-:Y:S01]  /*73f30*/  IADD3 R4, P0, R25, R2.reuse, RZ ;  /* 0x0000000219047210 */ /* 0x080fe20007f1e0ff */
[----:B--2---:R-:W2:Y:S01]  /*73f40*/  LDL.LU R14, [R1+0x100] ;  /* 0x00010000010e7983 */ /* 0x004ea20000300800 */
[C---:B------:R-:W-:Y:S02]  /*73f50*/  IMAD R7, R29.reuse, 0x1b, RZ ;  /* 0x0000001b1d077824 */ /* 0x040fe400078e02ff */
[----:B------:R-:W-:Y:S01]  /*73f60*/  LEA.HI.X.SX32 R5, R18, R3, 0x1, P0 ;  /* 0x0000000312057211 */ /* 0x000fe200000f0eff */
[----:B------:R-:W-:Y:S01]  /*73f70*/  IMAD R18, R29, 0x38, RZ ;  /* 0x000000381d127824 */ /* 0x000fe200078e02ff */
[----:B------:R0:W-:Y:S04]  /*73f80*/  STG.E.U16 [R8.64], R6 ;  /* 0x0000000608007986 */ /* 0x0001e8000c101504 */
[----:B---3--:R1:W-:Y:S04]  /*73f90*/  STG.E.U16 [R4.64], R27 ;  /* 0x0000001b04007986 */ /* 0x0083e8000c101504 */
[----:B------:R-:W3:Y:S01]  /*73fa0*/  LDL.LU R21, [R1+0x34] ;  /* 0x0000340001157983 */ /* 0x000ee20000300800 */
[----:B0-----:R-:W-:-:S04]  /*73fb0*/  IADD3 R6, P0, R12, R2, RZ ;  /* 0x000000020c067210 */ /* 0x001fc80007f1e0ff */
[-C--:B------:R-:W-:Y:S02]  /*73fc0*/  LEA.HI.X.SX32 R7, R7, R3.reuse, 0x1, P0 ;  /* 0x0000000307077211 */ /* 0x080fe400000f0eff */
[----:B------:R-:W-:Y:S02]  /*73fd0*/  IADD3 R10, P0, R18, R2, RZ ;  /* 0x00000002120a7210 */ /* 0x000fe40007f1e0ff */
[----:B-1----:R-:W-:Y:S02]  /*73fe0*/  PRMT R4, R27, 0x7632, R4 ;  /* 0x000076321b047816 */ /* 0x002fe40000000004 */
[----:B------:R-:W-:-:S03]  /*73ff0*/  LEA.HI.X.SX32 R11, R19, R3, 0x1, P0 ;  /* 0x00000003130b7211 */ /* 0x000fc600000f0eff */
[----:B------:R0:W-:Y:S04]  /*74000*/  STG.E.U16 [R6.64], R4 ;  /* 0x0000000406007986 */ /* 0x0001e8000c101504 */
[----:B-----5:R1:W-:Y:S01]  /*74010*/  STG.E.U16 [R10.64], R20 ;  /* 0x000000140a007986 */ /* 0x0203e2000c101504 */
[----:B0-----:R-:W-:-:S03]  /*74020*/  PRMT R7, R20, 0x7632, R7 ;  /* 0x0000763214077816 */ /* 0x001fc60000000007 */
[----:B-1----:R-:W4:Y:S01]  /*74030*/  LDL.LU R20, [R1+0x24] ;  /* 0x0000240001147983 */ /* 0x002f220000300800 */
[C---:B------:R-:W-:Y:S02]  /*74040*/  IMAD R26, R29.reuse, 0x3a, RZ ;  /* 0x0000003a1d1a7824 */ /* 0x040fe400078e02ff */
[C---:B------:R-:W-:Y:S01]  /*74050*/  IMAD R5, R29.reuse, 0x1d, RZ ;  /* 0x0000001d1d057824 */ /* 0x040fe200078e02ff */
[----:B------:R-:W5:Y:S01]  /*74060*/  LDL.LU R22, [R1+0x14] ;  /* 0x0000140001167983 */ /* 0x000f620000300800 */
[C---:B------:R-:W-:Y:S01]  /*74070*/  IMAD R27, R29.reuse, 0x3c, RZ ;  /* 0x0000003c1d1b7824 */ /* 0x040fe200078e02ff */
[----:B------:R-:W-:Y:S01]  /*74080*/  IADD3 R8, P0, R26, R2, RZ ;  /* 0x000000021a087210 */ /* 0x000fe20007f1e0ff */
[----:B------:R-:W-:-:S03]  /*74090*/  IMAD R19, R29, 0x3e, RZ ;  /* 0x0000003e1d137824 */ /* 0x000fc600078e02ff */
[----:B------:R-:W-:Y:S02]  /*740a0*/  LEA.HI.X.SX32 R9, R5, R3, 0x1, P0 ;  /* 0x0000000305097211 */ /* 0x000fe400000f0eff */
[----:B------:R-:W-:Y:S01]  /*740b0*/  IADD3 R4, P0, R27, R2, RZ ;  /* 0x000000021b047210 */ /* 0x000fe20007f1e0ff */
[----:B------:R-:W-:-:S03]  /*740c0*/  IMAD R10, R29, 0x1f, RZ ;  /* 0x0000001f1d0a7824 */ /* 0x000fc600078e02ff */
[-C--:B------:R-:W-:Y:S02]  /*740d0*/  LEA.HI.X.SX32 R5, R13, R3.reuse, 0x1, P0 ;  /* 0x000000030d057211 */ /* 0x080fe400000f0eff */
[----:B------:R-:W-:Y:S02]  /*740e0*/  MOV R13, c[0x0][0x1c8] ;  /* 0x00007200000d7a02 */ /* 0x000fe40000000f00 */
[----:B------:R-:W-:Y:S01]  /*740f0*/  IADD3 R6, P0, R19, R2, RZ ;  /* 0x0000000213067210 */ /* 0x000fe20007f1e0ff */
[----:B------:R0:W-:Y:S02]  /*74100*/  STG.E.U16 [R8.64], R7 ;  /* 0x0000000708007986 */ /* 0x0001e4000c101504 */
[C---:B------:R-:W-:Y:S01]  /*74110*/  IMAD R29, R13.reuse, 0x42, RZ ;  /* 0x000000420d1d7824 */ /* 0x040fe200078e02ff */
[----:B0-----:R-:W-:Y:S02]  /*74120*/  LEA.HI.X.SX32 R7, R10, R3, 0x1, P0 ;  /* 0x000000030a077211 */ /* 0x001fe400000f0eff */
[----:B------:R-:W-:-:S02]  /*74130*/  SHF.L.U32 R9, R13, 0x5, RZ ;  /* 0x000000050d097819 */ /* 0x000fc400000006ff */
[C---:B------:R-:W-:Y:S01]  /*74140*/  LEA R8, P0, R13.reuse, R2, 0x6 ;  /* 0x000000020d087211 */ /* 0x040fe200078030ff */
[----:B------:R-:W-:-:S03]  /*74150*/  IMAD R13, R13, 0x21, RZ ;  /* 0x000000210d0d7824 */ /* 0x000fc600078e02ff */
[----:B------:R-:W-:Y:S02]  /*74160*/  LEA.HI.X.SX32 R9, R9, R3, 0x1, P0 ;  /* 0x0000000309097211 */ /* 0x000fe400000f0eff */
[----:B------:R-:W-:Y:S01]  /*74170*/  IADD3 R10, P0, R29, R2, RZ ;  /* 0x000000021d0a7210 */ /* 0x000fe20007f1e0ff */
[----:B--2---:R0:W-:Y:S01]  /*74180*/  STG.E.U16 [R4.64], R14 ;  /* 0x0000000e04007986 */ /* 0x0041e2000c101504 */
[----:B------:R-:W-:Y:S01]  /*74190*/  PRMT R11, R14, 0x7632, R11 ;  /* 0x000076320e0b7816 */ /* 0x000fe2000000000b */
[----:B0-----:R-:W-:Y:S01]  /*741a0*/  IMAD.MOV.U32 R5, RZ, RZ, c[0x0][0x1c8] ;  /* 0x00007200ff057624 */ /* 0x001fe200078e00ff */
[----:B------:R-:W-:-:S03]  /*741b0*/  MOV R14, c[0x0][0x1c8] ;  /* 0x00007200000e7a02 */ /* 0x000fc60000000f00 */
[----:B------:R-:W-:Y:S01]  /*741c0*/  IMAD R5, R5, 0x44, RZ ;  /* 0x0000004405057824 */ /* 0x000fe200078e02ff */
[----:B------:R0:W-:Y:S01]  /*741d0*/  STG.E.U16 [R6.64], R11 ;  /* 0x0000000b06007986 */ /* 0x0001e2000c101504 */
[----:B------:R-:W-:-:S03]  /*741e0*/  IMAD R14, R14, 0x22, RZ ;  /* 0x000000220e0e7824 */ /* 0x000fc600078e02ff */
[----:B---3--:R-:W-:Y:S01]  /*741f0*/  STG.E.U16 [R8.64], R21 ;  /* 0x0000001508007986 */ /* 0x008fe2000c101504 */
[-C--:B0-----:R-:W-:Y:S02]  /*74200*/  LEA.HI.X.SX32 R11, R13, R3.reuse, 0x1, P0 ;  /* 0x000000030d0b7211 */ /* 0x081fe400000f0eff */
[----:B------:R-:W-:Y:S02]  /*74210*/  IADD3 R4, P0, R5, R2, RZ ;  /* 0x0000000205047210 */ /* 0x000fe40007f1e0ff */
[----:B------:R-:W-:Y:S02]  /*74220*/  PRMT R7, R21, 0x7632, R7 ;  /* 0x0000763215077816 */ /* 0x000fe40000000007 */
[----:B------:R-:W-:-:S03]  /*74230*/  LEA.HI.X.SX32 R5, R14, R3, 0x1, P0 ;  /* 0x000000030e057211 */ /* 0x000fc600000f0eff */
[----:B------:R-:W-:Y:S04]  /*74240*/  STG.E.U16 [R10.64], R7 ;  /* 0x000000070a007986 */ /* 0x000fe8000c101504 */
[----:B----4-:R0:W-:Y:S04]  /*74250*/  STG.E.U16 [R4.64], R20 ;  /* 0x0000001404007986 */ /* 0x0101e8000c101504 */
[----:B0-----:R-:W2:Y:S01]  /*74260*/  LDL.LU R5, [R1+0x4] ;  /* 0x0000040001057983 */ /* 0x001ea20000300800 */
[----:B------:R-:W-:Y:S02]  /*74270*/  MOV R13, c[0x0][0x1c8] ;  /* 0x00007200000d7a02 */ /* 0x000fe40000000f00 */
[----:B------:R-:W-:-:S03]  /*74280*/  MOV R14, c[0x0][0x1c8] ;  /* 0x00007200000e7a02 */ /* 0x000fc60000000f00 */
[C---:B------:R-:W-:Y:S01]  /*74290*/  IMAD R6, R13.reuse, 0x46, RZ ;  /* 0x000000460d067824 */ /* 0x040fe200078e02ff */
[----:B------:R-:W-:Y:S01]  /*742a0*/  MOV R21, c[0x0][0x1c8] ;  /* 0x0000720000157a02 */ /* 0x000fe20000000f00 */
[----:B------:R-:W-:Y:S02]  /*742b0*/  IMAD R13, R13, 0x23, RZ ;  /* 0x000000230d0d7824 */ /* 0x000fe400078e02ff */
[----:B------:R-:W-:Y:S01]  /*742c0*/  IMAD R14, R14, 0x48, RZ ;  /* 0x000000480e0e7824 */ /* 0x000fe200078e02ff */
[-C--:B------:R-:W-:Y:S01]  /*742d0*/  IADD3 R6, P0, R6, R2.reuse, RZ ;  /* 0x0000000206067210 */ /* 0x080fe20007f1e0ff */
[----:B------:R-:W-:Y:S01]  /*742e0*/  IMAD R21, R21, 0x24, RZ ;  /* 0x0000002415157824 */ /* 0x000fe200078e02ff */
[----:B------:R-:W-:Y:S02]  /*742f0*/  MOV R10, c[0x0][0x1c8] ;  /* 0x00007200000a7a02 */ /* 0x000fe40000000f00 */
[----:B------:R-:W-:Y:S02]  /*74300*/  LEA.HI.X.SX32 R7, R13, R3, 0x1, P0 ;  /* 0x000000030d077211 */ /* 0x000fe400000f0eff */
[----:B------:R-:W-:Y:S01]  /*74310*/  IADD3 R8, P0, R14, R2, RZ ;  /* 0x000000020e087210 */ /* 0x000fe20007f1e0ff */
[----:B------:R-:W-:-:S03]  /*74320*/  IMAD R14, R10, 0x4a, RZ ;  /* 0x0000004a0a0e7824 */ /* 0x000fc600078e02ff */
[-C--:B------:R-:W-:Y:S02]  /*74330*/  LEA.HI.X.SX32 R9, R21, R3.reuse, 0x1, P0 ;  /* 0x0000000315097211 */ /* 0x080fe400000f0eff */
[----:B------:R-:W-:Y:S01]  /*74340*/  MOV R21, c[0x0][0x1c8] ;  /* 0x0000720000157a02 */ /* 0x000fe20000000f00 */
[----:B------:R-:W-:Y:S01]  /*74350*/  IMAD R13, R10, 0x25, RZ ;  /* 0x000000250a0d7824 */ /* 0x000fe200078e02ff */
[----:B------:R-:W-:Y:S02]  /*74360*/  PRMT R11, R20, 0x7632, R11 ;  /* 0x00007632140b7816 */ /* 0x000fe4000000000b */
[-C--:B------:R-:W-:Y:S01]  /*74370*/  IADD3 R10, P0, R14, R2.reuse, RZ ;  /* 0x000000020e0a7210 */ /* 0x080fe20007f1e0ff */
[----:B------:R-:W-:Y:S01]  /*74380*/  IMAD R21, R21, 0x4c, RZ ;  /* 0x0000004c15157824 */ /* 0x000fe200078e02ff */
[----:B------:R-:W-:Y:S01]  /*74390*/  MOV R20, c[0x0][0x1c8] ;  /* 0x0000720000147a02 */ /* 0x000fe20000000f00 */
[----:B------:R0:W-:Y:S04]  /*743a0*/  STG.E.U16 [R6.64], R11 ;  /* 0x0000000b06007986 */ /* 0x0001e8000c101504 */
[----:B------:R-:W-:Y:S01]  /*743b0*/  IMAD R20, R20, 0x26, RZ ;  /* 0x0000002614147824 */ /* 0x000fe200078e02ff */
[----:B0-----:R-:W-:Y:S01]  /*743c0*/  LEA.HI.X.SX32 R11, R13, R3, 0x1, P0 ;  /* 0x000000030d0b7211 */ /* 0x001fe200000f0eff */
[----:B------:R-:W-:Y:S01]  /*743d0*/  IMAD.MOV.U32 R13, RZ, RZ, c[0x0][0x1c8] ;  /* 0x00007200ff0d7624 */ /* 0x000fe200078e00ff */
[----:B------:R-:W-:-:S03]  /*743e0*/  IADD3 R4, P0, R21, R2, RZ ;  /* 0x0000000215047210 */ /* 0x000fc60007f1e0ff */
[C---:B------:R-:W-:Y:S01]  /*743f0*/  IMAD R21, R13.reuse, 0x4e, RZ ;  /* 0x0000004e0d157824 */ /* 0x040fe200078e02ff */
[----:B-----5:R-:W-:Y:S01]  /*74400*/  PRMT R7, R22, 0x7632, R7 ;  /* 0x0000763216077816 */ /* 0x020fe20000000007 */
[----:B------:R0:W-:Y:S01]  /*74410*/  STG.E.U16 [R8.64], R22 ;  /* 0x0000001608007986 */ /* 0x0001e2000c101504 */
[----:B------:R-:W-:-:S03]  /*74420*/  IMAD R13, R13, 0x27, RZ ;  /* 0x000000270d0d7824 */ /* 0x000fc600078e02ff */
[----:B------:R1:W-:Y:S01]  /*74430*/  STG.E.U16 [R10.64], R7 ;  /* 0x000000070a007986 */ /* 0x0003e2000c101504 */
[----:B0-----:R-:W-:-:S05]  /*74440*/  MOV R22, c[0x0][0x1c8] ;  /* 0x0000720000167a02 */ /* 0x001fca0000000f00 */
[----:B------:R-:W-:Y:S01]  /*74450*/  IMAD R22, R22, 0x28, RZ ;  /* 0x0000002816167824 */ /* 0x000fe200078e02ff */
[----:B--2---:R-:W-:Y:S02]  /*74460*/  MOV R6, R5 ;  /* 0x0000000500067202 */ /* 0x004fe40000000f00 */
[----:B------:R-:W-:Y:S02]  /*74470*/  LEA.HI.X.SX32 R5, R20, R3, 0x1, P0 ;  /* 0x0000000314057211 */ /* 0x000fe400000f0eff */
[----:B------:R-:W-:Y:S02]  /*74480*/  MOV R20, R6 ;  /* 0x0000000600147202 */ /* 0x000fe40000000f00 */
[----:B------:R-:W-:Y:S02]  /*74490*/  IADD3 R6, P0, R21, R2, RZ ;  /* 0x0000000215067210 */ /* 0x000fe40007f1e0ff */
[----:B------:R-:W-:Y:S02]  /*744a0*/  MOV R21, R20 ;  /* 0x0000001400157202 */ /* 0x000fe40000000f00 */
[----:B------:R-:W-:-:S02]  /*744b0*/  MOV R20, c[0x0][0x1c8] ;  /* 0x0000720000147a02 */ /* 0x000fc40000000f00 */
[----:B------:R-:W-:-:S03]  /*744c0*/  MOV R9, R21 ;  /* 0x0000001500097202 */ /* 0x000fc60000000f00 */
[----:B------:R-:W-:Y:S01]  /*744d0*/  IMAD R20, R20, 0x50, RZ ;  /* 0x0000005014147824 */ /* 0x000fe200078e02ff */
[----:B------:R-:W-:Y:S02]  /*744e0*/  MOV R21, c[0x0][0x1c8] ;  /* 0x0000720000157a02 */ /* 0x000fe40000000f00 */
[----:B-1----:R-:W-:Y:S02]  /*744f0*/  LEA.HI.X.SX32 R7, R13, R3, 0x1, P0 ;  /* 0x000000030d077211 */ /* 0x002fe400000f0eff */
[----:B------:R-:W-:Y:S02]  /*74500*/  MOV R10, R9 ;  /* 0x00000009000a7202 */ /* 0x000fe40000000f00 */
[----:B------:R-:W-:Y:S01]  /*74510*/  IADD3 R8, P0, R20, R2, RZ ;  /* 0x0000000214087210 */ /* 0x000fe20007f1e0ff */
[----:B------:R-:W-:-:S03]  /*74520*/  IMAD R20, R21, 0x52, RZ ;  /* 0x0000005215147824 */ /* 0x000fc600078e02ff */
[----:B------:R-:W-:Y:S01]  /*74530*/  LEA.HI.X.SX32 R9, R22, R3, 0x1, P0 ;  /* 0x0000000316097211 */ /* 0x000fe200000f0eff */
[----:B------:R-:W-:Y:S01]  /*74540*/  IMAD.MOV.U32 R22, RZ, RZ, R10 ;  /* 0x000000ffff167224 */ /* 0x000fe200078e000a */
[----:B------:R-:W-:Y:S01]  /*74550*/  IADD3 R10, P0, R20, R2, RZ ;  /* 0x00000002140a7210 */ /* 0x000fe20007f1e0ff */
[----:B------:R-:W-:-:S03]  /*74560*/  IMAD R13, R21, 0x29, RZ ;  /* 0x00000029150d7824 */ /* 0x000fc600078e02ff */
[----:B------:R-:W-:Y:S02]  /*74570*/  MOV R20, R22 ;  /* 0x0000001600147202 */ /* 0x000fe40000000f00 */
[----:B------:R-:W-:Y:S01]  /*74580*/  PRMT R11, R22, 0x7632, R11 ;  /* 0x00007632160b7816 */ /* 0x000fe2000000000b */
[----:B------:R-:W-:Y:S02]  /*74590*/  IMAD R22, R21, 0x54, RZ ;  /* 0x0000005415167824 */ /* 0x000fe400078e02ff */
[----:B------:R-:W-:Y:S04]  /*745a0*/  STG.E.U16 [R4.64], R20 ;  /* 0x0000001404007986 */ /* 0x000fe8000c101504 */
[----:B------:R0:W-:Y:S02]  /*745b0*/  STG.E.U16 [R6.64], R11 ;  /* 0x0000000b06007986 */ /* 0x0001e4000c101504 */
[----:B0-----:R-:W-:-:S02]  /*745c0*/  LEA.HI.X.SX32 R11, R13, R3, 0x1, P0 ;  /* 0x000000030d0b7211 */ /* 0x001fc400000f0eff */
[----:B------:R-:W-:-:S04]  /*745d0*/  IADD3 R6, P0, R22, R2, RZ ;  /* 0x0000000216067210 */ /* 0x000fc80007f1e0ff */
[----:B------:R-:W-:Y:S02]  /*745e0*/  LEA.HI.X.SX32 R7, R15, R3, 0x1, P0 ;  /* 0x000000030f077211 */ /* 0x000fe400000f0eff */
[----:B------:R-:W2:Y:S01]  /*745f0*/  LDL.LU R15, [R1+0x54] ;  /* 0x00005400010f7983 */ /* 0x000ea20000300800 */
[C---:B------:R-:W-:Y:S02]  /*74600*/  IMAD R22, R21.reuse, 0x56, RZ ;  /* 0x0000005615167824 */ /* 0x040fe400078e02ff */
[C---:B------:R-:W-:Y:S02]  /*74610*/  IMAD R13, R21.reuse, 0x2b, RZ ;  /* 0x0000002b150d7824 */ /* 0x040fe400078e02ff */
[----:B------:R-:W-:Y:S01]  /*74620*/  IMAD R20, R21, 0x58, RZ ;  /* 0x0000005815147824 */ /* 0x000fe200078e02ff */
[----:B------:R-:W-:Y:S02]  /*74630*/  IADD3 R4, P0, R22, R2, RZ ;  /* 0x0000000216047210 */ /* 0x000fe40007f1e0ff */
[----:B------:R-:W3:Y:S01]  /*74640*/  LDL.LU R22, [R1+0x74] ;  /* 0x0000740001167983 */ /* 0x000ee20000300800 */
[----:B--2---:R-:W-:-:S03]  /*74650*/  PRMT R5, R15, 0x7632, R5 ;  /* 0x000076320f057816 */ /* 0x004fc60000000005 */
[----:B------:R0:W-:Y:S04]  /*74660*/  STG.E.U16 [R8.64], R15 ;  /* 0x0000000f08007986 */ /* 0x0001e8000c101504 */
[----:B------:R1:W-:Y:S01]  /*74670*/  STG.E.U16 [R10.64], R5 ;  /* 0x000000050a007986 */ /* 0x0003e2000c101504 */
[----:B0-----:R-:W-:Y:S01]  /*74680*/  IMAD R15, R21, 0x5a, RZ ;  /* 0x0000005a150f7824 */ /* 0x001fe200078e02ff */
[-C--:B-1----:R-:W-:Y:S02]  /*74690*/  LEA.HI.X.SX32 R5, R13, R3.reuse, 0x1, P0 ;  /* 0x000000030d057211 */ /* 0x082fe400000f0eff */
[-C--:B------:R-:W-:Y:S01]  /*746a0*/  IADD3 R10, P0, R20, R2.reuse, RZ ;  /* 0x00000002140a7210 */ /* 0x080fe20007f1e0ff */
[C---:B------:R-:W-:Y:S02]  /*746b0*/  IMAD R13, R21.reuse, 0x2d, RZ ;  /* 0x0000002d150d7824 */ /* 0x040fe400078e02ff */
[----:B------:R-:W-:Y:S01]  /*746c0*/  IMAD R20, R21, 0x5c, RZ ;  /* 0x0000005c15147824 */ /* 0x000fe200078e02ff */
[----:B------:R-:W-:Y:S01]  /*746d0*/  LEA.HI.X.SX32 R11, R23, R3, 0x1, P0 ;  /* 0x00000003170b7211 */ /* 0x000fe200000f0eff */
[----:B------:R-:W2:Y:S04]  /*746e0*/  LDL.LU R21, [R1+0x94] ;  /* 0x0000940001157983 */ /* 0x000ea80000300800 */
[----:B------:R-:W4:Y:S01]  /*746f0*/  LDL.LU R23, [R1+0x64] ;  /* 0x0000640001177983 */ /* 0x000f220000300800 */
[----:B------:R-:W-:-:S02]  /*74700*/  IADD3 R8, P0, R15, R2, RZ ;  /* 0x000000020f087210 */ /* 0x000fc40007f1e0ff */
[----:B------:R-:W-:Y:S02]  /*74710*/  MOV R15, c[0x0][0x1c8] ;  /* 0x00007200000f7a02 */ /* 0x000fe40000000f00 */
[----:B----4-:R-:W-:Y:S01]  /*74720*/  PRMT R9, R23, 0x7632, R9 ;  /* 0x0000763217097816 */ /* 0x010fe20000000009 */
[----:B------:R0:W-:Y:S04]  /*74730*/  STG.E.U16 [R6.64], R23 ;  /* 0x0000001706007986 */ /* 0x0001e8000c101504 */
[----:B------:R1:W-:Y:S01]  /*74740*/  STG.E.U16 [R4.64], R9 ;  /* 0x0000000904007986 */ /* 0x0003e2000c101504 */
[----:B0-----:R-:W-:Y:S01]  /*74750*/  IMAD R23, R15, 0x5e, RZ ;  /* 0x0000005e0f177824 */ /* 0x001fe200078e02ff */
[-C--:B-1----:R-:W-:Y:S02]  /*74760*/  LEA.HI.X.SX32 R9, R13, R3.reuse, 0x1, P0 ;  /* 0x000000030d097211 */ /* 0x082fe400000f0eff */
[----:B------:R-:W-:Y:S01]  /*74770*/  IADD3 R6, P0, R20, R2, RZ ;  /* 0x0000000214067210 */ /* 0x000fe20007f1e0ff */
[C---:B------:R-:W-:Y:S01]  /*74780*/  IMAD R13, R15.reuse, 0x2f, RZ ;  /* 0x0000002f0f0d7824 */ /* 0x040fe200078e02ff */
[----:B---3--:R-:W-:Y:S01]  /*74790*/  PRMT R5, R22, 0x7632, R5 ;  /* 0x0000763216057816 */ /* 0x008fe20000000005 */
[----:B------:R-:W-:Y:S01]  /*747a0*/  IMAD R20, R15, 0x60, RZ ;  /* 0x000000600f147824 */ /* 0x000fe200078e02ff */
[----:B------:R-:W-:-:S02]  /*747b0*/  LEA.HI.X.SX32 R7, R17, R3, 0x1, P0 ;  /* 0x0000000311077211 */ /* 0x000fc400000f0eff */
[----:B------:R-:W-:Y:S01]  /*747c0*/  IADD3 R4, P0, R23, R2, RZ ;  /* 0x0000000217047210 */ /* 0x000fe20007f1e0ff */
[----:B------:R0:W-:Y:S04]  /*747d0*/  STG.E.U16 [R10.64], R22 ;  /* 0x000000160a007986 */ /* 0x0001e8000c101504 */
[----:B------:R1:W-:Y:S04]  /*747e0*/  STG.E.U16 [R8.64], R5 ;  /* 0x0000000508007986 */ /* 0x0003e8000c101504 */
[----:B0-----:R-:W3:Y:S01]  /*747f0*/  LDL.LU R22, [R1+0xb4] ;  /* 0x0000b40001167983 */ /* 0x001ee20000300800 */
[----:B-1----:R-:W-:-:S02]  /*74800*/  LEA.HI.X.SX32 R5, R13, R3, 0x1, P0 ;  /* 0x000000030d057211 */ /* 0x002fc400000f0eff */
[----:B------:R-:W-:-:S04]  /*74810*/  IADD3 R10, P0, R20, R2, RZ ;  /* 0x00000002140a7210 */ /* 0x000fc80007f1e0ff */
[-C--:B------:R-:W-:Y:S02]  /*74820*/  LEA.HI.X.SX32 R11, R24, R3.reuse, 0x1, P0 ;  /* 0x00000003180b7211 */ /* 0x080fe400000f0eff */
[----:B------:R-:W4:Y:S01]  /*74830*/  LDL.LU R24, [R1+0x84] ;  /* 0x0000840001187983 */ /* 0x000f220000300800 */
[C---:B------:R-:W-:Y:S02]  /*74840*/  IMAD R17, R15.reuse, 0x62, RZ ;  /* 0x000000620f117824 */ /* 0x040fe400078e02ff */
[C---:B------:R-:W-:Y:S02]  /*74850*/  IMAD R13, R15.reuse, 0x31, RZ ;  /* 0x000000310f0d7824 */ /* 0x040fe400078e02ff */
[----:B------:R-:W-:Y:S01]  /*74860*/  IMAD R20, R15, 0x64, RZ ;  /* 0x000000640f147824 */ /* 0x000fe200078e02ff */
[----:B------:R-:W-:Y:S02]  /*74870*/  IADD3 R8, P0, R17, R2, RZ ;  /* 0x0000000211087210 */ /* 0x000fe40007f1e0ff */
[----:B----4-:R-:W-:Y:S01]  /*74880*/  PRMT R9, R24, 0x7632, R9 ;  /* 0x0000763218097816 */ /* 0x010fe20000000009 */
[----:B------:R0:W-:Y:S04]  /*74890*/  STG.E.U16 [R6.64], R24 ;  /* 0x0000001806007986 */ /* 0x0001e8000c101504 */
[----:B------:R1:W-:Y:S01]  /*748a0*/  STG.E.U16 [R4.64], R9 ;  /* 0x0000000904007986 */ /* 0x0003e2000c101504 */
[----:B0-----:R-:W-:Y:S01]  /*748b0*/  IMAD R24, R15, 0x66, RZ ;  /* 0x000000660f187824 */ /* 0x001fe200078e02ff */
[----:B-1----:R-:W-:-:S02]  /*748c0*/  LEA.HI.X.SX32 R9, R13, R3, 0x1, P0 ;  /* 0x000000030d097211 */ /* 0x002fc400000f0eff */
[-C--:B------:R-:W-:Y:S01]  /*748d0*/  IADD3 R6, P0, R20, R2.reuse, RZ ;  /* 0x0000000214067210 */ /* 0x080fe20007f1e0ff */
[----:B------:R-:W-:Y:S01]  /*748e0*/  IMAD R13, R15, 0x33, RZ ;  /* 0x000000330f0d7824 */ /* 0x000fe200078e02ff */
[----:B--2---:R-:W-:Y:S01]  /*748f0*/  PRMT R5, R21, 0x7632, R5 ;  /* 0x0000763215057816 */ /* 0x004fe20000000005 */
[----:B------:R-:W-:Y:S01]  /*74900*/  IMAD R20, R15, 0x68, RZ ;  /* 0x000000680f147824 */ /* 0x000fe200078e02ff */
[-C--:B------:R-:W-:Y:S02]  /*74910*/  LEA.HI.X.SX32 R7, R16, R3.reuse, 0x1, P0 ;  /* 0x0000000310077211 */ /* 0x080fe400000f0eff */
[----:B------:R-:W-:Y:S01]  /*74920*/  IADD3 R4, P0, R24, R2, RZ ;  /* 0x0000000218047210 */ /* 0x000fe20007f1e0ff */
[----:B------:R0:W-:Y:S04]  /*74930*/  STG.E.U16 [R10.64], R21 ;  /* 0x000000150a007986 */ /* 0x0001e8000c101504 */
[----:B------:R1:W-:Y:S04]  /*74940*/  STG.E.U16 [R8.64], R5 ;  /* 0x0000000508007986 */ /* 0x0003e8000c101504 */
[----:B0-----:R-:W2:Y:S01]  /*74950*/  LDL.LU R21, [R1+0xd4] ;  /* 0x0000d40001157983 */ /* 0x001ea20000300800 */
        /* <DEDUP_REMOVED lines=14> */
[C---:B------:R-:W-:Y:S01]  /*74a40*/  IMAD R13, R15.reuse, 0x37, RZ ;  /* 0x000000370f0d7824 */ /* 0x040fe200078e02ff */
[----:B---3--:R-:W-:Y:S01]  /*74a50*/  PRMT R5, R22, 0x7632, R5 ;  /* 0x0000763216057816 */ /* 0x008fe20000000005 */
[----:B------:R-:W-:Y:S01]  /*74a60*/  IMAD R20, R15, 0x70, RZ ;  /* 0x000000700f147824 */ /* 0x000fe200078e02ff */
[-C--:B------:R-:W-:Y:S02]  /*74a70*/  LEA.HI.X.SX32 R7, R12, R3.reuse, 0x1, P0 ;  /* 0x000000030c077211 */ /* 0x080fe400000f0eff */
[----:B------:R-:W-:Y:S01]  /*74a80*/  IADD3 R4, P0, R25, R2, RZ ;  /* 0x0000000219047210 */ /* 0x000fe20007f1e0ff */
[----:B------:R0:W-:Y:S04]  /*74a90*/  STG.E.U16 [R10.64], R22 ;  /* 0x000000160a007986 */ /* 0x0001e8000c101504 */
[----:B------:R1:W-:Y:S04]  /*74aa0*/  STG.E.U16 [R8.64], R5 ;  /* 0x0000000508007986 */ /* 0x0003e8000c101504 */
[----:B0-----:R-:W3:Y:S01]  /*74ab0*/  LDL.LU R22, [R1+0xf4] ;  /* 0x0000f40001167983 */ /* 0x001ee20000300800 */
[----:B-1----:R-:W-:-:S02]  /*74ac0*/  LEA.HI.X.SX32 R5, R13, R3, 0x1, P0 ;  /* 0x000000030d057211 */ /* 0x002fc400000f0eff */
[----:B------:R-:W-:-:S04]  /*74ad0*/  IADD3 R10, P0, R20, R2, RZ ;  /* 0x00000002140a7210 */ /* 0x000fc80007f1e0ff */
[----:B------:R-:W-:Y:S02]  /*74ae0*/  LEA.HI.X.SX32 R11, R18, R3, 0x1, P0 ;  /* 0x00000003120b7211 */ /* 0x000fe400000f0eff */
[----:B------:R-:W4:Y:S01]  /*74af0*/  LDL.LU R18, [R1+0xc4] ;  /* 0x0000c40001127983 */ /* 0x000f220000300800 */
[C---:B------:R-:W-:Y:S02]  /*74b00*/  IMAD R13, R15.reuse, 0x72, RZ ;  /* 0x000000720f0d7824 */ /* 0x040fe400078e02ff */
[----:B------:R-:W-:-:S03]  /*74b10*/  IMAD R12, R15, 0x39, RZ ;  /* 0x000000390f0c7824 */ /* 0x000fc600078e02ff */
[----:B------:R-:W-:Y:S01]  /*74b20*/  IADD3 R8, P0, R13, R2, RZ ;  /* 0x000000020d087210 */ /* 0x000fe20007f1e0ff */
[----:B------:R-:W-:Y:S01]  /*74b30*/  IMAD R20, R15, 0x74, RZ ;  /* 0x000000740f147824 */ /* 0x000fe200078e02ff */
[----:B----4-:R-:W-:Y:S01]  /*74b40*/  PRMT R9, R18, 0x7632, R9 ;  /* 0x0000763212097816 */ /* 0x010fe20000000009 */
[----:B------:R-:W-:Y:S04]  /*74b50*/  STG.E.U16 [R6.64], R18 ;  /* 0x0000001206007986 */ /* 0x000fe8000c101504 */
[----:B------:R0:W-:Y:S02]  /*74b60*/  STG.E.U16 [R4.64], R9 ;  /* 0x0000000904007986 */ /* 0x0001e4000c101504 */
[----:B0-----:R-:W-:Y:S02]  /*74b70*/  LEA.HI.X.SX32 R9, R12, R3, 0x1, P0 ;  /* 0x000000030c097211 */ /* 0x001fe400000f0eff */
[----:B------:R-:W4:Y:S01]  /*74b80*/  LDL.LU R12, [R1+0xe4] ;  /* 0x0000e400010c7983 */ /* 0x000f220000300800 */
[----:B--2---:R-:W-:-:S03]  /*74b90*/  PRMT R6, R21, 0x7632, R6 ;  /* 0x0000763215067816 */ /* 0x004fc60000000006 */
[----:B------:R0:W-:Y:S04]  /*74ba0*/  STG.E.U16 [R10.64], R21 ;  /* 0x000000150a007986 */ /* 0x0001e8000c101504 */
[----:B0-----:R-:W2:Y:S01]  /*74bb0*/  LDL.LU R21, [R1+0x104] ;  /* 0x0001040001157983 */ /* 0x001ea20000300800 */
[----:B------:R-:W-:Y:S01]  /*74bc0*/  IADD3 R4, P0, R20, R2, RZ ;  /* 0x0000000214047210 */ /* 0x000fe20007f1e0ff */
[C---:B------:R-:W-:Y:S02]  /*74bd0*/  IMAD R18, R15.reuse, 0x76, RZ ;  /* 0x000000760f127824 */ /* 0x040fe400078e02ff */
[----:B------:R0:W-:Y:S01]  /*74be0*/  STG.E.U16 [R8.64], R6 ;  /* 0x0000000608007986 */ /* 0x0001e2000c101504 */
[----:B------:R-:W-:Y:S01]  /*74bf0*/  LEA.HI.X.SX32 R5, R26, R3, 0x1, P0 ;  /* 0x000000031a057211 */ /* 0x000fe200000f0eff */
[----:B------:R-:W-:-:S02]  /*74c00*/  IMAD R7, R15, 0x3b, RZ ;  /* 0x0000003b0f077824 */ /* 0x000fc400078e02ff */
[C---:B------:R-:W-:Y:S02]  /*74c10*/  IMAD R26, R15.reuse, 0x78, RZ ;  /* 0x000000780f1a7824 */ /* 0x040fe400078e02ff */
[----:B------:R-:W-:Y:S01]  /*74c20*/  IMAD R20, R15, 0x7a, RZ ;  /* 0x0000007a0f147824 */ /* 0x000fe200078e02ff */
[----:B0-----:R-:W-:-:S04]  /*74c30*/  IADD3 R6, P0, R18, R2, RZ ;  /* 0x0000000212067210 */ /* 0x001fc80007f1e0ff */
[----:B------:R-:W-:Y:S02]  /*74c40*/  LEA.HI.X.SX32 R7, R7, R3, 0x1, P0 ;  /* 0x0000000307077211 */ /* 0x000fe400000f0eff */
[----:B------:R-:W-:-:S04]  /*74c50*/  IADD3 R8, P0, R26, R2, RZ ;  /* 0x000000021a087210 */ /* 0x000fc80007f1e0ff */
[----:B------:R-:W-:Y:S02]  /*74c60*/  LEA.HI.X.SX32 R9, R27, R3, 0x1, P0 ;  /* 0x000000031b097211 */ /* 0x000fe400000f0eff */
[----:B------:R-:W-:Y:S02]  /*74c70*/  IADD3 R10, P0, R20, R2, RZ ;  /* 0x00000002140a7210 */ /* 0x000fe40007f1e0ff */
[----:B------:R-:W5:Y:S04]  /*74c80*/  LDL.LU R20, [R1+0x38] ;  /* 0x0000380001147983 */ /* 0x000f680000300800 */
[----:B----4-:R0:W-:Y:S02]  /*74c90*/  STG.E.U16 [R4.64], R12 ;  /* 0x0000000c04007986 */ /* 0x0101e4000c101504 */
[----:B0-----:R-:W-:-:S05]  /*74ca0*/  PRMT R4, R12, 0x7632, R4 ;  /* 0x000076320c047816 */ /* 0x001fca0000000004 */
[----:B------:R-:W-:Y:S04]  /*74cb0*/  STG.E.U16 [R6.64], R4 ;  /* 0x0000000406007986 */ /* 0x000fe8000c101504 */
[----:B---3--:R0:W-:Y:S02]  /*74cc0*/  STG.E.U16 [R8.64], R22 ;  /* 0x0000001608007986 */ /* 0x0081e4000c101504 */
[----:B0-----:R-:W-:Y:S02]  /*74cd0*/  PRMT R9, R22, 0x7632, R9 ;  /* 0x0000763216097816 */ /* 0x001fe40000000009 */
[----:B------:R-:W3:Y:S01]  /*74ce0*/  LDL.LU R22, [R1+0x28] ;  /* 0x0000280001167983 */ /* 0x000ee20000300800 */
[C---:B------:R-:W-:Y:S02]  /*74cf0*/  IMAD R5, R15.reuse, 0x3d, RZ ;  /* 0x0000003d0f057824 */ /* 0x040fe400078e02ff */
[----:B------:R-:W-:-:S03]  /*74d00*/  IMAD R12, R15, 0x7c, RZ ;  /* 0x0000007c0f0c7824 */ /* 0x000fc600078e02ff */
[----:B------:R-:W-:Y:S02]  /*74d10*/  LEA.HI.X.SX32 R11, R5, R3, 0x1, P0 ;  /* 0x00000003050b7211 */ /* 0x000fe400000f0eff */
[----:B------:R-:W-:-:S04]  /*74d20*/  IADD3 R4, P0, R12, R2, RZ ;  /* 0x000000020c047210 */ /* 0x000fc80007f1e0ff */
[----:B------:R-:W-:Y:S01]  /*74d30*/  LEA.HI.X.SX32 R5, R19, R3, 0x1, P0 ;  /* 0x0000000313057211 */ /* 0x000fe200000f0eff */
[----:B------:R-:W-:Y:S04]  /*74d40*/  STG.E.U16 [R10.64], R9 ;  /* 0x000000090a007986 */ /* 0x000fe8000c101504 */
[----:B--2---:R0:W-:Y:S02]  /*74d50*/  STG.E.U16 [R4.64], R21 ;  /* 0x0000001504007986 */ /* 0x0041e4000c101504 */
[----:B0-----:R-:W-:Y:S02]  /*74d60*/  PRMT R5, R21, 0x7632, R5 ;  /* 0x0000763215057816 */ /* 0x001fe40000000005 */
[----:B------:R-:W2:Y:S01]  /*74d70*/  LDL.LU R21, [R1+0x18] ;  /* 0x0000180001157983 */ /* 0x000ea20000300800 */
[----:B------:R-:W-:-:S02]  /*74d80*/  IMAD R27, R15, 0x7e, RZ ;  /* 0x0000007e0f1b7824 */ /* 0x000fc400078e02ff */
[----:B------:R-:W-:-:S03]  /*74d90*/  IMAD R7, R15, 0x3f, RZ ;  /* 0x0000003f0f077824 */ /* 0x000fc600078e02ff */
[-C--:B------:R-:W-:Y:S02]  /*74da0*/  IADD3 R6, P0, R27, R2.reuse, RZ ;  /* 0x000000021b067210 */ /* 0x080fe40007f1e0ff */
[----:B------:R-:W-:Y:S02]  /*74db0*/  SHF.L.U32 R12, R15, 0x6, RZ ;  /* 0x000000060f0c7819 */ /* 0x000fe400000006ff */
[----:B------:R-:W-:Y:S02]  /*74dc0*/  LEA.HI.X.SX32 R7, R7, R3, 0x1, P0 ;  /* 0x0000000307077211 */ /* 0x000fe400000f0eff */
[C---:B------:R-:W-:Y:S01]  /*74dd0*/  LEA R8, P0, R15.reuse, R2, 0x7 ;  /* 0x000000020f087211 */ /* 0x040fe200078038ff */
[----:B------:R-:W-:-:S03]  /*74de0*/  IMAD R19, R15, 0x82, RZ ;  /* 0x000000820f137824 */ /* 0x000fc600078e02ff */
[----:B------:R-:W-:Y:S01]  /*74df0*/  LEA.HI.X.SX32 R9, R12, R3, 0x1, P0 ;  /* 0x000000030c097211 */ /* 0x000fe200000f0eff */
[----:B------:R-:W-:Y:S01]  /*74e00*/  STG.E.U16 [R6.64], R5 ;  /* 0x0000000506007986 */ /* 0x000fe2000c101504 */
[----:B------:R-:W-:-:S03]  /*74e10*/  IMAD R11, R15, 0x41, RZ ;  /* 0x000000410f0b7824 */ /* 0x000fc600078e02ff */
[----:B-----5:R0:W-:Y:S01]  /*74e20*/  STG.E.U16 [R8.64], R20 ;  /* 0x0000001408007986 */ /* 0x0201e2000c101504 */
[----:B------:R-:W-:Y:S01]  /*74e30*/  IADD3 R10, P0, R19, R2, RZ ;  /* 0x00000002130a7210 */ /* 0x000fe20007f1e0ff */
[----:B------:R-:W-:-:S03]  /*74e40*/  IMAD R4, R15, 0x84, RZ ;  /* 0x000000840f047824 */ /* 0x000fc600078e02ff */
[----:B------:R-:W-:Y:S02]  /*74e50*/  LEA.HI.X.SX32 R11, R11, R3, 0x1, P0 ;  /* 0x000000030b0b7211 */ /* 0x000fe400000f0eff */
[----:B0-----:R-:W-:Y:S02]  /*74e60*/  PRMT R9, R20, 0x7632, R9 ;  /* 0x0000763214097816 */ /* 0x001fe40000000009 */
[----:B------:R-:W4:Y:S01]  /*74e70*/  LDL.LU R20, [R1+0x8] ;  /* 0x0000080001147983 */ /* 0x000f220000300800 */
[----:B------:R-:W-:-:S04]  /*74e80*/  IADD3 R4, P0, R4, R2, RZ ;  /* 0x0000000204047210 */ /* 0x000fc80007f1e0ff */
[-C--:B------:R-:W-:Y:S01]  /*74e90*/  LEA.HI.X.SX32 R5, R29, R3.reuse, 0x1, P0 ;  /* 0x000000031d057211 */ /* 0x080fe200000f0eff */
[----:B------:R0:W-:Y:S01]  /*74ea0*/  STG.E.U16 [R10.64], R9 ;  /* 0x000000090a007986 */ /* 0x0001e2000c101504 */
[C---:B------:R-:W-:Y:S02]  /*74eb0*/  IMAD R6, R15.reuse, 0x86, RZ ;  /* 0x000000860f067824 */ /* 0x040fe400078e02ff */
[C---:B------:R-:W-:Y:S02]  /*74ec0*/  IMAD R7, R15.reuse, 0x43, RZ ;  /* 0x000000430f077824 */ /* 0x040fe400078e02ff */
[----:B------:R-:W-:Y:S01]  /*74ed0*/  IMAD R8, R15, 0x88, RZ ;  /* 0x000000880f087824 */ /* 0x000fe200078e02ff */
[----:B------:R-:W-:Y:S02]  /*74ee0*/  IADD3 R6, P0, R6, R2, RZ ;  /* 0x0000000206067210 */ /* 0x000fe40007f1e0ff */
[----:B0-----:R-:W-:Y:S02]  /*74ef0*/  MOV R11, c[0x0][0x1c8] ;  /* 0x00007200000b7a02 */ /* 0x001fe40000000f00 */
[----:B------:R-:W-:-:S02]  /*74f00*/  LEA.HI.X.SX32 R7, R7, R3, 0x1, P0 ;  /* 0x0000000307077211 */ /* 0x000fc400000f0eff */
[----:B------:R-:W-:Y:S01]  /*74f10*/  IADD3 R8, P0, R8, R2, RZ ;  /* 0x0000000208087210 */ /* 0x000fe20007f1e0ff */
[----:B------:R-:W-:-:S05]  /*74f20*/  IMAD R10, R11, 0x44, RZ ;  /* 0x000000440b0a7824 */ /* 0x000fca00078e02ff */
[----:B------:R-:W-:Y:S01]  /*74f30*/  LEA.HI.X.SX32 R9, R10, R3, 0x1, P0 ;  /* 0x000000030a097211 */ /* 0x000fe200000f0eff */
[----:B---3--:R0:W-:Y:S02]  /*74f40*/  STG.E.U16 [R4.64], R22 ;  /* 0x0000001604007986 */ /* 0x0081e4000c101504 */
[----:B0-----:R-:W-:Y:S02]  /*74f50*/  PRMT R5, R22, 0x7632, R5 ;  /* 0x0000763216057816 */ /* 0x001fe40000000005 */
[----:B------:R-:W3:Y:S04]  /*74f60*/  LDL.LU R22, [R1+0x58] ;  /* 0x0000580001167983 */ /* 0x000ee80000300800 */
[----:B------:R-:W-:Y:S04]  /*74f70*/  STG.E.U16 [R6.64], R5 ;  /* 0x0000000506007986 */ /* 0x000fe8000c101504 */
[----:B--2---:R0:W-:Y:S02]  /*74f80*/  STG.E.U16 [R8.64], R21 ;  /* 0x0000001508007986 */ /* 0x0041e4000c101504 */
[----:B0-----:R-:W-:-:S02]  /*74f90*/  PRMT R9, R21, 0x7632, R9 ;  /* 0x0000763215097816 */ /* 0x001fc40000000009 */
[----:B------:R-:W2:Y:S01]  /*74fa0*/  LDL.LU R21, [R1+0x68] ;  /* 0x0000680001157983 */ /* 0x000ea20000300800 */
[C---:B------:R-:W-:Y:S01]  /*74fb0*/  IMAD R29, R15.reuse, 0x8a, RZ ;  /* 0x0000008a0f1d7824 */ /* 0x040fe200078e02ff */
[----:B------:R-:W-:Y:S01]  /*74fc0*/  MOV R7, c[0x0][0x1c8] ;  /* 0x0000720000077a02 */ /* 0x000fe20000000f00 */
[C---:B------:R-:W-:Y:S02]  /*74fd0*/  IMAD R11, R15.reuse, 0x45, RZ ;  /* 0x000000450f0b7824 */ /* 0x040fe400078e02ff */
[----:B------:R-:W-:Y:S01]  /*74fe0*/  IMAD R4, R15, 0x8c, RZ ;  /* 0x0000008c0f047824 */ /* 0x000fe200078e02ff */
[----:B------:R-:W-:Y:S01]  /*74ff0*/  IADD3 R10, P0, R29, R2, RZ ;  /* 0x000000021d0a7210 */ /* 0x000fe20007f1e0ff */
[----:B------:R-:W-:-:S03]  /*75000*/  IMAD R5, R7, 0x46, RZ ;  /* 0x0000004607057824 */ /* 0x000fc600078e02ff */
[----:B------:R-:W-:Y:S02]  /*75010*/  LEA.HI.X.SX32 R11, R11, R3, 0x1, P0 ;  /* 0x000000030b0b7211 */ /* 0x000fe400000f0eff */
[----:B------:R-:W-:Y:S01]  /*75020*/  IADD3 R4, P0, R4, R2, RZ ;  /* 0x0000000204047210 */ /* 0x000fe20007f1e0ff */
[----:B------:R-:W-:-:S03]  /*75030*/  IMAD R6, R15, 0x8e, RZ ;  /* 0x0000008e0f067824 */ /* 0x000fc600078e02ff */
[----:B------:R-:W-:Y:S01]  /*75040*/  LEA.HI.X.SX32 R5, R5, R3, 0x1, P0 ;  /* 0x0000000305057211 */ /* 0x000fe200000f0eff */
[----:B------:R0:W-:Y:S01]  /*75050*/  STG.E.U16 [R10.64], R9 ;  /* 0x000000090a007986 */ /* 0x0001e2000c101504 */
[----:B------:R-:W-:-:S03]  /*75060*/  IMAD R7, R15, 0x47, RZ ;  /* 0x000000470f077824 */ /* 0x000fc600078e02ff */
[----:B----4-:R1:W-:Y:S01]  /*75070*/  STG.E.U16 [R4.64], R20 ;  /* 0x0000001404007986 */ /* 0x0103e2000c101504 */
[-C--:B------:R-:W-:Y:S01]  /*75080*/  IADD3 R6, P0, R6, R2.reuse, RZ ;  /* 0x0000000206067210 */ /* 0x080fe20007f1e0ff */
[----:B------:R-:W-:Y:S01]  /*75090*/  IMAD R8, R15, 0x90, RZ ;  /* 0x000000900f087824 */ /* 0x000fe200078e02ff */
[----:B0-----:R-:W-:Y:S02]  /*750a0*/  MOV R11, c[0x0][0x1c8] ;  /* 0x00007200000b7a02 */ /* 0x001fe40000000f00 */
[----:B-1----:R-:W-:Y:S02]  /*750b0*/  PRMT R5, R20, 0x7632, R5 ;  /* 0x0000763214057816 */ /* 0x002fe40000000005 */
[----:B------:R-:W4:Y:S01]  /*750c0*/  LDL.LU R20, [R1+0x78] ;  /* 0x0000780001147983 */ /* 0x000f220000300800 */
[----:B------:R-:W-:Y:S01]  /*750d0*/  LEA.HI.X.SX32 R7, R7, R3, 0x1, P0 ;  /* 0x0000000307077211 */ /* 0x000fe200000f0eff */
[----:B------:R-:W-:Y:S01]  /*750e0*/  IMAD R9, R11, 0x48, RZ ;  /* 0x000000480b097824 */ /* 0x000fe200078e02ff */
[----:B------:R-:W-:-:S04]  /*750f0*/  IADD3 R8, P0, R8, R2, RZ ;  /* 0x0000000208087210 */ /* 0x000fc80007f1e0ff */
[----:B------:R-:W-:Y:S01]  /*75100*/  LEA.HI.X.SX32 R9, R9, R3, 0x1, P0 ;  /* 0x0000000309097211 */ /* 0x000fe200000f0eff */
[----:B------:R0:W-:Y:S01]  /*75110*/  STG.E.U16 [R6.64], R5 ;  /* 0x0000000506007986 */ /* 0x0001e2000c101504 */
[C---:B------:R-:W-:Y:S02]  /*75120*/  IMAD R10, R15.reuse, 0x92, RZ ;  /* 0x000000920f0a7824 */ /* 0x040fe400078e02ff */
[C---:B------:R-:W-:Y:S02]  /*75130*/  IMAD R11, R15.reuse, 0x49, RZ ;  /* 0x000000490f0b7824 */ /* 0x040fe400078e02ff */
[C---:B------:R-:W-:Y:S02]  /*75140*/  IMAD R4, R15.reuse, 0x94, RZ ;  /* 0x000000940f047824 */ /* 0x040fe400078e02ff */
[C---:B0-----:R-:W-:Y:S02]  /*75150*/  IMAD R6, R15.reuse, 0x96, RZ ;  /* 0x000000960f067824 */ /* 0x041fe400078e02ff */
[----:B------:R-:W-:Y:S01]  /*75160*/  IMAD R7, R15, 0x4b, RZ ;  /* 0x0000004b0f077824 */ /* 0x000fe200078e02ff */
[----:B------:R-:W-:-:S04]  /*75170*/  IADD3 R10, P0, R10, R2, RZ ;  /* 0x000000020a0a7210 */ /* 0x000fc80007f1e0ff */
[----:B------:R-:W-:Y:S02]  /*75180*/  LEA.HI.X.SX32 R11, R11, R3, 0x1, P0 ;  /* 0x000000030b0b7211 */ /* 0x000fe400000f0eff */
[----:B------:R-:W-:-:S04]  /*75190*/  IADD3 R4, P0, R4, R2, RZ ;  /* 0x0000000204047210 */ /* 0x000fc80007f1e0ff */
[----:B------:R-:W-:Y:S02]  /*751a0*/  LEA.HI.X.SX32 R5, R14, R3, 0x1, P0 ;  /* 0x000000030e057211 */ /* 0x000fe400000f0eff */
[----:B------:R-:W-:Y:S01]  /*751b0*/  MOV R14, c[0x0][0x1c8] ;  /* 0x00007200000e7a02 */ /* 0x000fe20000000f00 */
[----:B---3--:R0:W-:Y:S02]  /*751c0*/  STG.E.U16 [R8.64], R22 ;  /* 0x0000001608007986 */ /* 0x0081e4000c101504 */
[----:B0-----:R-:W-:Y:S02]  /*751d0*/  IMAD R8, R15, 0x98, RZ ;  /* 0x000000980f087824 */ /* 0x001fe400078e02ff */
[----:B------:R-:W3:Y:S01]  /*751e0*/  LDL.LU R15, [R1+0x88] ;  /* 0x00008800010f7983 */ /* 0x000ee20000300800 */
[----:B------:R-:W-:-:S05]  /*751f0*/  PRMT R9, R22, 0x7632, R9 ;  /* 0x0000763216097816 */ /* 0x000fca0000000009 */
[----:B------:R0:W-:Y:S02]  /*75200*/  STG.E.U16 [R10.64], R9 ;  /* 0x000000090a007986 */ /* 0x0001e4000c101504 */
[----:B0-----:R-:W-:Y:S02]  /*75210*/  MOV R11, c[0x0][0x1c8] ;  /* 0x00007200000b7a02 */ /* 0x001fe40000000f00 */
[----:B--2---:R0:W-:Y:S01]  /*75220*/  STG.E.U16 [R4.64], R21 ;  /* 0x0000001504007986 */ /* 0x0041e2000c101504 */
[C---:B------:R-:W-:Y:S02]  /*75230*/  IMAD R10, R14.reuse, 0x9a, RZ ;  /* 0x0000009a0e0a7824 */ /* 0x040fe400078e02ff */
[----:B------:R-:W-:Y:S02]  /*75240*/  IMAD R9, R11, 0x4c, RZ ;  /* 0x0000004c0b097824 */ /* 0x000fe400078e02ff */
[C---:B------:R-:W-:Y:S02]  /*75250*/  IMAD R11, R14.reuse, 0x4d, RZ ;  /* 0x0000004d0e0b7824 */ /* 0x040fe400078e02ff */
[----:B0-----:R-:W-:-:S02]  /*75260*/  IMAD R4, R14, 0x9c, RZ ;  /* 0x0000009c0e047824 */ /* 0x001fc400078e02ff */
[----:B------:R-:W2:Y:S01]  /*75270*/  LDL.LU R14, [R1+0x98] ;  /* 0x00009800010e7983 */ /* 0x000ea20000300800 */
[-C--:B------:R-:W-:Y:S02]  /*75280*/  IADD3 R6, P0, R6, R2.reuse, RZ ;  /* 0x0000000206067210 */ /* 0x080fe40007f1e0ff */
[----:B------:R-:W-:Y:S02]  /*75290*/  PRMT R5, R21, 0x7632, R5 ;  /* 0x0000763215057816 */ /* 0x000fe40000000005 */
[-C--:B------:R-:W-:Y:S02]  /*752a0*/  LEA.HI.X.SX32 R7, R7, R3.reuse, 0x1, P0 ;  /* 0x0000000307077211 */ /* 0x080fe400000f0eff */
[----:B------:R-:W-:Y:S02]  /*752b0*/  IADD3 R8, P0, R8, R2, RZ ;  /* 0x0000000208087210 */ /* 0x000fe40007f1e0ff */
[----:B------:R-:W-:Y:S01]  /*752c0*/  MOV R21, c[0x0][0x1c8] ;  /* 0x0000720000157a02 */ /* 0x000fe20000000f00 */
[----:B------:R0:W-:Y:S01]  /*752d0*/  STG.E.U16 [R6.64], R5 ;  /* 0x0000000506007986 */ /* 0x0001e2000c101504 */
[----:B------:R-:W-:-:S02]  /*752e0*/  LEA.HI.X.SX32 R9, R9, R3, 0x1, P0 ;  /* 0x0000000309097211 */ /* 0x000fc400000f0eff */
[----:B------:R-:W-:Y:S01]  /*752f0*/  IADD3 R10, P0, R10, R2, RZ ;  /* 0x000000020a0a7210 */ /* 0x000fe20007f1e0ff */
[----:B------:R-:W-:-:S03]  /*75300*/  IMAD R21, R21, 0x4e, RZ ;  /* 0x0000004e15157824 */ /* 0x000fc600078e02ff */
[----:B------:R-:W-:Y:S01]  /*75310*/  LEA.HI.X.SX32 R11, R11, R3, 0x1, P0 ;  /* 0x000000030b0b7211 */ /* 0x000fe200000f0eff */
[----:B----4-:R1:W-:Y:S01]  /*75320*/  STG.E.U16 [R8.64], R20 ;  /* 0x0000001408007986 */ /* 0x0103e2000c101504 */
[----:B0-----:R-:W-:Y:S02]  /*75330*/  MOV R6, c[0x0][0x1c8] ;  /* 0x0000720000067a02 */ /* 0x001fe40000000f00 */
[----:B------:R-:W-:-:S03]  /*75340*/  IADD3 R4, P0, R4, R2, RZ ;  /* 0x0000000204047210 */ /* 0x000fc60007f1e0ff */
[C---:B------:R-:W-:Y:S02]  /*75350*/  IMAD R7, R6.reuse, 0x4f, RZ ;  /* 0x0000004f06077824 */ /* 0x040fe400078e02ff */
[----:B------:R-:W-:Y:S01]  /*75360*/  IMAD R6, R6, 0x9e, RZ ;  /* 0x0000009e06067824 */ /* 0x000fe200078e02ff */
[----:B-1----:R-:W-:Y:S02]  /*75370*/  PRMT R9, R20, 0x7632, R9 ;  /* 0x0000763214097816 */ /* 0x002fe40000000009 */
[----:B------:R-:W-:Y:S02]  /*75380*/  MOV R8, c[0x0][0x1c8] ;  /* 0x0000720000087a02 */ /* 0x000fe40000000f00 */
[----:B------:R-:W-:Y:S01]  /*75390*/  LEA.HI.X.SX32 R5, R21, R3, 0x1, P0 ;  /* 0x0000000315057211 */ /* 0x000fe200000f0eff */
[----:B------:R0:W-:Y:S01]  /*753a0*/  STG.E.U16 [R10.64], R9 ;  /* 0x000000090a007986 */ /* 0x0001e2000c101504 */
[----:B------:R-:W-:Y:S01]  /*753b0*/  MOV R21, c[0x0][0x1c8] ;  /* 0x0000720000157a02 */ /* 0x000fe20000000f00 */
[----:B------:R-:W-:Y:S01]  /*753c0*/  IMAD R8, R8, 0xa0, RZ ;  /* 0x000000a008087824 */ /* 0x000fe200078e02ff */
[----:B------:R-:W-:-:S04]  /*753d0*/  IADD3 R6, P0, R6, R2, RZ ;  /* 0x0000000206067210 */ /* 0x000fc80007f1e0ff */
[----:B------:R-:W-:Y:S02]  /*753e0*/  LEA.HI.X.SX32 R7, R7, R3, 0x1, P0 ;  /* 0x0000000307077211 */ /* 0x000fe400000f0eff */
[----:B0-----:R-:W-:Y:S01]  /*753f0*/  MOV R11, c[0x0][0x1c8] ;  /* 0x00007200000b7a02 */ /* 0x001fe20000000f00 */
[----:B------:R-:W-:Y:S01]  /*75400*/  IMAD R10, R21, 0xa2, RZ ;  /* 0x000000a2150a7824 */ /* 0x000fe200078e02ff */
[----:B------:R-:W-:-:S03]  /*75410*/  IADD3 R8, P0, R8, R2, RZ ;  /* 0x0000000208087210 */ /* 0x000fc60007f1e0ff */
[----:B------:R-:W-:Y:S01]  /*75420*/  IMAD R9, R11, 0x50, RZ ;  /* 0x000000500b097824 */ /* 0x000fe200078e02ff */
[----:B------:R-:W-:Y:S01]  /*75430*/  MOV R20, c[0x0][0x1c8] ;  /* 0x0000720000147a02 */ /* 0x000fe20000000f00 */
[----:B------:R-:W-:-:S03]  /*75440*/  IMAD R11, R21, 0x51, RZ ;  /* 0x00000051150b7824 */ /* 0x000fc600078e02ff */
[----:B------:R-:W-:Y:S02]  /*75450*/  LEA.HI.X.SX32 R9, R9, R3, 0x1, P0 ;  /* 0x0000000309097211 */ /* 0x000fe400000f0eff */
[----:B------:R-:W-:Y:S01]  /*75460*/  IADD3 R10, P0, R10, R2, RZ ;  /* 0x000000020a0a7210 */ /* 0x000fe20007f1e0ff */
[----:B------:R-:W-:-:S03]  /*75470*/  IMAD R20, R20, 0x52, RZ ;  /* 0x0000005214147824 */ /* 0x000fc600078e02ff */
[-C--:B------:R-:W-:Y:S01]  /*75480*/  LEA.HI.X.SX32 R11, R11, R3.reuse, 0x1, P0 ;  /* 0x000000030b0b7211 */ /* 0x080fe200000f0eff */
[----:B---3--:R0:W-:Y:S02]  /*75490*/  STG.E.U16 [R4.64], R15 ;  /* 0x0000000f04007986 */ /* 0x0081e4000c101504 */
[----:B0-----:R-:W-:Y:S01]  /*754a0*/  IMAD R4, R21, 0xa4, RZ ;  /* 0x000000a415047824 */ /* 0x001fe200078e02ff */
[----:B------:R-:W-:Y:S02]  /*754b0*/  PRMT R5, R15, 0x7632, R5 ;  /* 0x000076320f057816 */ /* 0x000fe40000000005 */
[----:B------:R-:W3:Y:S02]  /*754c0*/  LDL.LU R15, [R1+0xb8] ;  /* 0x0000b800010f7983 */ /* 0x000ee40000300800 */
[----:B------:R-:W-:Y:S02]  /*754d0*/  IADD3 R4, P0, R4, R2, RZ ;  /* 0x0000000204047210 */ /* 0x000fe40007f1e0ff */
[----:B------:R0:W-:Y:S02]  /*754e0*/  STG.E.U16 [R6.64], R5 ;  /* 0x0000000506007986 */ /* 0x0001e4000c101504 */
[----:B0-----:R-:W-:-:S02]  /*754f0*/  LEA.HI.X.SX32 R5, R20, R3, 0x1, P0 ;  /* 0x0000000314057211 */ /* 0x001fc400000f0eff */
[----:B------:R-:W4:Y:S04]  /*75500*/  LDL.LU R20, [R1+0xa8] ;  /* 0x0000a80001147983 */ /* 0x000f280000300800 */
[----:B--2---:R0:W-:Y:S02]  /*75510*/  STG.E.U16 [R8.64], R14 ;  /* 0x0000000e08007986 */ /* 0x0041e4000c101504 */
[----:B0-----:R-:W-:Y:S02]  /*75520*/  PRMT R9, R14, 0x7632, R9 ;  /* 0x000076320e097816 */ /* 0x001fe40000000009 */
[----:B------:R-:W2:Y:S01]  /*75530*/  LDL.LU R14, [R1+0xc8] ;  /* 0x0000c800010e7983 */ /* 0x000ea20000300800 */
[C---:B------:R-:W-:Y:S02]  /*75540*/  IMAD R6, R21.reuse, 0xa6, RZ ;  /* 0x000000a615067824 */ /* 0x040fe400078e02ff */
[C---:B------:R-:W-:Y:S01]  /*75550*/  IMAD R7, R21.reuse, 0x53, RZ ;  /* 0x0000005315077824 */ /* 0x040fe200078e02ff */
[----:B------:R0:W-:Y:S01]  /*75560*/  STG.E.U16 [R10.64], R9 ;  /* 0x000000090a007986 */ /* 0x0001e2000c101504 */
[----:B------:R-:W-:Y:S01]  /*75570*/  IMAD R8, R21, 0xa8, RZ ;  /* 0x000000a815087824 */ /* 0x000fe200078e02ff */
[----:B------:R-:W-:-:S04]  /*75580*/  IADD3 R6, P0, R6, R2, RZ ;  /* 0x0000000206067210 */ /* 0x000fc80007f1e0ff */
[----:B------:R-:W-:Y:S01]  /*75590*/  LEA.HI.X.SX32 R7, R7, R3, 0x1, P0 ;  /* 0x0000000307077211 */ /* 0x000fe200000f0eff */
[----:B0-----:R-:W-:Y:S01]  /*755a0*/  IMAD.MOV.U32 R11, RZ, RZ, c[0x0][0x1c8] ;  /* 0x00007200ff0b7624 */ /* 0x001fe200078e00ff */
[----:B------:R-:W-:Y:S01]  /*755b0*/  IADD3 R8, P0, R8, R2, RZ ;  /* 0x0000000208087210 */ /* 0x000fe20007f1e0ff */
[----:B------:R-:W-:Y:S02]  /*755c0*/  IMAD R10, R21, 0xaa, RZ ;  /* 0x000000aa150a7824 */ /* 0x000fe400078e02ff */
[----:B------:R-:W-:Y:S02]  /*755d0*/  IMAD R9, R11, 0x54, RZ ;  /* 0x000000540b097824 */ /* 0x000fe400078e02ff */
[----:B------:R-:W-:-:S03]  /*755e0*/  IMAD R11, R21, 0x55, RZ ;  /* 0x00000055150b7824 */ /* 0x000fc600078e02ff */
[----:B------:R-:W-:Y:S01]  /*755f0*/  LEA.HI.X.SX32 R9, R9, R3, 0x1, P0 ;  /* 0x0000000309097211 */ /* 0x000fe200000f0eff */
[----:B------:R-:W-:Y:S01]  /*75600*/  IMAD.MOV.U32 R22, RZ, RZ, c[0x0][0x1c8] ;  /* 0x00007200ff167624 */ /* 0x000fe200078e00ff */
[----:B------:R-:W-:-:S03]  /*75610*/  IADD3 R10, P0, R10, R2, RZ ;  /* 0x000000020a0a7210 */ /* 0x000fc60007f1e0ff */
[----:B------:R-:W-:Y:S01]  /*75620*/  IMAD R22, R22, 0x56, RZ ;  /* 0x0000005616167824 */ /* 0x000fe200078e02ff */
[----:B------:R-:W-:Y:S01]  /*75630*/  LEA.HI.X.SX32 R11, R11, R3, 0x1, P0 ;  /* 0x000000030b0b7211 */ /* 0x000fe200000f0eff */
[----:B----4-:R0:W-:Y:S02]  /*75640*/  STG.E.U16 [R4.64], R20 ;  /* 0x0000001404007986 */ /* 0x0101e4000c101504 */
[----:B0-----:R-:W-:Y:S01]  /*75650*/  PRMT R5, R20, 0x7632, R5 ;  /* 0x0000763214057816 */ /* 0x001fe20000000005 */
[----:B------:R-:W-:Y:S01]  /*75660*/  IMAD R4, R21, 0xac, RZ ;  /* 0x000000ac15047824 */ /* 0x000fe200078e02ff */
[----:B------:R-:W4:Y:S04]  /*75670*/  LDL.LU R20, [R1+0xd8] ;  /* 0x0000d80001147983 */ /* 0x000f280000300800 */
[----:B------:R0:W-:Y:S01]  /*75680*/  STG.E.U16 [R6.64], R5 ;  /* 0x0000000506007986 */ /* 0x0001e2000c101504 */
[----:B------:R-:W-:-:S03]  /*75690*/  IADD3 R4, P0, R4, R2, RZ ;  /* 0x0000000204047210 */ /* 0x000fc60007f1e0ff */
[----:B---3--:R1:W-:Y:S01]  /*756a0*/  STG.E.U16 [R8.64], R15 ;  /* 0x0000000f08007986 */ /* 0x0083e2000c101504 */
[----:B0-----:R-:W-:Y:S01]  /*756b0*/  IMAD R6, R21, 0xae, RZ ;  /* 0x000000ae15067824 */ /* 0x001fe200078e02ff */
[----:B-1----:R-:W-:Y:S01]  /*756c0*/  PRMT R9, R15, 0x7632, R9 ;  /* 0x000076320f097816 */ /* 0x002fe20000000009 */
[C---:B------:R-:W-:Y:S01]  /*756d0*/  IMAD R7, R21.reuse, 0x57, RZ ;  /* 0x0000005715077824 */ /* 0x040fe200078e02ff */
[----:B------:R-:W-:Y:S01]  /*756e0*/  LEA.HI.X.SX32 R5, R22, R3, 0x1, P0 ;  /* 0x0000000316057211 */ /* 0x000fe200000f0eff */
[----:B------:R-:W-:Y:S02]  /*756f0*/  IMAD R8, R21, 0xb0, RZ ;  /* 0x000000b015087824 */ /* 0x000fe400078e02ff */
[----:B------:R0:W-:Y:S01]  /*75700*/  STG.E.U16 [R10.64], R9 ;  /* 0x000000090a007986 */ /* 0x0001e2000c101504 */
[----:B------:R-:W-:Y:S02]  /*75710*/  MOV R22, c[0x0][0x1c8] ;  /* 0x0000720000167a02 */ /* 0x000fe40000000f00 */
[----:B------:R-:W-:-:S04]  /*75720*/  IADD3 R6, P0, R6, R2, RZ ;  /* 0x0000000206067210 */ /* 0x000fc80007f1e0ff */
[----:B------:R-:W-:Y:S02]  /*75730*/  LEA.HI.X.SX32 R7, R7, R3, 0x1, P0 ;  /* 0x0000000307077211 */ /* 0x000fe400000f0eff */
[----:B0-----:R-:W-:Y:S01]  /*75740*/  MOV R11, c[0x0][0x1c8] ;  /* 0x00007200000b7a02 */ /* 0x001fe20000000f00 */
[----:B------:R-:W-:Y:S01]  /*75750*/  IMAD R10, R22, 0xb2, RZ ;  /* 0x000000b2160a7824 */ /* 0x000fe200078e02ff */
[----:B------:R-:W-:-:S03]  /*75760*/  IADD3 R8, P0, R8, R2, RZ ;  /* 0x0000000208087210 */ /* 0x000fc60007f1e0ff */
[----:B------:R-:W-:Y:S01]  /*75770*/  IMAD R9, R11, 0x58, RZ ;  /* 0x000000580b097824 */ /* 0x000fe200078e02ff */
[----:B------:R-:W-:Y:S01]  /*75780*/  MOV R15, c[0x0][0x1c8] ;  /* 0x00007200000f7a02 */ /* 0x000fe20000000f00 */
[----:B------:R-:W-:Y:S01]  /*75790*/  IMAD R11, R22, 0x59, RZ ;  /* 0x00000059160b7824 */ /* 0x000fe200078e02ff */
[----:B--2---:R0:W-:Y:S02]  /*757a0*/  STG.E.U16 [R4.64], R14 ;  /* 0x0000000e04007986 */ /* 0x0041e4000c101504 */
[----:B------:R-:W-:Y:S02]  /*757b0*/  LEA.HI.X.SX32 R9, R9, R3, 0x1, P0 ;  /* 0x0000000309097211 */ /* 0x000fe400000f0eff */
[----:B------:R-:W-:Y:S01]  /*757c0*/  IADD3 R10, P0, R10, R2, RZ ;  /* 0x000000020a0a7210 */ /* 0x000fe20007f1e0ff */
[----:B------:R-:W-:-:S03]  /*757d0*/  IMAD R15, R15, 0x5a, RZ ;  /* 0x0000005a0f0f7824 */ /* 0x000fc600078e02ff */
[-C--:B------:R-:W-:Y:S01]  /*757e0*/  LEA.HI.X.SX32 R11, R11, R3.reuse, 0x1, P0 ;  /* 0x000000030b0b7211 */ /* 0x080fe200000f0eff */
[----:B0-----:R-:W-:Y:S01]  /*757f0*/  IMAD R4, R22, 0xb4, RZ ;  /* 0x000000b416047824 */ /* 0x001fe200078e02ff */
[----:B------:R-:W-:Y:S02]  /*75800*/  PRMT R5, R14, 0x7632, R5 ;  /* 0x000076320e057816 */ /* 0x000fe40000000005 */
[----:B------:R-:W2:Y:S02]  /*75810*/  LDL.LU R14, [R1+0xf8] ;  /* 0x0000f800010e7983 */ /* 0x000ea40000300800 */
[----:B------:R-:W-:Y:S02]  /*75820*/  IADD3 R4, P0, R4, R2, RZ ;  /* 0x0000000204047210 */ /* 0x000fe40007f1e0ff */
[----:B------:R0:W-:Y:S02]  /*75830*/  STG.E.U16 [R6.64], R5 ;  /* 0x0000000506007986 */ /* 0x0001e4000c101504 */
[----:B0-----:R-:W-:-:S02]  /*75840*/  LEA.HI.X.SX32 R5, R15, R3, 0x1, P0 ;  /* 0x000000030f057211 */ /* 0x001fc400000f0eff */
[----:B------:R-:W3:Y:S01]  /*75850*/  LDL.LU R15, [R1+0xe8] ;  /* 0x0000e800010f7983 */ /* 0x000ee20000300800 */
[C---:B------:R-:W-:Y:S02]  /*75860*/  IMAD R6, R22.reuse, 0xb6, RZ ;  /* 0x000000b616067824 */ /* 0x040fe400078e02ff */
[----:B------:R-:W-:-:S03]  /*75870*/  IMAD R7, R22, 0x5b, RZ ;  /* 0x0000005b16077824 */ /* 0x000fc600078e02ff */
[----:B------:R-:W-:-:S04]  /*75880*/  IADD3 R6, P0, R6, R2, RZ ;  /* 0x0000000206067210 */ /* 0x000fc80007f1e0ff */
[----:B------:R-:W-:Y:S01]  /*75890*/  LEA.HI.X.SX32 R7, R7, R3, 0x1, P0 ;  /* 0x0000000307077211 */ /* 0x000fe200000f0eff */
[----:B----4-:R0:W-:Y:S02]  /*758a0*/  STG.E.U16 [R8.64], R20 ;  /* 0x0000001408007986 */ /* 0x0101e4000c101504 */
[----:B0-----:R-:W-:Y:S02]  /*758b0*/  PRMT R9, R20, 0x7632, R9 ;  /* 0x0000763214097816 */ /* 0x001fe40000000009 */
[----:B------:R-:W4:Y:S01]  /*758c0*/  LDL.LU R20, [R1+0x108] ;  /* 0x0001080001147983 */ /* 0x000f220000300800 */
[----:B------:R-:W-:-:S03]  /*758d0*/  IMAD R8, R22, 0xb8, RZ ;  /* 0x000000b816087824 */ /* 0x000fc600078e02ff */
[----:B------:R0:W-:Y:S02]  /*758e0*/  STG.E.U16 [R10.64], R9 ;  /* 0x000000090a007986 */ /* 0x0001e4000c101504 */
[----:B------:R-:W-:Y:S02]  /*758f0*/  IADD3 R8, P0, R8, R2, RZ ;  /* 0x0000000208087210 */ /* 0x000fe40007f1e0ff */
[----:B0-----:R-:W-:-:S05]  /*75900*/  MOV R11, c[0x0][0x1c8] ;  /* 0x00007200000b7a02 */ /* 0x001fca0000000f00 */
        /* <DEDUP_REMOVED lines=9> */
[C---:B------:R-:W-:Y:S02]  /*759a0*/  IMAD R10, R22.reuse, 0xba, RZ ;  /* 0x000000ba160a7824 */ /* 0x040fe400078e02ff */
[C---:B------:R-:W-:Y:S02]  /*759b0*/  IMAD R11, R22.reuse, 0x5d, RZ ;  /* 0x0000005d160b7824 */ /* 0x040fe400078e02ff */
[----:B------:R-:W-:Y:S01]  /*759c0*/  IMAD R4, R22, 0xbc, RZ ;  /* 0x000000bc16047824 */ /* 0x000fe200078e02ff */
[----:B------:R-:W-:Y:S01]  /*759d0*/  IADD3 R10, P0, R10, R2, RZ ;  /* 0x000000020a0a7210 */ /* 0x000fe20007f1e0ff */
[----:B------:R-:W-:-:S03]  /*759e0*/  IMAD R6, R22, 0xbe, RZ ;  /* 0x000000be16067824 */ /* 0x000fc600078e02ff */
[-C--:B------:R-:W-:Y:S02]  /*759f0*/  LEA.HI.X.SX32 R11, R11, R3.reuse, 0x1, P0 ;  /* 0x000000030b0b7211 */ /* 0x080fe400000f0eff */
[-C--:B------:R-:W-:Y:S01]  /*75a00*/  IADD3 R4, P0, R4, R2.reuse, RZ ;  /* 0x0000000204047210 */ /* 0x080fe20007f1e0ff */
[C---:B------:R-:W-:Y:S02]  /*75a10*/  IMAD R7, R22.reuse, 0x5f, RZ ;  /* 0x0000005f16077824 */ /* 0x040fe400078e02ff */
[----:B------:R0:W-:Y:S01]  /*75a20*/  STG.E.U16 [R10.64], R9 ;  /* 0x000000090a007986 */ /* 0x0001e2000c101504 */
[----:B------:R-:W-:Y:S01]  /*75a30*/  LEA.HI.X.SX32 R5, R23, R3, 0x1, P0 ;  /* 0x0000000317057211 */ /* 0x000fe200000f0eff */
[----:B------:R-:W-:Y:S01]  /*75a40*/  IMAD R8, R22, 0xc0, RZ ;  /* 0x000000c016087824 */ /* 0x000fe200078e02ff */
[----:B------:R-:W-:Y:S02]  /*75a50*/  MOV R23, c[0x0][0x1c8] ;  /* 0x0000720000177a02 */ /* 0x000fe40000000f00 */
[----:B------:R-:W-:-:S02]  /*75a60*/  IADD3 R6, P0, R6, R2, RZ ;  /* 0x0000000206067210 */ /* 0x000fc40007f1e0ff */
[----:B0-----:R-:W-:Y:S01]  /*75a70*/  MOV R11, c[0x0][0x1c8] ;  /* 0x00007200000b7a02 */ /* 0x001fe20000000f00 */
[----:B------:R-:W-:Y:S01]  /*75a80*/  IMAD R10, R23, 0xc2, RZ ;  /* 0x000000c2170a7824 */ /* 0x000fe200078e02ff */
[----:B------:R-:W-:Y:S02]  /*75a90*/  LEA.HI.X.SX32 R7, R7, R3, 0x1, P0 ;  /* 0x0000000307077211 */ /* 0x000fe400000f0eff */
[----:B------:R-:W-:Y:S01]  /*75aa0*/  IADD3 R8, P0, R8, R2, RZ ;  /* 0x0000000208087210 */ /* 0x000fe20007f1e0ff */
[----:B------:R-:W-:Y:S02]  /*75ab0*/  IMAD R9, R11, 0x60, RZ ;  /* 0x000000600b097824 */ /* 0x000fe400078e02ff */
[----:B------:R-:W-:-:S03]  /*75ac0*/  IMAD R11, R23, 0x61, RZ ;  /* 0x00000061170b7824 */ /* 0x000fc600078e02ff */
[----:B------:R-:W-:Y:S02]  /*75ad0*/  LEA.HI.X.SX32 R9, R9, R3, 0x1, P0 ;  /* 0x0000000309097211 */ /* 0x000fe400000f0eff */
[----:B------:R-:W-:-:S04]  /*75ae0*/  IADD3 R10, P0, R10, R2, RZ ;  /* 0x000000020a0a7210 */ /* 0x000fc80007f1e0ff */
[----:B------:R-:W-:Y:S01]  /*75af0*/  LEA.HI.X.SX32 R11, R11, R3, 0x1, P0 ;  /* 0x000000030b0b7211 */ /* 0x000fe200000f0eff */
[----:B----4-:R0:W-:Y:S02]  /*75b00*/  STG.E.U16 [R4.64], R20 ;  /* 0x0000001404007986 */ /* 0x0101e4000c101504 */
[----:B0-----:R-:W-:Y:S02]  /*75b10*/  PRMT R5, R20, 0x7632, R5 ;  /* 0x0000763214057816 */ /* 0x001fe40000000005 */
[----:B------:R-:W4:Y:S01]  /*75b20*/  LDL.LU R20, [R1+0x1c] ;  /* 0x00001c0001147983 */ /* 0x000f220000300800 */
[----:B------:R-:W-:-:S03]  /*75b30*/  IMAD R4, R23, 0xc4, RZ ;  /* 0x000000c417047824 */ /* 0x000fc600078e02ff */
[----:B------:R0:W-:Y:S02]  /*75b40*/  STG.E.U16 [R6.64], R5 ;  /* 0x0000000506007986 */ /* 0x0001e4000c101504 */
[----:B------:R-:W-:-:S04]  /*75b50*/  IADD3 R4, P0, R4, R2, RZ ;  /* 0x0000000204047210 */ /* 0x000fc80007f1e0ff */
[----:B0-----:R-:W-:Y:S02]  /*75b60*/  LEA.HI.X.SX32 R5, R17, R3, 0x1, P0 ;  /* 0x0000000311057211 */ /* 0x001fe400000f0eff */
[----:B---3--:R-:W-:Y:S01]  /*75b70*/  PRMT R12, R15, 0x7632, R12 ;  /* 0x000076320f0c7816 */ /* 0x008fe2000000000c */
[----:B------:R0:W-:Y:S04]  /*75b80*/  STG.E.U16 [R8.64], R15 ;  /* 0x0000000f08007986 */ /* 0x0001e8000c101504 */
[----:B------:R2:W-:Y:S04]  /*75b90*/  STG.E.U16 [R10.64], R12 ;  /* 0x0000000c0a007986 */ /* 0x0005e8000c101504 */
[----:B0-----:R-:W3:Y:S01]  /*75ba0*/  LDL.LU R15, [R1+0xc] ;  /* 0x00000c00010f7983 */ /* 0x001ee20000300800 */
[----:B--2---:R-:W-:-:S03]  /*75bb0*/  PRMT R12, R14, 0x7632, R12 ;  /* 0x000076320e0c7816 */ /* 0x004fc6000000000c */
[----:B------:R0:W-:Y:S04]  /*75bc0*/  STG.E.U16 [R4.64], R14 ;  /* 0x0000000e04007986 */ /* 0x0001e8000c101504 */
[----:B0-----:R-:W2:Y:S01]  /*75bd0*/  LDL.LU R14, [R1+0x5c] ;  /* 0x00005c00010e7983 */ /* 0x001ea20000300800 */
[C---:B------:R-:W-:Y:S02]  /*75be0*/  IMAD R6, R23.reuse, 0xc6, RZ ;  /* 0x000000c617067824 */ /* 0x040fe400078e02ff */
[C---:B------:R-:W-:Y:S02]  /*75bf0*/  IMAD R7, R23.reuse, 0x63, RZ ;  /* 0x0000006317077824 */ /* 0x040fe400078e02ff */
[----:B------:R-:W-:Y:S01]  /*75c00*/  IMAD R9, R23, 0xc8, RZ ;  /* 0x000000c817097824 */ /* 0x000fe200078e02ff */
[----:B------:R-:W-:-:S04]  /*75c10*/  IADD3 R6, P0, R6, R2, RZ ;  /* 0x0000000206067210 */ /* 0x000fc80007f1e0ff */
[----:B------:R-:W-:Y:S02]  /*75c20*/  LEA.HI.X.SX32 R7, R7, R3, 0x1, P0 ;  /* 0x0000000307077211 */ /* 0x000fe400000f0eff */
[----:B------:R-:W-:Y:S02]  /*75c30*/  IADD3 R8, P0, R9, R2, RZ ;  /* 0x0000000209087210 */ /* 0x000fe40007f1e0ff */
[----:B------:R-:W-:Y:S01]  /*75c40*/  MOV R9, c[0x0][0x1c8] ;  /* 0x0000720000097a02 */ /* 0x000fe20000000f00 */
[----:B------:R-:W-:-:S04]  /*75c50*/  IMAD R17, R23, 0xca, RZ ;  /* 0x000000ca17117824 */ /* 0x000fc800078e02ff */
[----:B------:R-:W-:Y:S02]  /*75c60*/  IMAD R9, R9, 0x64, RZ ;  /* 0x0000006409097824 */ /* 0x000fe400078e02ff */
[C---:B------:R-:W-:Y:S02]  /*75c70*/  IMAD R11, R23.reuse, 0x65, RZ ;  /* 0x00000065170b7824 */ /* 0x040fe400078e02ff */
[----:B------:R-:W-:Y:S01]  /*75c80*/  IMAD R5, R23, 0xcc, RZ ;  /* 0x000000cc17057824 */ /* 0x000fe200078e02ff */
[----:B------:R-:W-:Y:S02]  /*75c90*/  LEA.HI.X.SX32 R9, R9, R3, 0x1, P0 ;  /* 0x0000000309097211 */ /* 0x000fe400000f0eff */
[----:B------:R-:W-:Y:S01]  /*75ca0*/  IADD3 R10, P0, R17, R2, RZ ;  /* 0x00000002110a7210 */ /* 0x000fe20007f1e0ff */
[----:B------:R-:W-:-:S03]  /*75cb0*/  IMAD R17, R23, 0xce, RZ ;  /* 0x000000ce17117824 */ /* 0x000fc600078e02ff */
[-C--:B------:R-:W-:Y:S02]  /*75cc0*/  LEA.HI.X.SX32 R11, R11, R3.reuse, 0x1, P0 ;  /* 0x000000030b0b7211 */ /* 0x080fe400000f0eff */
[-C--:B------:R-:W-:Y:S01]  /*75cd0*/  IADD3 R4, P0, R5, R2.reuse, RZ ;  /* 0x0000000205047210 */ /* 0x080fe20007f1e0ff */
[----:B------:R0:W-:Y:S03]  /*75ce0*/  STG.E.U16 [R6.64], R12 ;  /* 0x0000000c06007986 */ /* 0x0001e6000c101504 */
[----:B------:R-:W-:Y:S01]  /*75cf0*/  LEA.HI.X.SX32 R5, R24, R3, 0x1, P0 ;  /* 0x0000000318057211 */ /* 0x000fe200000f0eff */
[----:B------:R-:W-:Y:S02]  /*75d00*/  IMAD.MOV.U32 R24, RZ, RZ, c[0x0][0x1c8] ;  /* 0x00007200ff187624 */ /* 0x000fe400078e00ff */
[----:B0-----:R-:W-:Y:S01]  /*75d10*/  IMAD R7, R23, 0x67, RZ ;  /* 0x0000006717077824 */ /* 0x001fe200078e02ff */
[----:B------:R-:W-:Y:S01]  /*75d20*/  IADD3 R6, P0, R17, R2, RZ ;  /* 0x0000000211067210 */ /* 0x000fe20007f1e0ff */
[----:B------:R-:W-:-:S03]  /*75d30*/  IMAD R17, R23, 0xd2, RZ ;  /* 0x000000d217117824 */ /* 0x000fc600078e02ff */
[-C--:B------:R-:W-:Y:S01]  /*75d40*/  LEA.HI.X.SX32 R7, R7, R3.reuse, 0x1, P0 ;  /* 0x0000000307077211 */ /* 0x080fe200000f0eff */
[----:B----4-:R0:W-:Y:S01]  /*75d50*/  STG.E.U16 [R8.64], R20 ;  /* 0x0000001408007986 */ /* 0x0101e2000c101504 */
[----:B------:R-:W-:Y:S01]  /*75d60*/  PRMT R12, R20, 0x7632, R12 ;  /* 0x00007632140c7816 */ /* 0x000fe2000000000c */
[----:B0-----:R-:W-:Y:S02]  /*75d70*/  IMAD R9, R23, 0xd0, RZ ;  /* 0x000000d017097824 */ /* 0x001fe400078e02ff */
[----:B------:R-:W4:Y:S03]  /*75d80*/  LDL.LU R20, [R1+0x6c] ;  /* 0x00006c0001147983 */ /* 0x000f260000300800 */
[----:B------:R-:W-:Y:S01]  /*75d90*/  IADD3 R8, P0, R9, R2, RZ ;  /* 0x0000000209087210 */ /* 0x000fe20007f1e0ff */
[----:B------:R-:W-:Y:S01]  /*75da0*/  IMAD R9, R24, 0x68, RZ ;  /* 0x0000006818097824 */ /* 0x000fe200078e02ff */
[----:B------:R0:W-:Y:S04]  /*75db0*/  STG.E.U16 [R10.64], R12 ;  /* 0x0000000c0a007986 */ /* 0x0001e8000c101504 */
[----:B------:R-:W-:-:S02]  /*75dc0*/  LEA.HI.X.SX32 R9, R9, R3, 0x1, P0 ;  /* 0x0000000309097211 */ /* 0x000fc400000f0eff */
[----:B0-----:R-:W-:Y:S02]  /*75dd0*/  IADD3 R10, P0, R17, R2, RZ ;  /* 0x00000002110a7210 */ /* 0x001fe40007f1e0ff */
[----:B------:R-:W5:Y:S01]  /*75de0*/  LDL.LU R17, [R1+0x7c] ;  /* 0x00007c0001117983 */ /* 0x000f620000300800 */
[----:B---3--:R-:W-:-:S03]  /*75df0*/  PRMT R12, R15, 0x7632, R12 ;  /* 0x000076320f0c7816 */ /* 0x008fc6000000000c */
[----:B------:R-:W-:Y:S04]  /*75e00*/  STG.E.U16 [R4.64], R15 ;  /* 0x0000000f04007986 */ /* 0x000fe8000c101504 */
[----:B------:R2:W-:Y:S02]  /*75e10*/  STG.E.U16 [R6.64], R12 ;  /* 0x0000000c06007986 */ /* 0x0005e4000c101504 */
[----:B--2---:R-:W-:Y:S02]  /*75e20*/  PRMT R12, R14, 0x7632, R12 ;  /* 0x000076320e0c7816 */ /* 0x004fe4000000000c */
[----:B------:R0:W-:Y:S04]  /*75e30*/  STG.E.U16 [R8.64], R14 ;  /* 0x0000000e08007986 */ /* 0x0001e8000c101504 */
[----:B0-----:R-:W2:Y:S01]  /*75e40*/  LDL.LU R14, [R1+0x8c] ;  /* 0x00008c00010e7983 */ /* 0x001ea20000300800 */
[----:B------:R-:W-:-:S02]  /*75e50*/  IMAD R11, R23, 0x69, RZ ;  /* 0x00000069170b7824 */ /* 0x000fc400078e02ff */
[C---:B------:R-:W-:Y:S02]  /*75e60*/  IMAD R24, R23.reuse, 0xd4, RZ ;  /* 0x000000d417187824 */ /* 0x040fe400078e02ff */
[----:B------:R-:W-:Y:S01]  /*75e70*/  IMAD R15, R23, 0xd6, RZ ;  /* 0x000000d6170f7824 */ /* 0x000fe200078e02ff */
[-C--:B------:R-:W-:Y:S02]  /*75e80*/  LEA.HI.X.SX32 R11, R11, R3.reuse, 0x1, P0 ;  /* 0x000000030b0b7211 */ /* 0x080fe400000f0eff */
[-C--:B------:R-:W-:Y:S01]  /*75e90*/  IADD3 R4, P0, R24, R2.reuse, RZ ;  /* 0x0000000218047210 */ /* 0x080fe20007f1e0ff */
[C---:B------:R-:W-:Y:S01]  /*75ea0*/  IMAD R7, R23.reuse, 0x6b, RZ ;  /* 0x0000006b17077824 */ /* 0x040fe200078e02ff */
[----:B------:R-:W-:Y:S02]  /*75eb0*/  MOV R24, c[0x0][0x1c8] ;  /* 0x0000720000187a02 */ /* 0x000fe40000000f00 */
[----:B------:R-:W-:Y:S01]  /*75ec0*/  LEA.HI.X.SX32 R5, R16, R3, 0x1, P0 ;  /* 0x0000000310057211 */ /* 0x000fe200000f0eff */
[----:B------:R-:W-:Y:S01]  /*75ed0*/  IMAD R16, R23, 0xd8, RZ ;  /* 0x000000d817107824 */ /* 0x000fe200078e02ff */
[----:B------:R-:W-:Y:S01]  /*75ee0*/  IADD3 R6, P0, R15, R2, RZ ;  /* 0x000000020f067210 */ /* 0x000fe20007f1e0ff */
[----:B------:R-:W-:-:S02]  /*75ef0*/  IMAD R24, R24, 0x6c, RZ ;  /* 0x0000006c18187824 */ /* 0x000fc400078e02ff */
[----:B------:R-:W-:Y:S01]  /*75f00*/  IMAD R15, R23, 0xda, RZ ;  /* 0x000000da170f7824 */ /* 0x000fe200078e02ff */
[-C--:B------:R-:W-:Y:S02]  /*75f10*/  LEA.HI.X.SX32 R7, R7, R3.reuse, 0x1, P0 ;  /* 0x0000000307077211 */ /* 0x080fe400000f0eff */
[-C--:B------:R-:W-:Y:S01]  /*75f20*/  IADD3 R8, P0, R16, R2.reuse, RZ ;  /* 0x0000000210087210 */ /* 0x080fe20007f1e0ff */
[----:B------:R0:W-:Y:S01]  /*75f30*/  STG.E.U16 [R10.64], R12 ;  /* 0x0000000c0a007986 */ /* 0x0001e2000c101504 */
[C---:B------:R-:W-:Y:S02]  /*75f40*/  IMAD R16, R23.reuse, 0xdc, RZ ;  /* 0x000000dc17107824 */ /* 0x040fe400078e02ff */
[-C--:B------:R-:W-:Y:S01]  /*75f50*/  LEA.HI.X.SX32 R9, R24, R3.reuse, 0x1, P0 ;  /* 0x0000000318097211 */ /* 0x080fe200000f0eff */
[----:B0-----:R-:W-:Y:S01]  /*75f60*/  IMAD R11, R23, 0x6d, RZ ;  /* 0x0000006d170b7824 */ /* 0x001fe200078e02ff */
[----:B------:R-:W-:Y:S02]  /*75f70*/  IADD3 R10, P0, R15, R2, RZ ;  /* 0x000000020f0a7210 */ /* 0x000fe40007f1e0ff */
[----:B------:R-:W3:Y:S02]  /*75f80*/  LDL.LU R15, [R1+0x9c] ;  /* 0x00009c00010f7983 */ /* 0x000ee40000300800 */
[----:B------:R-:W-:-:S02]  /*75f90*/  LEA.HI.X.SX32 R11, R11, R3, 0x1, P0 ;  /* 0x000000030b0b7211 */ /* 0x000fc400000f0eff */
[----:B----4-:R-:W-:Y:S01]  /*75fa0*/  PRMT R12, R20, 0x7632, R12 ;  /* 0x00007632140c7816 */ /* 0x010fe2000000000c */
[----:B------:R0:W-:Y:S04]  /*75fb0*/  STG.E.U16 [R4.64], R20 ;  /* 0x0000001404007986 */ /* 0x0001e8000c101504 */
[----:B------:R1:W-:Y:S01]  /*75fc0*/  STG.E.U16 [R6.64], R12 ;  /* 0x0000000c06007986 */ /* 0x0003e2000c101504 */
[----:B0-----:R-:W-:Y:S01]  /*75fd0*/  IMAD R20, R23, 0xde, RZ ;  /* 0x000000de17147824 */ /* 0x001fe200078e02ff */
[----:B------:R-:W-:-:S04]  /*75fe0*/  IADD3 R4, P0, R16, R2, RZ ;  /* 0x0000000210047210 */ /* 0x000fc80007f1e0ff */
[----:B------:R-:W-:Y:S02]  /*75ff0*/  LEA.HI.X.SX32 R5, R25, R3, 0x1, P0 ;  /* 0x0000000319057211 */ /* 0x000fe400000f0eff */
[----:B-1----:R-:W-:Y:S02]  /*76000*/  IADD3 R6, P0, R20, R2, RZ ;  /* 0x0000000214067210 */ /* 0x002fe40007f1e0ff */
[----:B------:R-:W4:Y:S01]  /*76010*/  LDL.LU R20, [R1+0xac] ;  /* 0x0000ac0001147983 */ /* 0x000f220000300800 */
[----:B-----5:R-:W-:-:S03]  /*76020*/  PRMT R12, R17, 0x7632, R12 ;  /* 0x00007632110c7816 */ /* 0x020fc6000000000c */
[----:B------:R-:W-:Y:S04]  /*76030*/  STG.E.U16 [R8.64], R17 ;  /* 0x0000001108007986 */ /* 0x000fe8000c101504 */
[----:B------:R2:W-:Y:S02]  /*76040*/  STG.E.U16 [R10.64], R12 ;  /* 0x0000000c0a007986 */ /* 0x0005e4000c101504 */
[----:B--2---:R-:W-:Y:S02]  /*76050*/  PRMT R12, R14, 0x7632, R12 ;  /* 0x000076320e0c7816 */ /* 0x004fe4000000000c */
[----:B------:R0:W-:Y:S04]  /*76060*/  STG.E.U16 [R4.64], R14 ;  /* 0x0000000e04007986 */ /* 0x0001e8000c101504 */
[----:B0-----:R-:W2:Y:S01]  /*76070*/  LDL.LU R14, [R1+0xbc] ;  /* 0x0000bc00010e7983 */ /* 0x001ea20000300800 */
[C---:B------:R-:W-:Y:S01]  /*76080*/  IMAD R7, R23.reuse, 0x6f, RZ ;  /* 0x0000006f17077824 */ /* 0x040fe200078e02ff */
[----:B------:R-:W-:Y:S01]  /*76090*/  MOV R24, c[0x0][0x1c8] ;  /* 0x0000720000187a02 */ /* 0x000fe20000000f00 */
[----:B------:R-:W-:-:S02]  /*760a0*/  IMAD R16, R23, 0xe0, RZ ;  /* 0x000000e017107824 */ /* 0x000fc400078e02ff */
[----:B------:R-:W-:Y:S01]  /*760b0*/  IMAD R17, R23, 0xe2, RZ ;  /* 0x000000e217117824 */ /* 0x000fe200078e02ff */
[-C--:B------:R-:W-:Y:S01]  /*760c0*/  LEA.HI.X.SX32 R7, R7, R3.reuse, 0x1, P0 ;  /* 0x0000000307077211 */ /* 0x080fe200000f0eff */
[----:B------:R-:W-:Y:S01]  /*760d0*/  IMAD R24, R24, 0x70, RZ ;  /* 0x0000007018187824 */ /* 0x000fe200078e02ff */
[-C--:B------:R-:W-:Y:S01]  /*760e0*/  IADD3 R8, P0, R16, R2.reuse, RZ ;  /* 0x0000000210087210 */ /* 0x080fe20007f1e0ff */
        /* <DEDUP_REMOVED lines=9> */
[----:B------:R-:W-:Y:S01]  /*76180*/  IMAD R16, R23, 0xe8, RZ ;  /* 0x000000e817107824 */ /* 0x000fe200078e02ff */
[----:B---3--:R1:W-:Y:S01]  /*76190*/  STG.E.U16 [R8.64], R15 ;  /* 0x0000000f08007986 */ /* 0x0083e2000c101504 */
[----:B0-----:R-:W-:Y:S01]  /*761a0*/  IADD3 R6, P0, R17, R2, RZ ;  /* 0x0000000211067210 */ /* 0x001fe20007f1e0ff */
[----:B------:R-:W-:Y:S01]  /*761b0*/  IMAD R7, R23, 0x73, RZ ;  /* 0x0000007317077824 */ /* 0x000fe200078e02ff */
[----:B------:R-:W-:-:S02]  /*761c0*/  MOV R17, c[0x0][0x1c8] ;  /* 0x0000720000117a02 */ /* 0x000fc40000000f00 */
[----:B------:R-:W-:Y:S01]  /*761d0*/  PRMT R12, R15, 0x7632, R12 ;  /* 0x000076320f0c7816 */ /* 0x000fe2000000000c */
[----:B-1----:R-:W-:Y:S01]  /*761e0*/  IMAD R15, R23, 0xea, RZ ;  /* 0x000000ea170f7824 */ /* 0x002fe200078e02ff */
[-C--:B------:R-:W-:Y:S01]  /*761f0*/  LEA.HI.X.SX32 R7, R7, R3.reuse, 0x1, P0 ;  /* 0x0000000307077211 */ /* 0x080fe200000f0eff */
[----:B------:R-:W-:Y:S01]  /*76200*/  IMAD R17, R17, 0x74, RZ ;  /* 0x0000007411117824 */ /* 0x000fe200078e02ff */
[-C--:B------:R-:W-:Y:S01]  /*76210*/  IADD3 R8, P0, R16, R2.reuse, RZ ;  /* 0x0000000210087210 */ /* 0x080fe20007f1e0ff */
[----:B------:R0:W-:Y:S01]  /*76220*/  STG.E.U16 [R10.64], R12 ;  /* 0x0000000c0a007986 */ /* 0x0001e2000c101504 */
[----:B------:R-:W-:Y:S02]  /*76230*/  IMAD R13, R23, 0xec, RZ ;  /* 0x000000ec170d7824 */ /* 0x000fe400078e02ff */
[----:B------:R-:W-:Y:S01]  /*76240*/  LEA.HI.X.SX32 R9, R17, R3, 0x1, P0 ;  /* 0x0000000311097211 */ /* 0x000fe200000f0eff */
[C---:B------:R-:W-:Y:S02]  /*76250*/  IMAD R16, R23.reuse, 0xee, RZ ;  /* 0x000000ee17107824 */ /* 0x040fe400078e02ff */
[----:B0-----:R-:W-:Y:S01]  /*76260*/  IMAD R11, R23, 0x75, RZ ;  /* 0x00000075170b7824 */ /* 0x001fe200078e02ff */
[----:B------:R-:W-:-:S02]  /*76270*/  IADD3 R10, P0, R15, R2, RZ ;  /* 0x000000020f0a7210 */ /* 0x000fc40007f1e0ff */
[----:B------:R-:W-:Y:S01]  /*76280*/  MOV R17, c[0x0][0x1c8] ;  /* 0x0000720000117a02 */ /* 0x000fe20000000f00 */
[----:B------:R-:W3:Y:S01]  /*76290*/  LDL.LU R15, [R1+0xdc] ;  /* 0x0000dc00010f7983 */ /* 0x000ee20000300800 */
[----:B------:R-:W-:-:S03]  /*762a0*/  LEA.HI.X.SX32 R11, R11, R3, 0x1, P0 ;  /* 0x000000030b0b7211 */ /* 0x000fc600000f0eff */
[----:B------:R-:W-:Y:S01]  /*762b0*/  IMAD R17, R17, 0x7a, RZ ;  /* 0x0000007a11117824 */ /* 0x000fe200078e02ff */
[----:B------:R-:W-:Y:S01]  /*762c0*/  STL [R1+0x1ed4], R19 ;  /* 0x001ed41301007387 */ /* 0x000fe20000100800 */
[----:B----4-:R-:W-:-:S03]  /*762d0*/  PRMT R12, R20, 0x7632, R12 ;  /* 0x00007632140c7816 */ /* 0x010fc6000000000c */
[----:B------:R0:W-:Y:S04]  /*762e0*/  STG.E.U16 [R4.64], R20 ;  /* 0x0000001404007986 */ /* 0x0001e8000c101504 */
[----:B------:R1:W-:Y:S01]  /*762f0*/  STG.E.U16 [R6.64], R12 ;  /* 0x0000000c06007986 */ /* 0x0003e2000c101504 */
[----:B0-----:R-:W-:Y:S01]  /*76300*/  IADD3 R4, P0, R13, R2, RZ ;  /* 0x000000020d047210 */ /* 0x001fe20007f1e0ff */
[C---:B------:R-:W-:Y:S02]  /*76310*/  IMAD R13, R23.reuse, 0xf0, RZ ;  /* 0x000000f0170d7824 */ /* 0x040fe400078e02ff */
[----:B------:R-:W4:Y:S01]  /*76320*/  LDL.LU R20, [R1+0xec] ;  /* 0x0000ec0001147983 */ /* 0x000f220000300800 */
[----:B-1----:R-:W-:Y:S01]  /*76330*/  IMAD R7, R23, 0x77, RZ ;  /* 0x0000007717077824 */ /* 0x002fe200078e02ff */
[----:B------:R-:W-:-:S02]  /*76340*/  LEA.HI.X.SX32 R5, R18, R3, 0x1, P0 ;  /* 0x0000000312057211 */ /* 0x000fc400000f0eff */
[----:B------:R-:W-:-:S04]  /*76350*/  IADD3 R6, P0, R16, R2, RZ ;  /* 0x0000000210067210 */ /* 0x000fc80007f1e0ff */
[----:B------:R-:W-:Y:S01]  /*76360*/  LEA.HI.X.SX32 R7, R7, R3, 0x1, P0 ;  /* 0x0000000307077211 */ /* 0x000fe200000f0eff */
[C---:B------:R-:W-:Y:S01]  /*76370*/  IMAD R16, R23.reuse, 0xf6, RZ ;  /* 0x000000f617107824 */ /* 0x040fe200078e02ff */
[----:B--2---:R-:W-:Y:S01]  /*76380*/  PRMT R12, R14, 0x7632, R12 ;  /* 0x000076320e0c7816 */ /* 0x004fe2000000000c */
[----:B------:R0:W-:Y:S04]  /*76390*/  STG.E.U16 [R8.64], R14 ;  /* 0x0000000e08007986 */ /* 0x0001e8000c101504 */
[----:B------:R1:W-:Y:S01]  /*763a0*/  STG.E.U16 [R10.64], R12 ;  /* 0x0000000c0a007986 */ /* 0x0003e2000c101504 */
[----:B0-----:R-:W-:Y:S01]  /*763b0*/  IMAD R14, R23, 0xf2, RZ ;  /* 0x000000f2170e7824 */ /* 0x001fe200078e02ff */
[----:B------:R-:W-:Y:S01]  /*763c0*/  IADD3 R8, P0, R13, R2, RZ ;  /* 0x000000020d087210 */ /* 0x000fe20007f1e0ff */
[----:B------:R-:W-:-:S02]  /*763d0*/  IMAD R13, R23, 0xf4, RZ ;  /* 0x000000f4170d7824 */ /* 0x000fc400078e02ff */
[----:B-1----:R-:W-:Y:S01]  /*763e0*/  IMAD R11, R23, 0x79, RZ ;  /* 0x00000079170b7824 */ /* 0x002fe200078e02ff */
[-C--:B------:R-:W-:Y:S02]  /*763f0*/  LEA.HI.X.SX32 R9, R26, R3.reuse, 0x1, P0 ;  /* 0x000000031a097211 */ /* 0x080fe400000f0eff */
[-C--:B------:R-:W-:Y:S01]  /*76400*/  IADD3 R10, P0, R14, R2.reuse, RZ ;  /* 0x000000020e0a7210 */ /* 0x080fe20007f1e0ff */
[----:B------:R0:W-:Y:S03]  /*76410*/  STG.E.U16 [R4.64], R28 ;  /* 0x0000001c04007986 */ /* 0x0001e6000c101504 */
[----:B------:R-:W-:Y:S01]  /*76420*/  LEA.HI.X.SX32 R11, R11, R3, 0x1, P0 ;  /* 0x000000030b0b7211 */ /* 0x000fe200000f0eff */
[----:B------:R-:W2:Y:S01]  /*76430*/  LDL.LU R14, [R1+0xfc] ;  /* 0x0000fc00010e7983 */ /* 0x000ea20000300800 */
[----:B0-----:R-:W-:-:S04]  /*76440*/  IADD3 R4, P0, R13, R2, RZ ;  /* 0x000000020d047210 */ /* 0x001fc80007f1e0ff */
[----:B------:R-:W-:Y:S02]  /*76450*/  LEA.HI.X.SX32 R5, R17, R3, 0x1, P0 ;  /* 0x0000000311057211 */ /* 0x000fe400000f0eff */
[----:B------:R-:W0:Y:S01]  /*76460*/  S2R R17, SR_TID.X ;  /* 0x0000000000117919 */ /* 0x000e220000002100 */
[----:B------:R-:W-:-:S03]  /*76470*/  PRMT R12, R28, 0x7632, R12 ;  /* 0x000076321c0c7816 */ /* 0x000fc6000000000c */
[----:B------:R-:W5:Y:S04]  /*76480*/  LDL.LU R28, [R1+0x1ed8] ;  /* 0x001ed800011c7983 */ /* 0x000f680000300800 */
[----:B------:R1:W-:Y:S01]  /*76490*/  STG.E.U16 [R6.64], R12 ;  /* 0x0000000c06007986 */ /* 0x0003e2000c101504 */
[C---:B0-----:R-:W-:Y:S02]  /*764a0*/  LOP3.LUT R24, R17.reuse, 0x7f, RZ, 0xc0, !PT ;  /* 0x0000007f11187812 */ /* 0x041fe400078ec0ff */
[----:B------:R-:W-:-:S04]  /*764b0*/  SHF.L.U32 R17, R17, 0xc, RZ ;  /* 0x0000000c11117819 */ /* 0x000fc800000006ff */
[----:B------:R-:W-:-:S04]  /*764c0*/  LOP3.LUT R17, R17, 0x6000, RZ, 0xc0, !PT ;  /* 0x0000600011117812 */ /* 0x000fc800078ec0ff */
[----:B------:R-:W-:Y:S02]  /*764d0*/  LEA R17, R24, R17, 0x4 ;  /* 0x0000001118117211 */ /* 0x000fe400078e20ff */
[----:B-1----:R-:W-:-:S04]  /*764e0*/  IADD3 R6, P0, R16, R2, RZ ;  /* 0x0000000210067210 */ /* 0x002fc80007f1e0ff */
[----:B------:R-:W0:Y:S04]  /*764f0*/  LDS.128 R16, [R17] ;  /* 0x0000000011107984 */ /* 0x000e280000000c00 */
[----:B0-----:R-:W-:Y:S04]  /*76500*/  STL [R1+0x94], R17 ;  /* 0x0000941101007387 */ /* 0x001fe80000100800 */
[----:B------:R0:W-:Y:S04]  /*76510*/  STL.64 [R1+0x98], R18 ;  /* 0x0000981201007387 */ /* 0x0001e80000100a00 */
[----:B0-----:R-:W2:Y:S01]  /*76520*/  LDL.LU R19, [R1+0x1ed4] ;  /* 0x001ed40001137983 */ /* 0x001ea20000300800 */
[----:B------:R-:W-:Y:S01]  /*76530*/  IMAD.MOV.U32 R17, RZ, RZ, R16 ;  /* 0x000000ffff117224 */ /* 0x000fe200078e0010 */
[----:B------:R-:W-:Y:S01]  /*76540*/  MOV R24, c[0x0][0x1c8] ;  /* 0x0000720000187a02 */ /* 0x000fe20000000f00 */
[----:B------:R-:W-:-:S02]  /*76550*/  IMAD R7, R23, 0x7b, RZ ;  /* 0x0000007b17077824 */ /* 0x000fc400078e02ff */
[----:B------:R-:W-:Y:S01]  /*76560*/  IMAD R13, R23, 0xf8, RZ ;  /* 0x000000f8170d7824 */ /* 0x000fe200078e02ff */
[----:B---3--:R-:W-:Y:S01]  /*76570*/  PRMT R12, R15, 0x7632, R12 ;  /* 0x000076320f0c7816 */ /* 0x008fe2000000000c */
[----:B------:R0:W-:Y:S01]  /*76580*/  STG.E.U16 [R8.64], R15 ;  /* 0x0000000f08007986 */ /* 0x0001e2000c101504 */
[-C--:B------:R-:W-:Y:S01]  /*76590*/  LEA.HI.X.SX32 R7, R7, R3.reuse, 0x1, P0 ;  /* 0x0000000307077211 */ /* 0x080fe200000f0eff */
[----:B------:R-:W-:Y:S02]  /*765a0*/  IMAD R24, R24, 0x7c, RZ ;  /* 0x0000007c18187824 */ /* 0x000fe400078e02ff */
[----:B------:R1:W-:Y:S01]  /*765b0*/  STG.E.U16 [R10.64], R12 ;  /* 0x0000000c0a007986 */ /* 0x0003e2000c101504 */
[----:B0-----:R-:W-:Y:S01]  /*765c0*/  IMAD R15, R23, 0xfa, RZ ;  /* 0x000000fa170f7824 */ /* 0x001fe200078e02ff */
[----:B------:R-:W-:Y:S01]  /*765d0*/  IADD3 R8, P0, R13, R2, RZ ;  /* 0x000000020d087210 */ /* 0x000fe20007f1e0ff */
[C---:B------:R-:W-:Y:S02]  /*765e0*/  IMAD R13, R23.reuse, 0xfc, RZ ;  /* 0x000000fc170d7824 */ /* 0x040fe400078e02ff */
[----:B-1----:R-:W-:Y:S01]  /*765f0*/  IMAD R11, R23, 0x7d, RZ ;  /* 0x0000007d170b7824 */ /* 0x002fe200078e02ff */
[----:B------:R-:W-:-:S02]  /*76600*/  LEA.HI.X.SX32 R9, R24, R3, 0x1, P0 ;  /* 0x0000000318097211 */ /* 0x000fc400000f0eff */
[----:B------:R-:W-:-:S04]  /*76610*/  IADD3 R10, P0, R15, R2, RZ ;  /* 0x000000020f0a7210 */ /* 0x000fc80007f1e0ff */
[----:B------:R-:W-:Y:S01]  /*76620*/  LEA.HI.X.SX32 R11, R11, R3, 0x1, P0 ;  /* 0x000000030b0b7211 */ /* 0x000fe200000f0eff */
[----:B----4-:R-:W-:Y:S04]  /*76630*/  STG.E.U16 [R4.64], R20 ;  /* 0x0000001404007986 */ /* 0x010fe8000c101504 */
[----:B--2---:R-:W-:Y:S04]  /*76640*/  STL [R1+0x1ed0], R19 ;  /* 0x001ed01301007387 */ /* 0x004fe80000100800 */
[----:B------:R-:W-:Y:S04]  /*76650*/  STL [R1+0x1ecc], R17 ;  /* 0x001ecc1101007387 */ /* 0x000fe80000100800 */
[----:B-----5:R-:W0:Y:S04]  /*76660*/  LDS.128 R16, [R28] ;  /* 0x000000001c107984 */ /* 0x020e280000000c00 */
[----:B0-----:R-:W-:Y:S04]  /*76670*/  STL [R1+0x54], R17 ;  /* 0x0000541101007387 */ /* 0x001fe80000100800 */
[----:B------:R0:W-:Y:S04]  /*76680*/  STL.64 [R1+0x58], R18 ;  /* 0x0000581201007387 */ /* 0x0001e80000100a00 */
[----:B0-----:R-:W2:Y:S04]  /*76690*/  LDL.LU R19, [R1+0x1ed0] ;  /* 0x001ed00001137983 */ /* 0x001ea80000300800 */
[----:B------:R-:W3:Y:S01]  /*766a0*/  LDL.LU R17, [R1+0x1ecc] ;  /* 0x001ecc0001117983 */ /* 0x000ee20000300800 */
[----:B------:R-:W-:-:S04]  /*766b0*/  IADD3 R4, P0, R13, R2, RZ ;  /* 0x000000020d047210 */ /* 0x000fc80007f1e0ff */
[----:B------:R-:W-:Y:S02]  /*766c0*/  LEA.HI.X.SX32 R5, R27, R3, 0x1, P0 ;  /* 0x000000031b057211 */ /* 0x000fe400000f0eff */
[----:B------:R-:W0:Y:S01]  /*766d0*/  S2R R27, SR_TID.X ;  /* 0x00000000001b7919 */ /* 0x000e220000002100 */
[----:B------:R-:W-:Y:S01]  /*766e0*/  PRMT R12, R20, 0x7632, R12 ;  /* 0x00007632140c7816 */ /* 0x000fe2000000000c */
[----:B------:R-:W-:-:S04]  /*766f0*/  IMAD R13, R23, 0xfe, RZ ;  /* 0x000000fe170d7824 */ /* 0x000fc800078e02ff */
[----:B------:R1:W-:Y:S04]  /*76700*/  STG.E.U16 [R6.64], R12 ;  /* 0x0000000c06007986 */ /* 0x0003e8000c101504 */
[----:B------:R-:W-:Y:S01]  /*76710*/  STG.E.U16 [R8.64], R14 ;  /* 0x0000000e08007986 */ /* 0x000fe2000c101504 */
[C---:B0-----:R-:W-:Y:S02]  /*76720*/  SHF.L.U32 R24, R27.reuse, 0xc, RZ ;  /* 0x0000000c1b187819 */ /* 0x041fe400000006ff */
[----:B------:R-:W-:Y:S02]  /*76730*/  LOP3.LUT R26, R27, 0x7f, RZ, 0xc0, !PT ;  /* 0x0000007f1b1a7812 */ /* 0x000fe400078ec0ff */
[----:B------:R-:W-:Y:S01]  /*76740*/  LOP3.LUT R24, R24, 0x6000, RZ, 0xc0, !PT ;  /* 0x0000600018187812 */ /* 0x000fe200078ec0ff */
[----:B-1----:R-:W-:Y:S01]  /*76750*/  IMAD R12, R23, 0x7f, RZ ;  /* 0x0000007f170c7824 */ /* 0x002fe200078e02ff */
[----:B------:R-:W-:-:S02]  /*76760*/  PRMT R7, R14, 0x7632, R7 ;  /* 0x000076320e077816 */ /* 0x000fc40000000007 */
[----:B------:R-:W-:Y:S02]  /*76770*/  LEA R24, R26, R24, 0x4 ;  /* 0x000000181a187211 */ /* 0x000fe400078e20ff */
[----:B------:R-:W-:Y:S02]  /*76780*/  IADD3 R6, P0, R13, R2, RZ ;  /* 0x000000020d067210 */ /* 0x000fe40007f1e0ff */
[----:B------:R-:W-:Y:S01]  /*76790*/  LOP3.LUT R24, R24, 0x40, RZ, 0x3c, !PT ;  /* 0x0000004018187812 */ /* 0x000fe200078e3cff */
[----:B------:R0:W-:Y:S02]  /*767a0*/  STG.E.U16 [R10.64], R7 ;  /* 0x000000070a007986 */ /* 0x0001e4000c101504 */
[----:B0-----:R-:W-:Y:S02]  /*767b0*/  LEA.HI.X.SX32 R7, R12, R3, 0x1, P0 ;  /* 0x000000030c077211 */ /* 0x001fe400000f0eff */
[----:B------:R-:W0:Y:S01]  /*767c0*/  LDS.128 R12, [R24] ;  /* 0x00000000180c7984 */ /* 0x000e220000000c00 */
[----:B------:R-:W-:-:S04]  /*767d0*/  SHF.L.U32 R20, R27, 0xc, RZ ;  /* 0x0000000c1b147819 */ /* 0x000fc800000006ff */
[----:B------:R-:W-:-:S04]  /*767e0*/  LOP3.LUT R20, R20, 0x6000, RZ, 0xc0, !PT ;  /* 0x0000600014147812 */ /* 0x000fc800078ec0ff */
[----:B------:R-:W-:-:S04]  /*767f0*/  LEA R20, R26, R20, 0x4 ;  /* 0x000000141a147211 */ /* 0x000fc800078e20ff */
[----:B------:R-:W-:Y:S01]  /*76800*/  LOP3.LUT R20, R20, 0x60, RZ, 0x3c, !PT ;  /* 0x0000006014147812 */ /* 0x000fe200078e3cff */
[----:B0-----:R-:W-:Y:S01]  /*76810*/  STL [R1+0x14], R13 ;  /* 0x0000140d01007387 */ /* 0x001fe20000100800 */
[----:B------:R-:W-:-:S03]  /*76820*/  MOV R18, R12 ;  /* 0x0000000c00127202 */ /* 0x000fc60000000f00 */
[----:B------:R-:W-:Y:S04]  /*76830*/  STL.64 [R1+0x18], R14 ;  /* 0x0000180e01007387 */ /* 0x000fe80000100a00 */
[----:B------:R-:W0:Y:S01]  /*76840*/  LDS.128 R12, [R20] ;  /* 0x00000000140c7984 */ /* 0x000e220000000c00 */
[----:B------:R-:W-:Y:S01]  /*76850*/  PRMT R8, R0, 0x7632, R8 ;  /* 0x0000763200087816 */ /* 0x000fe20000000008 */
[C---:B------:R-:W-:Y:S02]  /*76860*/  IMAD R9, R23.reuse, 0x102, RZ ;  /* 0x0000010217097824 */ /* 0x040fe400078e02ff */
[----:B------:R1:W-:Y:S04]  /*76870*/  STG.E.U16 [R4.64], R0 ;  /* 0x0000000004007986 */ /* 0x0003e8000c101504 */
[----:B------:R4:W-:Y:S01]  /*76880*/  STG.E.U16 [R6.64], R8 ;  /* 0x0000000806007986 */ /* 0x0009e2000c101504 */
[----:B-1----:R-:W-:-:S03]  /*76890*/  SHF.L.U32 R5, R23, 0x7, RZ ;  /* 0x0000000717057819 */ /* 0x002fc600000006ff */
[----:B------:R-:W5:Y:S01]  /*768a0*/  LDL.LU R0, [R1+0x1ec8] ;  /* 0x001ec80001007983 */ /* 0x000f620000300800 */
[C---:B------:R-:W-:Y:S01]  /*768b0*/  LEA R4, P0, R23.reuse, R2, 0x8 ;  /* 0x0000000217047211 */ /* 0x040fe200078040ff */
[----:B----4-:R-:W-:-:S03]  /*768c0*/  IMAD R7, R23, 0x81, RZ ;  /* 0x0000008117077824 */ /* 0x010fc600078e02ff */
[-C--:B------:R-:W-:Y:S01]  /*768d0*/  LEA.HI.X.SX32 R5, R5, R3.reuse, 0x1, P0 ;  /* 0x0000000305057211 */ /* 0x080fe200000f0eff */
[----:B------:R-:W-:Y:S01]  /*768e0*/  IMAD R6, R23, 0x104, RZ ;  /* 0x0000010417067824 */ /* 0x000fe200078e02ff */
[----:B------:R-:W-:Y:S02]  /*768f0*/  IADD3 R8, P0, R9, R2, RZ ;  /* 0x0000000209087210 */ /* 0x000fe40007f1e0ff */
[----:B------:R-:W-:Y:S02]  /*76900*/  MOV R25, R16 ;  /* 0x0000001000197202 */ /* 0x000fe40000000f00 */
[----:B------:R-:W-:Y:S01]  /*76910*/  LEA.HI.X.SX32 R9, R7, R3, 0x1, P0 ;  /* 0x0000000307097211 */ /* 0x000fe200000f0eff */
[----:B------:R-:W-:Y:S01]  /*76920*/  IMAD R16, R23, 0x106, RZ ;  /* 0x0000010617107824 */ /* 0x000fe200078e02ff */
[----:B0-----:R0:W-:Y:S02]  /*76930*/  STL [R1+0x1d80], R15 ;  /* 0x001d800f01007387 */ /* 0x0011e40000100800 */
[----:B0-----:R-:W-:-:S05]  /*76940*/  IMAD.SHL.U32 R15, R27, 0x1000, RZ ;  /* 0x000010001b0f7824 */ /* 0x001fca00078e00ff */
[----:B------:R-:W-:Y:S01]  /*76950*/  LOP3.LUT R15, R15, 0x6000, RZ, 0xc0, !PT ;  /* 0x000060000f0f7812 */ /* 0x000fe200078ec0ff */
[----:B------:R-:W-:Y:S03]  /*76960*/  STL [R1+0x1ec4], R18 ;  /* 0x001ec41201007387 */ /* 0x000fe60000100800 */
[----:B------:R-:W-:Y:S01]  /*76970*/  LEA R15, R26, R15, 0x4 ;  /* 0x0000000f1a0f7211 */ /* 0x000fe200078e20ff */
[----:B---3--:R0:W-:Y:S01]  /*76980*/  STG.E.U16 [R4.64], R17 ;  /* 0x0000001104007986 */ /* 0x0081e2000c101504 */
[----:B------:R-:W-:Y:S02]  /*76990*/  PRMT R7, R17, 0x7632, R7 ;  /* 0x0000763211077816 */ /* 0x000fe40000000007 */
[----:B0-----:R-:W-:Y:S01]  /*769a0*/  IADD3 R4, P0, R6, R2, RZ ;  /* 0x0000000206047210 */ /* 0x001fe20007f1e0ff */
[----:B------:R-:W-:-:S03]  /*769b0*/  IMAD R17, R23, 0x85, RZ ;  /* 0x0000008517117824 */ /* 0x000fc600078e02ff */
[----:B--2---:R-:W-:Y:S02]  /*769c0*/  LEA.HI.X.SX32 R5, R19, R3, 0x1, P0 ;  /* 0x0000000313057211 */ /* 0x004fe400000f0eff */
[----:B------:R-:W-:Y:S01]  /*769d0*/  IADD3 R6, P0, R16, R2, RZ ;  /* 0x0000000210067210 */ /* 0x000fe20007f1e0ff */
[----:B------:R-:W-:Y:S04]  /*769e0*/  STL [R1+0x1ec0], R17 ;  /* 0x001ec01101007387 */ /* 0x000fe80000100800 */
[----:B------:R-:W0:Y:S04]  /*769f0*/  LDS.128 R16, [R15+0x800] ;  /* 0x000800000f107984 */ /* 0x000e280000000c00 */
[----:B0-----:R-:W-:Y:S04]  /*76a00*/  STL [R1+0x84], R17 ;  /* 0x0000841101007387 */ /* 0x001fe80000100800 */
[----:B------:R0:W-:Y:S04]  /*76a10*/  STL.64 [R1+0x88], R18 ;  /* 0x0000881201007387 */ /* 0x0001e80000100a00 */
[----:B0-----:R-:W2:Y:S04]  /*76a20*/  LDL.LU R18, [R1+0x1ec4] ;  /* 0x001ec40001127983 */ /* 0x001ea80000300800 */
[----:B------:R-:W3:Y:S01]  /*76a30*/  LDL.LU R17, [R1+0x1ec0] ;  /* 0x001ec00001117983 */ /* 0x000ee20000300800 */
[----:B------:R-:W-:-:S02]  /*76a40*/  IMAD R11, R23, 0x83, RZ ;  /* 0x00000083170b7824 */ /* 0x000fc400078e02ff */
[----:B------:R-:W-:Y:S01]  /*76a50*/  IMAD R10, R23, 0x108, RZ ;  /* 0x00000108170a7824 */ /* 0x000fe200078e02ff */
[----:B------:R0:W-:Y:S01]  /*76a60*/  STG.E.U16 [R8.64], R7 ;  /* 0x0000000708007986 */ /* 0x0001e2000c101504 */
[----:B------:R-:W-:Y:S01]  /*76a70*/  IMAD R26, R21, 0x84, RZ ;  /* 0x00000084151a7824 */ /* 0x000fe200078e02ff */
[----:B------:R-:W-:Y:S01]  /*76a80*/  MOV R21, R16 ;  /* 0x0000001000157202 */ /* 0x000fe20000000f00 */
[----:B------:R-:W-:Y:S01]  /*76a90*/  IMAD R16, R23, 0x10c, RZ ;  /* 0x0000010c17107824 */ /* 0x000fe200078e02ff */
[----:B------:R1:W-:Y:S01]  /*76aa0*/  STG.E.U16 [R4.64], R25 ;  /* 0x0000001904007986 */ /* 0x0003e2000c101504 */
[----:B0-----:R-:W-:Y:S02]  /*76ab0*/  LEA.HI.X.SX32 R7, R11, R3, 0x1, P0 ;  /* 0x000000030b077211 */ /* 0x001fe400000f0eff */
[----:B------:R-:W-:Y:S01]  /*76ac0*/  IADD3 R8, P0, R10, R2, RZ ;  /* 0x000000020a087210 */ /* 0x000fe20007f1e0ff */
[----:B------:R-:W-:Y:S01]  /*76ad0*/  IMAD R10, R23, 0x10a, RZ ;  /* 0x0000010a170a7824 */ /* 0x000fe200078e02ff */
[----:B------:R-:W-:-:S02]  /*76ae0*/  PRMT R11, R25, 0x7632, R11 ;  /* 0x00007632190b7816 */ /* 0x000fc4000000000b */
[----:B------:R-:W-:Y:S02]  /*76af0*/  LEA.HI.X.SX32 R9, R26, R3, 0x1, P0 ;  /* 0x000000031a097211 */ /* 0x000fe400000f0eff */
[----:B------:R-:W-:Y:S02]  /*76b00*/  IADD3 R10, P0, R10, R2, RZ ;  /* 0x000000020a0a7210 */ /* 0x000fe40007f1e0ff */
[----:B-1----:R-:W-:Y:S01]  /*76b10*/  MOV R25, c[0x0][0x1c8] ;  /* 0x0000720000197a02 */ /* 0x002fe20000000f00 */
[----:B------:R0:W-:Y:S04]  /*76b20*/  STG.E.U16 [R6.64], R11 ;  /* 0x0000000b06007986 */ /* 0x0001e8000c101504 */
[----:B------:R-:W-:Y:S02]  /*76b30*/  IMAD R25, R25, 0x86, RZ ;  /* 0x0000008619197824 */ /* 0x000fe400078e02ff */
[----:B0-----:R-:W-:-:S02]  /*76b40*/  IMAD R7, R23, 0x10e, RZ ;  /* 0x0000010e17077824 */ /* 0x001fc400078e02ff */
[----:B------:R-:W-:Y:S01]  /*76b50*/  IMAD R22, R22, 0x8e, RZ ;  /* 0x0000008e16167824 */ /* 0x000fe200078e02ff */
[----:B--2---:R0:W-:Y:S01]  /*76b60*/  STG.E.U16 [R8.64], R18 ;  /* 0x0000001208007986 */ /* 0x0041e2000c101504 */
[----:B------:R-:W-:Y:S02]  /*76b70*/  PRMT R6, R18, 0x7632, R6 ;  /* 0x0000763212067816 */ /* 0x000fe40000000006 */
[-C--:B---3--:R-:W-:Y:S02]  /*76b80*/  LEA.HI.X.SX32 R11, R17, R3.reuse, 0x1, P0 ;  /* 0x00000003110b7211 */ /* 0x088fe400000f0eff */
[----:B------:R-:W-:Y:S02]  /*76b90*/  IADD3 R4, P0, R16, R2, RZ ;  /* 0x0000000210047210 */ /* 0x000fe40007f1e0ff */
[----:B------:R-:W1:Y:S02]  /*76ba0*/  LDS.128 R16, [R28+0x800] ;  /* 0x000800001c107984 */ /* 0x000e640000000c00 */
[----:B------:R-:W-:-:S02]  /*76bb0*/  LEA.HI.X.SX32 R5, R25, R3, 0x1, P0 ;  /* 0x0000000319057211 */ /* 0x000fc400000f0eff */
[----:B------:R2:W-:Y:S01]  /*76bc0*/  STG.E.U16 [R10.64], R6 ;  /* 0x000000060a007986 */ /* 0x0005e2000c101504 */
[C---:B0-----:R-:W-:Y:S02]  /*76bd0*/  IMAD R9, R23.reuse, 0x87, RZ ;  /* 0x0000008717097824 */ /* 0x041fe400078e02ff */
[----:B------:R-:W-:Y:S01]  /*76be0*/  IMAD R8, R23, 0x110, RZ ;  /* 0x0000011017087824 */ /* 0x000fe200078e02ff */
[----:B------:R0:W-:Y:S01]  /*76bf0*/  STG.E.U16 [R4.64], R12 ;  /* 0x0000000c04007986 */ /* 0x0001e2000c101504 */
[----:B--2---:R-:W-:-:S04]  /*76c00*/  IADD3 R6, P0, R7, R2, RZ ;  /* 0x0000000207067210 */ /* 0x004fc80007f1e0ff */
[----:B------:R-:W-:Y:S02]  /*76c10*/  LEA.HI.X.SX32 R7, R9, R3, 0x1, P0 ;  /* 0x0000000309077211 */ /* 0x000fe400000f0eff */
[----:B0-----:R-:W-:Y:S02]  /*76c20*/  IADD3 R4, P0, R8, R2, RZ ;  /* 0x0000000208047210 */ /* 0x001fe40007f1e0ff */
[----:B------:R-:W0:Y:S04]  /*76c30*/  LDS.128 R8, [R24+0x800] ;  /* 0x0008000018087984 */ /* 0x000e280000000c00 */
[----:B-1----:R-:W-:Y:S04]  /*76c40*/  STL [R1+0x44], R17 ;  /* 0x0000441101007387 */ /* 0x002fe80000100800 */
[----:B------:R1:W-:Y:S02]  /*76c50*/  STL.64 [R1+0x48], R18 ;  /* 0x0000481201007387 */ /* 0x0003e40000100a00 */
[----:B-1----:R-:W-:-:S02]  /*76c60*/  MOV R18, c[0x0][0x1c8] ;  /* 0x0000720000127a02 */ /* 0x002fc40000000f00 */
[----:B------:R-:W-:Y:S01]  /*76c70*/  MOV R19, R16 ;  /* 0x0000001000137202 */ /* 0x000fe20000000f00 */
[C---:B------:R-:W-:Y:S02]  /*76c80*/  IMAD R16, R23.reuse, 0x112, RZ ;  /* 0x0000011217107824 */ /* 0x040fe400078e02ff */
[----:B------:R-:W-:Y:S01]  /*76c90*/  IMAD R26, R18, 0x88, RZ ;  /* 0x00000088121a7824 */ /* 0x000fe200078e02ff */
[----:B0-----:R-:W-:Y:S01]  /*76ca0*/  MOV R25, R8 ;  /* 0x0000000800197202 */ /* 0x001fe20000000f00 */
[----:B------:R-:W-:-:S03]  /*76cb0*/  IMAD R8, R23, 0x89, RZ ;  /* 0x0000008917087824 */ /* 0x000fc600078e02ff */
[-C--:B------:R-:W-:Y:S02]  /*76cc0*/  LEA.HI.X.SX32 R5, R26, R3.reuse, 0x1, P0 ;  /* 0x000000031a057211 */ /* 0x080fe400000f0eff */
[----:B------:R-:W-:Y:S01]  /*76cd0*/  IADD3 R16, P0, R16, R2, RZ ;  /* 0x0000000210107210 */ /* 0x000fe20007f1e0ff */
[----:B------:R-:W-:Y:S03]  /*76ce0*/  STL [R1+0x4], R9 ;  /* 0x0000040901007387 */ /* 0x000fe60000100800 */
[----:B------:R-:W-:Y:S01]  /*76cf0*/  LEA.HI.X.SX32 R17, R8, R3, 0x1, P0 ;  /* 0x0000000308117211 */ /* 0x000fe200000f0eff */
[----:B------:R-:W-:Y:S04]  /*76d00*/  STL.64 [R1+0x8], R10 ;  /* 0x0000080a01007387 */ /* 0x000fe80000100a00 */
[----:B------:R-:W-:Y:S04]  /*76d10*/  STL.64 [R1+0x1eb8], R24 ;  /* 0x001eb81801007387 */ /* 0x000fe80000100a00 */
[----:B------:R-:W0:Y:S04]  /*76d20*/  LDS.128 R8, [R20+0x800] ;  /* 0x0008000014087984 */ /* 0x000e280000000c00 */
[----:B------:R-:W1:Y:S01]  /*76d30*/  LDS.128 R24, [R15+0x1000] ;  /* 0x001000000f187984 */ /* 0x000e620000000c00 */
[----:B------:R-:W-:Y:S01]  /*76d40*/  PRMT R12, R12, 0x7632, R12 ;  /* 0x000076320c0c7816 */ /* 0x000fe2000000000c */
[----:B------:R-:W-:-:S04]  /*76d50*/  IMAD R18, R23, 0x114, RZ ;  /* 0x0000011417127824 */ /* 0x000fc800078e02ff */
[----:B------:R-:W-:Y:S04]  /*76d60*/  STG.E.U16 [R6.64], R12 ;  /* 0x0000000c06007986 */ /* 0x000fe8000c101504 */
[----:B0-----:R0:W-:Y:S04]  /*76d70*/  STL [R1+0x1d84], R11 ;  /* 0x001d840b01007387 */ /* 0x0011e80000100800 */
[----:B-1----:R1:W-:Y:S01]  /*76d80*/  STL [R1+0x74], R25 ;  /* 0x0000741901007387 */ /* 0x0023e20000100800 */
[----:B0-----:R-:W-:-:S03]  /*76d90*/  MOV R11, R24 ;  /* 0x00000018000b7202 */ /* 0x001fc60000000f00 */
[----:B------:R0:W-:Y:S04]  /*76da0*/  STL.64 [R1+0x78], R26 ;  /* 0x0000781a01007387 */ /* 0x0001e80000100a00 */
[----:B-1----:R-:W2:Y:S04]  /*76db0*/  LDL.LU.64 R24, [R1+0x1eb8] ;  /* 0x001eb80001187983 */ /* 0x002ea80000300a00 */
[----:B------:R-:W-:Y:S04]  /*76dc0*/  STL.64 [R1+0x1eb0], R10 ;  /* 0x001eb00a01007387 */ /* 0x000fe80000100a00 */
[----:B------:R-:W-:Y:S04]  /*76dd0*/  STL.64 [R1+0x1ea8], R8 ;  /* 0x001ea80801007387 */ /* 0x000fe80000100a00 */
[----:B------:R-:W1:Y:S01]  /*76de0*/  LDS.128 R8, [R28+0x1000] ;  /* 0x001000001c087984 */ /* 0x000e620000000c00 */
[----:B------:R-:W-:Y:S01]  /*76df0*/  IMAD R12, R23, 0x116, RZ ;  /* 0x00000116170c7824 */ /* 0x000fe200078e02ff */
[----:B------:R-:W-:-:S02]  /*76e00*/  IADD3 R6, P0, R18, R2, RZ ;  /* 0x0000000212067210 */ /* 0x000fc40007f1e0ff */
[----:B------:R3:W-:Y:S01]  /*76e10*/  STG.E.U16 [R4.64], R21 ;  /* 0x0000001504007986 */ /* 0x0007e2000c101504 */
[----:B------:R-:W-:Y:S01]  /*76e20*/  IMAD R20, R23, 0x118, RZ ;  /* 0x0000011817147824 */ /* 0x000fe200078e02ff */
[----:B------:R-:W-:Y:S01]  /*76e30*/  LEA.HI.X.SX32 R7, R29, R3, 0x1, P0 ;  /* 0x000000031d077211 */ /* 0x000fe200000f0eff */
[----:B0-----:R-:W-:Y:S02]  /*76e40*/  IMAD.MOV.U32 R26, RZ, RZ, c[0x0][0x1c8] ;  /* 0x00007200ff1a7624 */ /* 0x001fe400078e00ff */
[C---:B------:R-:W-:Y:S02]  /*76e50*/  IMAD R18, R23.reuse, 0x11a, RZ ;  /* 0x0000011a17127824 */ /* 0x040fe400078e02ff */
[----:B------:R-:W-:Y:S02]  /*76e60*/  IMAD R26, R26, 0x8c, RZ ;  /* 0x0000008c1a1a7824 */ /* 0x000fe400078e02ff */
[----:B---3--:R-:W-:Y:S01]  /*76e70*/  IMAD R5, R23, 0x8b, RZ ;  /* 0x0000008b17057824 */ /* 0x008fe200078e02ff */
[----:B------:R-:W-:-:S02]  /*76e80*/  IADD3 R4, P0, R12, R2, RZ ;  /* 0x000000020c047210 */ /* 0x000fc40007f1e0ff */
[----:B------:R-:W-:Y:S02]  /*76e90*/  PRMT R12, R21, 0x7632, R12 ;  /* 0x00007632150c7816 */ /* 0x000fe4000000000c */
[-C--:B------:R-:W-:Y:S02]  /*76ea0*/  LEA.HI.X.SX32 R5, R5, R3.reuse, 0x1, P0 ;  /* 0x0000000305057211 */ /* 0x080fe400000f0eff */
[-C--:B------:R-:W-:Y:S01]  /*76eb0*/  IADD3 R20, P0, R20, R2.reuse, RZ ;  /* 0x0000000214147210 */ /* 0x080fe20007f1e0ff */
[----:B------:R0:W-:Y:S03]  /*76ec0*/  STG.E.U16 [R16.64], R12 ;  /* 0x0000000c10007986 */ /* 0x0001e6000c101504 */
[----:B------:R-:W-:Y:S01]  /*76ed0*/  LEA.HI.X.SX32 R21, R26, R3, 0x1, P0 ;  /* 0x000000031a157211 */ /* 0x000fe200000f0eff */
[----:B------:R3:W-:Y:S01]  /*76ee0*/  STG.E.U16 [R6.64], R19 ;  /* 0x0000001306007986 */ /* 0x0007e2000c101504 */
[C---:B0-----:R-:W-:Y:S01]  /*76ef0*/  IMAD R17, R23.reuse, 0x8d, RZ ;  /* 0x0000008d17117824 */ /* 0x041fe200078e02ff */
[----:B------:R-:W-:Y:S01]  /*76f00*/  IADD3 R16, P0, R18, R2, RZ ;  /* 0x0000000212107210 */ /* 0x000fe20007f1e0ff */
[----:B------:R-:W-:Y:S01]  /*76f10*/  IMAD R12, R23, 0x11c, RZ ;  /* 0x0000011c170c7824 */ /* 0x000fe200078e02ff */
[----:B---3--:R-:W-:-:S02]  /*76f20*/  PRMT R7, R19, 0x7632, R7 ;  /* 0x0000763213077816 */ /* 0x008fc40000000007 */
[-C--:B------:R-:W-:Y:S02]  /*76f30*/  LEA.HI.X.SX32 R17, R17, R3.reuse, 0x1, P0 ;  /* 0x0000000311117211 */ /* 0x080fe400000f0eff */
[----:B------:R-:W-:Y:S01]  /*76f40*/  IADD3 R6, P0, R12, R2, RZ ;  /* 0x000000020c067210 */ /* 0x000fe20007f1e0ff */
[----:B------:R0:W-:Y:S04]  /*76f50*/  STG.E.U16 [R4.64], R7 ;  /* 0x0000000704007986 */ /* 0x0001e8000c101504 */
[----:B-1----:R-:W-:Y:S04]  /*76f60*/  STL [R1+0x34], R9 ;  /* 0x0000340901007387 */ /* 0x002fe80000100800 */
[----:B------:R1:W-:Y:S01]  /*76f70*/  STL.64 [R1+0x38], R10 ;  /* 0x0000380a01007387 */ /* 0x0003e20000100a00 */
[----:B0-----:R-:W-:-:S02]  /*76f80*/  LEA.HI.X.SX32 R7, R22, R3, 0x1, P0 ;  /* 0x0000000316077211 */ /* 0x001fc400000f0eff */
[----:B------:R-:W-:Y:S01]  /*76f90*/  MOV R22, R8 ;  /* 0x0000000800167202 */ /* 0x000fe20000000f00 */
[----:B-1----:R-:W3:Y:S04]  /*76fa0*/  LDL.LU.64 R10, [R1+0x1eb0] ;  /* 0x001eb000010a7983 */ /* 0x002ee80000300a00 */
[----:B------:R-:W4:Y:S01]  /*76fb0*/  LDL.LU.64 R8, [R1+0x1ea8] ;  /* 0x001ea80001087983 */ /* 0x000f220000300a00 */
[C---:B------:R-:W-:Y:S02]  /*76fc0*/  IMAD R18, R23.reuse, 0x11e, RZ ;  /* 0x0000011e17127824 */ /* 0x040fe400078e02ff */
[C---:B------:R-:W-:Y:S02]  /*76fd0*/  IMAD R12, R23.reuse, 0x8f, RZ ;  /* 0x0000008f170c7824 */ /* 0x040fe400078e02ff */
[----:B------:R-:W-:Y:S01]  /*76fe0*/  IMAD R5, R23, 0x120, RZ ;  /* 0x0000012017057824 */ /* 0x000fe200078e02ff */
[----:B------:R-:W-:-:S04]  /*76ff0*/  IADD3 R18, P0, R18, R2, RZ ;  /* 0x0000000212127210 */ /* 0x000fc80007f1e0ff */
[----:B------:R-:W-:Y:S01]  /*77000*/  LEA.HI.X.SX32 R19, R12, R3, 0x1, P0 ;  /* 0x000000030c137211 */ /* 0x000fe200000f0eff */
[----:B------:R-:W0:Y:S01]  /*77010*/  S2R R29, SR_TID.X ;  /* 0x00000000001d7919 */ /* 0x000e220000002100 */
[----:B--2---:R-:W-:-:S03]  /*77020*/  PRMT R4, R25, 0x7632, R4 ;  /* 0x0000763219047816 */ /* 0x004fc60000000004 */
[----:B------:R1:W-:Y:S04]  /*77030*/  STG.E.U16 [R20.64], R25 ;  /* 0x0000001914007986 */ /* 0x0003e8000c101504 */
[----:B------:R2:W-:Y:S01]  /*77040*/  STG.E.U16 [R16.64], R4 ;  /* 0x0000000410007986 */ /* 0x0005e2000c101504 */
[----:B-1----:R-:W-:Y:S02]  /*77050*/  MOV R25, c[0x0][0x1c8] ;  /* 0x0000720000197a02 */ /* 0x002fe40000000f00 */
[----:B--2---:R-:W-:-:S03]  /*77060*/  IADD3 R4, P0, R5, R2, RZ ;  /* 0x0000000205047210 */ /* 0x004fc60007f1e0ff */
[----:B------:R-:W-:-:S05]  /*77070*/  IMAD R25, R25, 0x90, RZ ;  /* 0x0000009019197824 */ /* 0x000fca00078e02ff */
[----:B------:R-:W-:Y:S02]  /*77080*/  LEA.HI.X.SX32 R5, R25, R3, 0x1, P0 ;  /* 0x0000000319057211 */ /* 0x000fe400000f0eff */
[----:B------:R-:W1:Y:S01]  /*77090*/  LDS.128 R24, [R24+0x1000] ;  /* 0x0010000018187984 */ /* 0x000e620000000c00 */
[----:B------:R-:W-:-:S05]  /*770a0*/  IMAD R16, R23, 0x122, RZ ;  /* 0x0000012217107824 */ /* 0x000fca00078e02ff */
[----:B------:R-:W-:Y:S01]  /*770b0*/  IADD3 R16, P0, R16, R2, RZ ;  /* 0x0000000210107210 */ /* 0x000fe20007f1e0ff */
[----:B-1----:R-:W-:Y:S04]  /*770c0*/  STL [R1+0x1e58], R25 ;  /* 0x001e581901007387 */ /* 0x002fe80000100800 */
[----:B----4-:R1:W-:Y:S02]  /*770d0*/  STG.E.U16 [R6.64], R8 ;  /* 0x0000000806007986 */ /* 0x0103e4000c101504 */
[----:B-1----:R-:W-:-:S05]  /*770e0*/  PRMT R8, R8, 0x7632, R8 ;  /* 0x0000763208087816 */ /* 0x002fca0000000008 */
[----:B------:R1:W-:Y:S04]  /*770f0*/  STG.E.U16 [R18.64], R8 ;  /* 0x0000000812007986 */ /* 0x0003e8000c101504 */
[----:B---3--:R0:W-:Y:S01]  /*77100*/  STG.E.U16 [R4.64], R11 ;  /* 0x0000000b04007986 */ /* 0x0081e2000c101504 */
[----:B-1----:R-:W-:Y:S02]  /*77110*/  PRMT R8, R11, 0x7632, R8 ;  /* 0x000076320b087816 */ /* 0x002fe40000000008 */
[C---:B0-----:R-:W-:Y:S02]  /*77120*/  LOP3.LUT R11, R29.reuse, 0x7f, RZ, 0xc0, !PT ;  /* 0x0000007f1d0b7812 */ /* 0x041fe400078ec0ff */
[----:B------:R-:W-:Y:S01]  /*77130*/  SHF.L.U32 R29, R29, 0xc, RZ ;  /* 0x0000000c1d1d7819 */ /* 0x000fe200000006ff */
[----:B------:R0:W-:Y:S03]  /*77140*/  STL.64 [R1+0x1db0], R26 ;  /* 0x001db01a01007387 */ /* 0x0001e60000100a00 */
[----:B------:R-:W-:-:S04]  /*77150*/  LOP3.LUT R29, R29, 0x6000, RZ, 0xc0, !PT ;  /* 0x000060001d1d7812 */ /* 0x000fc800078ec0ff */
[----:B------:R-:W-:Y:S02]  /*77160*/  LEA R29, R11, R29, 0x4 ;  /* 0x0000001d0b1d7211 */ /* 0x000fe400078e20ff */
[----:B0-----:R-:W-:Y:S02]  /*77170*/  MOV R27, c[0x0][0x1c8] ;  /* 0x00007200001b7a02 */ /* 0x001fe40000000f00 */
[----:B------:R-:W-:-:S03]  /*77180*/  LOP3.LUT R29, R29, 0x60, RZ, 0x3c, !PT ;  /* 0x000000601d1d7812 */ /* 0x000fc600078e3cff */
[----:B------:R-:W-:-:S05]  /*77190*/  IMAD R6, R27, 0x91, RZ ;  /* 0x000000911b067824 */ /* 0x000fca00078e02ff */
[----:B------:R-:W-:Y:S02]  /*771a0*/  LEA.HI.X.SX32 R17, R6, R3, 0x1, P0 ;  /* 0x0000000306117211 */ /* 0x000fe400000f0eff */
[----:B------:R-:W0:Y:S01]  /*771b0*/  LDS.128 R4, [R29+0x1000] ;  /* 0x001000001d047984 */ /* 0x000e220000000c00 */
[----:B------:R-:W-:Y:S01]  /*771c0*/  MOV R11, c[0x0][0x1c8] ;  /* 0x00007200000b7a02 */ /* 0x000fe20000000f00 */
[----:B------:R-:W-:-:S04]  /*771d0*/  IMAD R20, R27, 0x124, RZ ;  /* 0x000001241b147824 */ /* 0x000fc800078e02ff */
[----:B------:R-:W-:Y:S01]  /*771e0*/  IMAD R11, R11, 0x92, RZ ;  /* 0x000000920b0b7824 */ /* 0x000fe200078e02ff */
[----:B------:R-:W-:-:S04]  /*771f0*/  IADD3 R20, P0, R20, R2, RZ ;  /* 0x0000000214147210 */ /* 0x000fc80007f1e0ff */
[----:B------:R-:W-:Y:S01]  /*77200*/  LEA.HI.X.SX32 R21, R11, R3, 0x1, P0 ;  /* 0x000000030b157211 */ /* 0x000fe200000f0eff */
[----:B0-----:R0:W-:Y:S04]  /*77210*/  STL.64 [R1+0x1da8], R6 ;  /* 0x001da80601007387 */ /* 0x0011e80000100a00 */
[----:B------:R-:W-:Y:S04]  /*77220*/  STL.64 [R1+0x1ea0], R22 ;  /* 0x001ea01601007387 */ /* 0x000fe80000100a00 */
[----:B------:R-:W-:Y:S04]  /*77230*/  STL.64 [R1+0x1e98], R20 ;  /* 0x001e981401007387 */ /* 0x000fe80000100a00 */
[----:B------:R1:W2:Y:S01]  /*77240*/  LDS.128 R20, [R15+0x1800] ;  /* 0x001800000f147984 */ /* 0x0002a20000000c00 */
[C---:B------:R-:W-:Y:S01]  /*77250*/  IMAD R18, R27.reuse, 0x126, RZ ;  /* 0x000001261b127824 */ /* 0x040fe200078e02ff */
[----:B0-----:R-:W-:Y:S01]  /*77260*/  MOV R7, c[0x0][0x1c8] ;  /* 0x0000720000077a02 */ /* 0x001fe20000000f00 */
[----:B------:R-:W-:-:S03]  /*77270*/  IMAD R19, R27, 0x93, RZ ;  /* 0x000000931b137824 */ /* 0x000fc600078e02ff */
[----:B------:R-:W-:Y:S01]  /*77280*/  IADD3 R18, P0, R18, R2, RZ ;  /* 0x0000000212127210 */ /* 0x000fe20007f1e0ff */
[----:B------:R-:W-:Y:S01]  /*77290*/  IMAD R12, R7, 0x128, RZ ;  /* 0x00000128070c7824 */ /* 0x000fe200078e02ff */
[----:B-1----:R-:W-:Y:S01]  /*772a0*/  MOV R15, c[0x0][0x1c8] ;  /* 0x00007200000f7a02 */ /* 0x002fe20000000f00 */
[----:B--2---:R-:W-:Y:S01]  /*772b0*/  STL [R1+0x64], R21 ;  /* 0x0000641501007387 */ /* 0x004fe20000100800 */
[----:B------:R-:W-:Y:S01]  /*772c0*/  IMAD.MOV.U32 R6, RZ, RZ, R20 ;  /* 0x000000ffff067224 */ /* 0x000fe200078e0014 */
[----:B------:R-:W-:Y:S02]  /*772d0*/  MOV R11, R22 ;  /* 0x00000016000b7202 */ /* 0x000fe40000000f00 */
[----:B------:R-:W-:Y:S04]  /*772e0*/  STL [R1+0x6c], R23 ;  /* 0x00006c1701007387 */ /* 0x000fe80000100800 */
[----:B------:R-:W0:Y:S01]  /*772f0*/  LDS.128 R20, [R28+0x1800] ;  /* 0x001800001c147984 */ /* 0x000e220000000c00 */
[----:B------:R-:W-:Y:S01]  /*77300*/  LEA.HI.X.SX32 R19, R19, R3, 0x1, P0 ;  /* 0x0000000313137211 */ /* 0x000fe200000f0eff */
[----:B------:R-:W-:-:S02]  /*77310*/  IMAD R15, R15, 0x94, RZ ;  /* 0x000000940f0f7824 */ /* 0x000fc400078e02ff */
[----:B------:R1:W-:Y:S04]  /*77320*/  STG.E.U16 [R16.64], R8 ;  /* 0x0000000810007986 */ /* 0x0003e8000c101504 */
[----:B------:R-:W-:Y:S01]  /*77330*/  STL.64 [R1+0x1dd8], R10 ;  /* 0x001dd80a01007387 */ /* 0x000fe20000100a00 */
[----:B-1----:R-:W-:-:S04]  /*77340*/  IADD3 R16, P0, R12, R2, RZ ;  /* 0x000000020c107210 */ /* 0x002fc80007f1e0ff */
[----:B------:R-:W-:Y:S01]  /*77350*/  LEA.HI.X.SX32 R17, R15, R3, 0x1, P0 ;  /* 0x000000030f117211 */ /* 0x000fe200000f0eff */
[----:B0-----:R-:W-:Y:S01]  /*77360*/  STL [R1+0x24], R21 ;  /* 0x0000241501007387 */ /* 0x001fe20000100800 */
[----:B------:R-:W-:Y:S02]  /*77370*/  MOV R15, R22 ;  /* 0x00000016000f7202 */ /* 0x000fe40000000f00 */
[----:B------:R-:W-:Y:S01]  /*77380*/  MOV R25, R20 ;  /* 0x0000001400197202 */ /* 0x000fe20000000f00 */
[----:B------:R0:W-:Y:S04]  /*77390*/  STL [R1+0x2c], R23 ;  /* 0x00002c1701007387 */ /* 0x0001e80000100800 */
[----:B0-----:R-:W2:Y:S04]  /*773a0*/  LDL.LU.64 R22, [R1+0x1ea0] ;  /* 0x001ea00001167983 */ /* 0x001ea80000300a00 */
[----:B------:R-:W3:Y:S01]  /*773b0*/  LDL.LU.64 R20, [R1+0x1e98] ;  /* 0x001e980001147983 */ /* 0x000ee20000300a00 */
[----:B------:R-:W-:-:S02]  /*773c0*/  IMAD R8, R7, 0x12a, RZ ;  /* 0x0000012a07087824 */ /* 0x000fc400078e02ff */
[C---:B------:R-:W-:Y:S02]  /*773d0*/  IMAD R12, R7.reuse, 0x95, RZ ;  /* 0x00000095070c7824 */ /* 0x040fe400078e02ff */
[----:B------:R-:W-:Y:S01]  /*773e0*/  IMAD R29, R7, 0x12c, RZ ;  /* 0x0000012c071d7824 */ /* 0x000fe200078e02ff */
[----:B------:R-:W-:-:S04]  /*773f0*/  IADD3 R10, P0, R8, R2, RZ ;  /* 0x00000002080a7210 */ /* 0x000fc80007f1e0ff */
[----:B------:R-:W-:Y:S02]  /*77400*/  LEA.HI.X.SX32 R11, R12, R3, 0x1, P0 ;  /* 0x000000030c0b7211 */ /* 0x000fe400000f0eff */
[----:B------:R-:W-:Y:S02]  /*77410*/  IADD3 R28, P0, R29, R2, RZ ;  /* 0x000000021d1c7210 */ /* 0x000fe40007f1e0ff */
[----:B------:R-:W-:-:S05]  /*77420*/  MOV R26, c[0x0][0x1c8] ;  /* 0x00007200001a7a02 */ /* 0x000fca0000000f00 */
[----:B------:R-:W-:Y:S02]  /*77430*/  IMAD R26, R26, 0x98, RZ ;  /* 0x000000981a1a7824 */ /* 0x000fe400078e02ff */
[----:B------:R-:W-:Y:S01]  /*77440*/  IMAD R12, R7, 0x99, RZ ;  /* 0x00000099070c7824 */ /* 0x000fe200078e02ff */
[----:B------:R-:W-:Y:S01]  /*77450*/  STL.64 [R1+0x1de0], R14 ;  /* 0x001de00e01007387 */ /* 0x000fe20000100a00 */
[----:B--2---:R-:W-:Y:S01]  /*77460*/  PRMT R8, R22, 0x7632, R8 ;  /* 0x0000763216087816 */ /* 0x004fe20000000008 */
[----:B------:R-:W-:Y:S02]  /*77470*/  IMAD R23, R23, 0x96, RZ ;  /* 0x0000009617177824 */ /* 0x000fe400078e02ff */
[----:B---3--:R0:W-:Y:S03]  /*77480*/  STG.E.U16 [R20.64], R22 ;  /* 0x0000001614007986 */ /* 0x0081e6000c101504 */
[----:B------:R-:W-:Y:S01]  /*77490*/  LEA.HI.X.SX32 R29, R23, R3, 0x1, P0 ;  /* 0x00000003171d7211 */ /* 0x000fe200000f0eff */
[----:B------:R1:W-:Y:S01]  /*774a0*/  STG.E.U16 [R18.64], R8 ;  /* 0x0000000812007986 */ /* 0x0003e2000c101504 */
[----:B0-----:R-:W-:-:S02]  /*774b0*/  IMAD R22, R7, 0x12e, RZ ;  /* 0x0000012e07167824 */ /* 0x001fc400078e02ff */
[C---:B------:R-:W-:Y:S02]  /*774c0*/  IMAD R20, R7.reuse, 0x130, RZ ;  /* 0x0000013007147824 */ /* 0x040fe400078e02ff */
[C---:B-1----:R-:W-:Y:S01]  /*774d0*/  IMAD R8, R7.reuse, 0x97, RZ ;  /* 0x0000009707087824 */ /* 0x042fe200078e02ff */
[-C--:B------:R-:W-:Y:S01]  /*774e0*/  IADD3 R22, P0, R22, R2.reuse, RZ ;  /* 0x0000000216167210 */ /* 0x080fe20007f1e0ff */
[----:B------:R-:W-:Y:S01]  /*774f0*/  IMAD R18, R7, 0x132, RZ ;  /* 0x0000013207127824 */ /* 0x000fe200078e02ff */
[----:B------:R0:W-:Y:S02]  /*77500*/  STG.E.U16 [R16.64], R24 ;  /* 0x0000001810007986 */ /* 0x0001e4000c101504 */
[----:B------:R-:W-:Y:S02]  /*77510*/  LEA.HI.X.SX32 R23, R8, R3, 0x1, P0 ;  /* 0x0000000308177211 */ /* 0x000fe400000f0eff */
[----:B------:R-:W-:-:S04]  /*77520*/  IADD3 R20, P0, R20, R2, RZ ;  /* 0x0000000214147210 */ /* 0x000fc80007f1e0ff */
[-C--:B------:R-:W-:Y:S02]  /*77530*/  LEA.HI.X.SX32 R21, R26, R3.reuse, 0x1, P0 ;  /* 0x000000031a157211 */ /* 0x080fe400000f0eff */
[----:B0-----:R-:W-:Y:S02]  /*77540*/  PRMT R24, R24, 0x7632, R24 ;  /* 0x0000763218187816 */ /* 0x001fe40000000018 */
[----:B------:R-:W-:Y:S02]  /*77550*/  IADD3 R18, P0, R18, R2, RZ ;  /* 0x0000000212127210 */ /* 0x000fe40007f1e0ff */
[----:B------:R-:W-:Y:S01]  /*77560*/  PRMT R8, R4, 0x7632, R8 ;  /* 0x0000763204087816 */ /* 0x000fe20000000008 */
[----:B------:R-:W-:Y:S01]  /*77570*/  STG.E.U16 [R10.64], R24 ;  /* 0x000000180a007986 */ /* 0x000fe2000c101504 */
[----:B------:R-:W-:-:S03]  /*77580*/  LEA.HI.X.SX32 R19, R12, R3, 0x1, P0 ;  /* 0x000000030c137211 */ /* 0x000fc600000f0eff */
[----:B------:R0:W-:Y:S01]  /*77590*/  STG.E.U16 [R28.64], R4 ;  /* 0x000000041c007986 */ /* 0x0001e2000c101504 */
[----:B------:R-:W-:-:S03]  /*775a0*/  IMAD R12, R7, 0x13a, RZ ;  /* 0x0000013a070c7824 */ /* 0x000fc600078e02ff */
[----:B------:R-:W-:Y:S04]  /*775b0*/  STG.E.U16 [R22.64], R8 ;  /* 0x0000000816007986 */ /* 0x000fe8000c101504 */
[----:B------:R1:W-:Y:S01]  /*775c0*/  STG.E.U16 [R20.64], R6 ;  /* 0x0000000614007986 */ /* 0x0003e2000c101504 */
[----:B0-----:R-:W-:Y:S01]  /*775d0*/  PRMT R4, R6, 0x7632, R4 ;  /* 0x0000763206047816 */ /* 0x001fe20000000004 */
[----:B------:R-:W-:-:S04]  /*775e0*/  IMAD R29, R7, 0xa1, RZ ;  /* 0x000000a1071d7824 */ /* 0x000fc800078e02ff */
[----:B------:R0:W-:Y:S01]  /*775f0*/  STG.E.U16 [R18.64], R4 ;  /* 0x0000000412007986 */ /* 0x0001e2000c101504 */
[C---:B------:R-:W-:Y:S02]  /*77600*/  IMAD R28, R7.reuse, 0x146, RZ ;  /* 0x00000146071c7824 */ /* 0x040fe400078e02ff */
[C---:B-1----:R-:W-:Y:S02]  /*77610*/  IMAD R20, R7.reuse, 0x140, RZ ;  /* 0x0000014007147824 */ /* 0x042fe400078e02ff */
[C---:B------:R-:W-:Y:S01]  /*77620*/  IMAD R21, R7.reuse, 0x142, RZ ;  /* 0x0000014207157824 */ /* 0x040fe200078e02ff */
[----:B------:R1:W-:Y:S01]  /*77630*/  STL.64 [R1+0x1e90], R12 ;  /* 0x001e900c01007387 */ /* 0x0003e20000100a00 */
[C---:B0-----:R-:W-:Y:S02]  /*77640*/  IMAD R19, R7.reuse, 0x9d, RZ ;  /* 0x0000009d07137824 */ /* 0x041fe400078e02ff */
[----:B------:R-:W-:-:S05]  /*77650*/  IMAD R18, R7, 0x13e, RZ ;  /* 0x0000013e07127824 */ /* 0x000fca00078e02ff */
[----:B------:R-:W-:Y:S04]  /*77660*/  STL.64 [R1+0x1e88], R18 ;  /* 0x001e881201007387 */ /* 0x000fe80000100a00 */
[----:B------:R0:W-:Y:S04]  /*77670*/  STL.64 [R1+0x1e80], R20 ;  /* 0x001e801401007387 */ /* 0x0001e80000100a00 */
[----:B------:R-:W-:Y:S04]  /*77680*/  STL.64 [R1+0x1e78], R28 ;  /* 0x001e781c01007387 */ /* 0x000fe80000100a00 */
[----:B------:R-:W2:Y:S01]  /*77690*/  LDL.LU R24, [R1+0x4a8] ;  /* 0x0004a80001187983 */ /* 0x000ea20000300800 */
[----:B------:R-:W-:-:S02]  /*776a0*/  IMAD R16, R7, 0x134, RZ ;  /* 0x0000013407107824 */ /* 0x000fc400078e02ff */
[----:B------:R-:W-:-:S03]  /*776b0*/  IMAD R27, R27, 0x9a, RZ ;  /* 0x0000009a1b1b7824 */ /* 0x000fc600078e02ff */
[----:B------:R-:W-:Y:S01]  /*776c0*/  IADD3 R16, P0, R16, R2, RZ ;  /* 0x0000000210107210 */ /* 0x000fe20007f1e0ff */
[----:B------:R-:W-:-:S03]  /*776d0*/  IMAD R4, R7, 0x136, RZ ;  /* 0x0000013607047824 */ /* 0x000fc600078e02ff */
[----:B------:R-:W-:Y:S02]  /*776e0*/  LEA.HI.X.SX32 R17, R27, R3, 0x1, P0 ;  /* 0x000000031b117211 */ /* 0x000fe400000f0eff */
[----:B-1----:R-:W-:-:S03]  /*776f0*/  IADD3 R12, P0, R4, R2, RZ ;  /* 0x00000002040c7210 */ /* 0x002fc60007f1e0ff */
[----:B------:R1:W-:Y:S01]  /*77700*/  STG.E.U16 [R16.64], R25 ;  /* 0x0000001910007986 */ /* 0x0003e2000c101504 */
[----:B0-----:R-:W-:Y:S01]  /*77710*/  MOV R20, c[0x0][0x1c8] ;  /* 0x0000720000147a02 */ /* 0x001fe20000000f00 */
[C---:B------:R-:W-:Y:S02]  /*77720*/  IMAD R8, R7.reuse, 0x138, RZ ;  /* 0x0000013807087824 */ /* 0x040fe400078e02ff */
[----:B-1----:R-:W-:-:S05]  /*77730*/  IMAD R16, R7, 0x9b, RZ ;  /* 0x0000009b07107824 */ /* 0x002fca00078e02ff */
[----:B------:R-:W-:Y:S01]  /*77740*/  LEA.HI.X.SX32 R13, R16, R3, 0x1, P0 ;  /* 0x00000003100d7211 */ /* 0x000fe200000f0eff */
[----:B------:R-:W-:Y:S01]  /*77750*/  IMAD R28, R20, 0x9c, RZ ;  /* 0x0000009c141c7824 */ /* 0x000fe200078e02ff */
[----:B--2---:R-:W-:-:S05]  /*77760*/  FSEL R24, R24, -INF , P1 ;  /* 0xff80000018187808 */ /* 0x004fca0000800000 */
[----:B------:R-:W-:Y:S04]  /*77770*/  STL [R1+0x1cd8], R24 ;  /* 0x001cd81801007387 */ /* 0x000fe80000100800 */
[----:B------:R0:W-:Y:S01]  /*77780*/  STL.64 [R1+0x2f8], R12 ;  /* 0x0002f80c01007387 */ /* 0x0001e20000100a00 */
[----:B------:R-:W-:-:S04]  /*77790*/  IADD3 R18, P1, R8, R2, RZ ;  /* 0x0000000208127210 */ /* 0x000fc80007f3e0ff */
[----:B------:R-:W-:Y:S01]  /*777a0*/  LEA.HI.X.SX32 R19, R28, R3, 0x1, P1 ;  /* 0x000000031c137211 */ /* 0x000fe200008f0eff */
[----:B0-----:R-:W2:Y:S04]  /*777b0*/  LDL.LU.64 R12, [R1+0x1e90] ;  /* 0x001e9000010c7983 */ /* 0x001ea80000300a00 */
[----:B------:R0:W-:Y:S04]  /*777c0*/  STL.64 [R1+0x2f0], R18 ;  /* 0x0002f01201007387 */ /* 0x0001e80000100a00 */
[----:B0-----:R-:W3:Y:S01]  /*777d0*/  LDL.LU.64 R18, [R1+0x1e88] ;  /* 0x001e880001127983 */ /* 0x001ee20000300a00 */
[----:B------:R-:W-:-:S05]  /*777e0*/  IMAD R17, R7, 0x13c, RZ ;  /* 0x0000013c07117824 */ /* 0x000fca00078e02ff */
[-C--:B------:R-:W-:Y:S02]  /*777f0*/  IADD3 R28, P1, R17, R2.reuse, RZ ;  /* 0x00000002111c7210 */ /* 0x080fe40007f3e0ff */
[----:B------:R-:W-:Y:S02]  /*77800*/  MOV R17, R21 ;  /* 0x0000001500117202 */ /* 0x000fe40000000f00 */
[----:B--2---:R-:W-:-:S04]  /*77810*/  IADD3 R20, P0, R12, R2, RZ ;  /* 0x000000020c147210 */ /* 0x004fc80007f1e0ff */
[----:B------:R-:W-:Y:S01]  /*77820*/  MOV R16, R20 ;  /* 0x0000001400107202 */ /* 0x000fe20000000f00 */
[----:B------:R0:W-:Y:S04]  /*77830*/  STL [R1+0x2e8], R20 ;  /* 0x0002e81401007387 */ /* 0x0001e80000100800 */
[----:B0-----:R-:W2:Y:S01]  /*77840*/  LDL.LU.64 R20, [R1+0x1e80] ;  /* 0x001e800001147983 */ /* 0x001ea20000300a00 */
[----:B---3--:R-:W-:Y:S02]  /*77850*/  LEA.HI.X.SX32 R17, R19, R3, 0x1, P0 ;  /* 0x0000000313117211 */ /* 0x008fe400000f0eff */
[----:B------:R-:W-:Y:S01]  /*77860*/  IADD3 R16, P0, R18, R2, RZ ;  /* 0x0000000212107210 */ /* 0x000fe20007f1e0ff */
[----:B------:R0:W-:Y:S01]  /*77870*/  STL [R1+0x2e0], R28 ;  /* 0x0002e01c01007387 */ /* 0x0001e20000100800 */
[----:B------:R-:W-:-:S02]  /*77880*/  MOV R18, R28 ;  /* 0x0000001c00127202 */ /* 0x000fc40000000f00 */
[----:B------:R-:W-:Y:S01]  /*77890*/  MOV R19, R29 ;  /* 0x0000001d00137202 */ /* 0x000fe20000000f00 */
[----:B------:R1:W-:Y:S04]  /*778a0*/  STL [R1+0x2ec], R17 ;  /* 0x0002ec1101007387 */ /* 0x0003e80000100800 */
[----:B0-----:R-:W3:Y:S01]  /*778b0*/  LDL.LU.64 R28, [R1+0x1e78] ;  /* 0x001e7800011c7983 */ /* 0x001ee20000300a00 */
[C---:B-----5:R-:W-:Y:S02]  /*778c0*/  LOP3.LUT P6, RZ, R0.reuse, 0x10000, RZ, 0xc0, !PT ;  /* 0x0001000000ff7812 */ /* 0x060fe400078cc0ff */
[C---:B------:R-:W-:Y:S02]  /*778d0*/  LOP3.LUT P5, RZ, R0.reuse, 0x20000, RZ, 0xc0, !PT ;  /* 0x0002000000ff7812 */ /* 0x040fe400078ac0ff */
[----:B------:R-:W-:-:S02]  /*778e0*/  LOP3.LUT P4, RZ, R0, 0x1000, RZ, 0xc0, !PT ;  /* 0x0000100000ff7812 */ /* 0x000fc4000788c0ff */
[C---:B------:R-:W-:Y:S02]  /*778f0*/  LOP3.LUT P3, RZ, R0.reuse, 0x2000, RZ, 0xc0, !PT ;  /* 0x0000200000ff7812 */ /* 0x040fe4000786c0ff */
[----:B------:R-:W-:Y:S01]  /*77900*/  LOP3.LUT P2, RZ, R0, 0x4000, RZ, 0xc0, !PT ;  /* 0x0000400000ff7812 */ /* 0x000fe2000784c0ff */
[----:B------:R-:W-:-:S04]  /*77910*/  IMAD.MOV.U32 R0, RZ, RZ, c[0x0][0x1c8] ;  /* 0x00007200ff007624 */ /* 0x000fc800078e00ff */
[----:B------:R-:W-:Y:S02]  /*77920*/  IMAD R4, R0, 0x9e, RZ ;  /* 0x0000009e00047824 */ /* 0x000fe400078e02ff */
[----:B------:R-:W-:-:S03]  /*77930*/  IMAD R22, R7, 0x9f, RZ ;  /* 0x0000009f07167824 */ /* 0x000fc600078e02ff */
[-C--:B------:R-:W-:Y:S01]  /*77940*/  LEA.HI.X.SX32 R19, R4, R3.reuse, 0x1, P1 ;  /* 0x0000000304137211 */ /* 0x080fe200008f0eff */
[----:B------:R-:W-:Y:S01]  /*77950*/  IMAD R4, R0, 0xa0, RZ ;  /* 0x000000a000047824 */ /* 0x000fe200078e02ff */
[----:B-1----:R-:W-:Y:S01]  /*77960*/  LEA.HI.X.SX32 R17, R22, R3, 0x1, P0 ;  /* 0x0000000316117211 */ /* 0x002fe200000f0eff */
[C---:B------:R-:W-:Y:S02]  /*77970*/  IMAD R23, R7.reuse, 0x144, RZ ;  /* 0x0000014407177824 */ /* 0x040fe400078e02ff */
[----:B------:R0:W-:Y:S04]  /*77980*/  STL [R1+0x2e4], R19 ;  /* 0x0002e41301007387 */ /* 0x0001e80000100800 */
[----:B------:R1:W-:Y:S01]  /*77990*/  STL.64 [R1+0x2d8], R16 ;  /* 0x0002d81001007387 */ /* 0x0003e20000100a00 */
[----:B------:R-:W-:-:S02]  /*779a0*/  IMAD R12, R7, 0xa3, RZ ;  /* 0x000000a3070c7824 */ /* 0x000fc400078e02ff */
[C---:B------:R-:W-:Y:S01]  /*779b0*/  IMAD R8, R7.reuse, 0x14a, RZ ;  /* 0x0000014a07087824 */ /* 0x040fe200078e02ff */
[----:B------:R-:W-:Y:S01]  /*779c0*/  MOV R24, c[0x0][0x1c8] ;  /* 0x0000720000187a02 */ /* 0x000fe20000000f00 */
[----:B------:R-:W-:Y:S01]  /*779d0*/  IMAD R15, R7, 0x17c, RZ ;  /* 0x0000017c070f7824 */ /* 0x000fe200078e02ff */
[----:B--2---:R-:W-:-:S04]  /*779e0*/  IADD3 R18, P1, R20, R2, RZ ;  /* 0x0000000214127210 */ /* 0x004fc80007f3e0ff */
[----:B0-----:R-:W-:Y:S01]  /*779f0*/  LEA.HI.X.SX32 R19, R4, R3, 0x1, P1 ;  /* 0x0000000304137211 */ /* 0x001fe200008f0eff */
[----:B------:R-:W-:Y:S01]  /*77a00*/  IMAD R4, R0, 0xa2, RZ ;  /* 0x000000a200047824 */ /* 0x000fe200078e02ff */
[----:B-1----:R-:W-:-:S03]  /*77a10*/  IADD3 R16, P0, R21, R2, RZ ;  /* 0x0000000215107210 */ /* 0x002fc60007f1e0ff */
[----:B------:R0:W-:Y:S01]  /*77a20*/  STL.64 [R1+0x2d0], R18 ;  /* 0x0002d01201007387 */ /* 0x0001e20000100a00 */
[----:B------:R-:W-:Y:S01]  /*77a30*/  IMAD R0, R7, 0x148, RZ ;  /* 0x0000014807007824 */ /* 0x000fe200078e02ff */
[----:B---3--:R-:W-:Y:S02]  /*77a40*/  LEA.HI.X.SX32 R17, R29, R3, 0x1, P0 ;  /* 0x000000031d117211 */ /* 0x008fe400000f0eff */
[----:B0-----:R-:W-:-:S04]  /*77a50*/  IADD3 R18, P1, R23, R2, RZ ;  /* 0x0000000217127210 */ /* 0x001fc80007f3e0ff */
[----:B------:R-:W-:Y:S01]  /*77a60*/  LEA.HI.X.SX32 R19, R4, R3, 0x1, P1 ;  /* 0x0000000304137211 */ /* 0x000fe200008f0eff */
[----:B------:R-:W-:Y:S04]  /*77a70*/  STL.64 [R1+0x2c8], R16 ;  /* 0x0002c81001007387 */ /* 0x000fe80000100a00 */
[----:B------:R0:W-:Y:S02]  /*77a80*/  STL.64 [R1+0x2c0], R18 ;  /* 0x0002c01201007387 */ /* 0x0001e40000100a00 */
[-C--:B0-----:R-:W-:Y:S02]  /*77a90*/  IADD3 R18, P1, R0, R2.reuse, RZ ;  /* 0x0000000200127210 */ /* 0x081fe40007f3e0ff */
[----:B------:R-:W-:Y:S02]  /*77aa0*/  MOV R0, c[0x0][0x1c8] ;  /* 0x0000720000007a02 */ /* 0x000fe40000000f00 */
[----:B------:R-:W-:-:S03]  /*77ab0*/  IADD3 R16, P0, R28, R2, RZ ;  /* 0x000000021c107210 */ /* 0x000fc60007f1e0ff */
[----:B------:R-:W-:Y:S01]  /*77ac0*/  IMAD R4, R0, 0xa4, RZ ;  /* 0x000000a400047824 */ /* 0x000fe200078e02ff */
[----:B------:R-:W-:Y:S01]  /*77ad0*/  LEA.HI.X.SX32 R17, R12, R3, 0x1, P0 ;  /* 0x000000030c117211 */ /* 0x000fe200000f0eff */
[----:B------:R-:W-:-:S03]  /*77ae0*/  IMAD R0, R7, 0x14c, RZ ;  /* 0x0000014c07007824 */ /* 0x000fc600078e02ff */
[----:B------:R-:W-:Y:S01]  /*77af0*/  LEA.HI.X.SX32 R19, R4, R3, 0x1, P1 ;  /* 0x0000000304137211 */ /* 0x000fe200008f0eff */
[----:B------:R-:W-:Y:S04]  /*77b00*/  STL.64 [R1+0x2b8], R16 ;  /* 0x0002b81001007387 */ /* 0x000fe80000100a00 */
[----:B------:R0:W-:Y:S01]  /*77b10*/  STL.64 [R1+0x2b0], R18 ;  /* 0x0002b01201007387 */ /* 0x0001e20000100a00 */
[----:B------:R-:W-:Y:S01]  /*77b20*/  IMAD R12, R7, 0xa5, RZ ;  /* 0x000000a5070c7824 */ /* 0x000fe200078e02ff */
[-C--:B0-----:R-:W-:Y:S02]  /*77b30*/  IADD3 R18, P1, R0, R2.reuse, RZ ;  /* 0x0000000200127210 */ /* 0x081fe40007f3e0ff */
[----:B------:R-:W-:Y:S02]  /*77b40*/  MOV R0, c[0x0][0x1c8] ;  /* 0x0000720000007a02 */ /* 0x000fe40000000f00 */
[----:B------:R-:W-:-:S03]  /*77b50*/  IADD3 R16, P0, R8, R2, RZ ;  /* 0x0000000208107210 */ /* 0x000fc60007f1e0ff */
[----:B------:R-:W-:Y:S01]  /*77b60*/  IMAD R4, R0, 0xa6, RZ ;  /* 0x000000a600047824 */ /* 0x000fe200078e02ff */
[----:B------:R-:W-:Y:S01]  /*77b70*/  LEA.HI.X.SX32 R17, R12, R3, 0x1, P0 ;  /* 0x000000030c117211 */ /* 0x000fe200000f0eff */
[----:B------:R-:W-:-:S03]  /*77b80*/  IMAD R0, R7, 0x150, RZ ;  /* 0x0000015007007824 */ /* 0x000fc600078e02ff */
[----:B------:R-:W-:Y:S01]  /*77b90*/  LEA.HI.X.SX32 R19, R4, R3, 0x1, P1 ;  /* 0x0000000304137211 */ /* 0x000fe200008f0eff */
[----:B------:R-:W-:Y:S01]  /*77ba0*/  STL.64 [R1+0x2a8], R16 ;  /* 0x0002a81001007387 */ /* 0x000fe20000100a00 */
[----:B------:R-:W-:-:S03]  /*77bb0*/  IMAD R8, R7, 0x14e, RZ ;  /* 0x0000014e07087824 */ /* 0x000fc600078e02ff */
        /* <DEDUP_REMOVED lines=13> */
[-C--:B0-----:R-:W-:Y:S01]  /*77c90*/  IADD3 R18, P1, R0, R2.reuse, RZ ;  /* 0x0000000200127210 */ /* 0x081fe20007f3e0ff */
[----:B------:R-:W-:Y:S01]  /*77ca0*/  IMAD.MOV.U32 R0, RZ, RZ, c[0x0][0x1c8] ;  /* 0x00007200ff007624 */ /* 0x000fe200078e00ff */
        /* <DEDUP_REMOVED lines=82> */
[----:B------:R0:W-:Y:S01]  /*781d0*/  STL.64 [R1+0x218], R16 ;  /* 0x0002181001007387 */ /* 0x0001e20000100a00 */
[----:B------:R-:W-:-:S03]  /*781e0*/  IMAD R8, R7, 0x172, RZ ;  /* 0x0000017207087824 */ /* 0x000fc600078e02ff */
[----:B------:R1:W-:Y:S01]  /*781f0*/  STL.64 [R1+0x210], R18 ;  /* 0x0002101201007387 */ /* 0x0003e20000100a00 */
[----:B------:R-:W-:Y:S02]  /*78200*/  IMAD R4, R7, 0xb9, RZ ;  /* 0x000000b907047824 */ /* 0x000fe400078e02ff */
[C---:B------:R-:W-:Y:S02]  /*78210*/  IMAD R28, R24.reuse, 0x1ce, RZ ;  /* 0x000001ce181c7824 */ /* 0x040fe400078e02ff */
[----:B------:R-:W-:Y:S01]  /*78220*/  IMAD R29, R24, 0x1d0, RZ ;  /* 0x000001d0181d7824 */ /* 0x000fe200078e02ff */
[-C--:B0-----:R-:W-:Y:S02]  /*78230*/  IADD3 R16, P0, R8, R2.reuse, RZ ;  /* 0x0000000208107210 */ /* 0x081fe40007f1e0ff */
[----:B-1----:R-:W-:Y:S01]  /*78240*/  IADD3 R18, P1, R0, R2, RZ ;  /* 0x0000000200127210 */ /* 0x002fe20007f3e0ff */
[----:B------:R-:W-:Y:S01]  /*78250*/  IMAD.MOV.U32 R0, RZ, RZ, c[0x0][0x1c8] ;  /* 0x00007200ff007624 */ /* 0x000fe200078e00ff */
[----:B------:R-:W-:-:S03]  /*78260*/  LEA.HI.X.SX32 R17, R4, R3, 0x1, P0 ;  /* 0x0000000304117211 */ /* 0x000fc600000f0eff */
[----:B------:R-:W-:Y:S02]  /*78270*/  IMAD R0, R0, 0xba, RZ ;  /* 0x000000ba00007824 */ /* 0x000fe400078e02ff */
[C---:B------:R-:W-:Y:S01]  /*78280*/  IMAD R8, R7.reuse, 0x176, RZ ;  /* 0x0000017607087824 */ /* 0x040fe200078e02ff */
[----:B------:R-:W-:Y:S02]  /*78290*/  STL.64 [R1+0x1e70], R28 ;  /* 0x001e701c01007387 */ /* 0x000fe40000100a00 */
[----:B------:R-:W-:Y:S01]  /*782a0*/  LEA.HI.X.SX32 R19, R0, R3, 0x1, P1 ;  /* 0x0000000300137211 */ /* 0x000fe200008f0eff */
[C---:B------:R-:W-:Y:S01]  /*782b0*/  IMAD R4, R7.reuse, 0x178, RZ ;  /* 0x0000017807047824 */ /* 0x040fe200078e02ff */
[----:B------:R-:W-:Y:S01]  /*782c0*/  MOV R0, c[0x0][0x1c8] ;  /* 0x0000720000007a02 */ /* 0x000fe20000000f00 */
[----:B------:R0:W-:Y:S04]  /*782d0*/  STL.64 [R1+0x208], R16 ;  /* 0x0002081001007387 */ /* 0x0001e80000100a00 */
[----:B------:R1:W-:Y:S01]  /*782e0*/  STL.64 [R1+0x200], R18 ;  /* 0x0002001201007387 */ /* 0x0003e20000100a00 */
[----:B------:R-:W-:Y:S01]  /*782f0*/  IMAD R0, R0, 0xbc, RZ ;  /* 0x000000bc00007824 */ /* 0x000fe200078e02ff */
[-C--:B0-----:R-:W-:Y:S01]  /*78300*/  IADD3 R16, P0, R8, R2.reuse, RZ ;  /* 0x0000000208107210 */ /* 0x081fe20007f1e0ff */
[----:B------:R-:W-:Y:S01]  /*78310*/  IMAD R8, R7, 0xbb, RZ ;  /* 0x000000bb07087824 */ /* 0x000fe200078e02ff */
[----:B-1----:R-:W-:-:S04]  /*78320*/  IADD3 R18, P1, R4, R2, RZ ;  /* 0x0000000204127210 */ /* 0x002fc80007f3e0ff */
[-C--:B------:R-:W-:Y:S02]  /*78330*/  LEA.HI.X.SX32 R17, R8, R3.reuse, 0x1, P0 ;  /* 0x0000000308117211 */ /* 0x080fe400000f0eff */
[----:B------:R-:W-:Y:S01]  /*78340*/  LEA.HI.X.SX32 R19, R0, R3, 0x1, P1 ;  /* 0x0000000300137211 */ /* 0x000fe200008f0eff */
[C---:B------:R-:W-:Y:S02]  /*78350*/  IMAD R4, R7.reuse, 0x17a, RZ ;  /* 0x0000017a07047824 */ /* 0x040fe400078e02ff */
[----:B------:R0:W-:Y:S01]  /*78360*/  STL.64 [R1+0x1f8], R16 ;  /* 0x0001f81001007387 */ /* 0x0001e20000100a00 */
[----:B------:R-:W-:-:S03]  /*78370*/  IMAD R0, R7, 0xbd, RZ ;  /* 0x000000bd07007824 */ /* 0x000fc600078e02ff */
[----:B------:R1:W-:Y:S01]  /*78380*/  STL.64 [R1+0x1f0], R18 ;  /* 0x0001f01201007387 */ /* 0x0003e20000100a00 */
[-C--:B0-----:R-:W-:Y:S02]  /*78390*/  IADD3 R16, P0, R4, R2.reuse, RZ ;  /* 0x0000000204107210 */ /* 0x081fe40007f1e0ff */
[----:B-1----:R-:W-:Y:S02]  /*783a0*/  IADD3 R18, P1, R15, R2, RZ ;  /* 0x000000020f127210 */ /* 0x002fe40007f3e0ff */
[----:B------:R-:W-:Y:S01]  /*783b0*/  MOV R15, c[0x0][0x1c8] ;  /* 0x00007200000f7a02 */ /* 0x000fe20000000f00 */
[----:B------:R-:W-:Y:S01]  /*783c0*/  IMAD R4, R7, 0x17e, RZ ;  /* 0x0000017e07047824 */ /* 0x000fe200078e02ff */
[----:B------:R-:W-:-:S03]  /*783d0*/  LEA.HI.X.SX32 R17, R0, R3, 0x1, P0 ;  /* 0x0000000300117211 */ /* 0x000fc600000f0eff */
[----:B------:R-:W-:Y:S02]  /*783e0*/  IMAD R15, R15, 0xbe, RZ ;  /* 0x000000be0f0f7824 */ /* 0x000fe400078e02ff */
[----:B------:R0:W-:Y:S01]  /*783f0*/  STL.64 [R1+0x1e8], R16 ;  /* 0x0001e81001007387 */ /* 0x0001e20000100a00 */
[----:B------:R-:W-:Y:S02]  /*78400*/  IMAD R0, R7, 0x180, RZ ;  /* 0x0000018007007824 */ /* 0x000fe400078e02ff */
[----:B------:R-:W-:Y:S02]  /*78410*/  LEA.HI.X.SX32 R19, R15, R3, 0x1, P1 ;  /* 0x000000030f137211 */ /* 0x000fe400008f0eff */
[----:B------:R-:W-:Y:S02]  /*78420*/  MOV R15, c[0x0][0x1c8] ;  /* 0x00007200000f7a02 */ /* 0x000fe40000000f00 */
[----:B0-----:R-:W-:Y:S01]  /*78430*/  IADD3 R16, P0, R4, R2, RZ ;  /* 0x0000000204107210 */ /* 0x001fe20007f1e0ff */
[----:B------:R-:W-:Y:S01]  /*78440*/  IMAD R4, R7, 0xbf, RZ ;  /* 0x000000bf07047824 */ /* 0x000fe200078e02ff */
[----:B------:R0:W-:Y:S01]  /*78450*/  STL.64 [R1+0x1e0], R18 ;  /* 0x0001e01201007387 */ /* 0x0001e20000100a00 */
[----:B------:R-:W-:-:S03]  /*78460*/  IMAD R15, R15, 0xc0, RZ ;  /* 0x000000c00f0f7824 */ /* 0x000fc600078e02ff */
[-C--:B------:R-:W-:Y:S01]  /*78470*/  LEA.HI.X.SX32 R17, R4, R3.reuse, 0x1, P0 ;  /* 0x0000000304117211 */ /* 0x080fe200000f0eff */
[C---:B------:R-:W-:Y:S01]  /*78480*/  IMAD R14, R7.reuse, 0x184, RZ ;  /* 0x00000184070e7824 */ /* 0x040fe200078e02ff */
[----:B------:R-:W-:Y:S02]  /*78490*/  MOV R4, c[0x0][0x1c8] ;  /* 0x0000720000047a02 */ /* 0x000fe40000000f00 */
[-C--:B0-----:R-:W-:Y:S01]  /*784a0*/  IADD3 R18, P1, R0, R2.reuse, RZ ;  /* 0x0000000200127210 */ /* 0x081fe20007f3e0ff */
[----:B------:R-:W-:Y:S01]  /*784b0*/  IMAD R0, R7, 0x182, RZ ;  /* 0x0000018207007824 */ /* 0x000fe200078e02ff */
[----:B------:R0:W-:Y:S01]  /*784c0*/  STL.64 [R1+0x1d8], R16 ;  /* 0x0001d81001007387 */ /* 0x0001e20000100a00 */
[----:B------:R-:W-:Y:S01]  /*784d0*/  IMAD R4, R4, 0xc2, RZ ;  /* 0x000000c204047824 */ /* 0x000fe200078e02ff */
[-C--:B------:R-:W-:Y:S02]  /*784e0*/  LEA.HI.X.SX32 R19, R15, R3.reuse, 0x1, P1 ;  /* 0x000000030f137211 */ /* 0x080fe400008f0eff */
[-C--:B------:R-:W-:Y:S01]  /*784f0*/  IADD3 R14, P1, R14, R2.reuse, RZ ;  /* 0x000000020e0e7210 */ /* 0x080fe20007f3e0ff */
[C---:B------:R-:W-:Y:S01]  /*78500*/  IMAD R8, R7.reuse, 0x186, RZ ;  /* 0x0000018607087824 */ /* 0x040fe200078e02ff */
[----:B0-----:R-:W-:Y:S01]  /*78510*/  IADD3 R16, P0, R0, R2, RZ ;  /* 0x0000000200107210 */ /* 0x001fe20007f1e0ff */
[----:B------:R-:W-:Y:S01]  /*78520*/  IMAD R0, R7, 0xc1, RZ ;  /* 0x000000c107007824 */ /* 0x000fe200078e02ff */
[----:B------:R-:W-:-:S02]  /*78530*/  LEA.HI.X.SX32 R15, R4, R3, 0x1, P1 ;  /* 0x00000003040f7211 */ /* 0x000fc400008f0eff */
[----:B------:R-:W-:Y:S02]  /*78540*/  MOV R4, c[0x0][0x1c8] ;  /* 0x0000720000047a02 */ /* 0x000fe40000000f00 */
[----:B------:R-:W-:Y:S01]  /*78550*/  LEA.HI.X.SX32 R17, R0, R3, 0x1, P0 ;  /* 0x0000000300117211 */ /* 0x000fe200000f0eff */
[C---:B------:R-:W-:Y:S01]  /*78560*/  IMAD R0, R7.reuse, 0x188, RZ ;  /* 0x0000018807007824 */ /* 0x040fe200078e02ff */
[----:B------:R0:W-:Y:S01]  /*78570*/  STL.64 [R1+0x1d0], R18 ;  /* 0x0001d01201007387 */ /* 0x0001e20000100a00 */
[----:B------:R-:W-:-:S03]  /*78580*/  IMAD R20, R7, 0xc3, RZ ;  /* 0x000000c307147824 */ /* 0x000fc600078e02ff */
[----:B------:R1:W-:Y:S01]  /*78590*/  STL.64 [R1+0x1c8], R16 ;  /* 0x0001c81001007387 */ /* 0x0003e20000100a00 */
[C---:B------:R-:W-:Y:S01]  /*785a0*/  IMAD R12, R7.reuse, 0x18a, RZ ;  /* 0x0000018a070c7824 */ /* 0x040fe200078e02ff */
[-C--:B0-----:R-:W-:Y:S01]  /*785b0*/  IADD3 R18, P0, R8, R2.reuse, RZ ;  /* 0x0000000208127210 */ /* 0x081fe20007f1e0ff */
[----:B------:R-:W-:Y:S01]  /*785c0*/  IMAD R8, R4, 0xc4, RZ ;  /* 0x000000c404087824 */ /* 0x000fe200078e02ff */
[----:B-1----:R-:W-:Y:S02]  /*785d0*/  IADD3 R16, P1, R0, R2, RZ ;  /* 0x0000000200107210 */ /* 0x002fe40007f3e0ff */
[-C--:B------:R-:W-:Y:S02]  /*785e0*/  LEA.HI.X.SX32 R19, R20, R3.reuse, 0x1, P0 ;  /* 0x0000000314137211 */ /* 0x080fe400000f0eff */
[----:B------:R-:W-:Y:S01]  /*785f0*/  LEA.HI.X.SX32 R17, R8, R3, 0x1, P1 ;  /* 0x0000000308117211 */ /* 0x000fe200008f0eff */
[----:B------:R-:W-:Y:S04]  /*78600*/  STL.64 [R1+0x1de8], R14 ;  /* 0x001de80e01007387 */ /* 0x000fe80000100a00 */
[----:B------:R0:W-:Y:S01]  /*78610*/  STL.64 [R1+0x1b8], R18 ;  /* 0x0001b81201007387 */ /* 0x0001e20000100a00 */
[----:B------:R-:W-:-:S03]  /*78620*/  IMAD R4, R7, 0x18c, RZ ;  /* 0x0000018c07047824 */ /* 0x000fc600078e02ff */
[----:B------:R1:W-:Y:S01]  /*78630*/  STL.64 [R1+0x1b0], R16 ;  /* 0x0001b01001007387 */ /* 0x0003e20000100a00 */
[----:B0-----:R-:W-:Y:S01]  /*78640*/  IADD3 R18, P0, R12, R2, RZ ;  /* 0x000000020c127210 */ /* 0x001fe20007f1e0ff */
[----:B------:R-:W-:Y:S01]  /*78650*/  IMAD R12, R7, 0xc5, RZ ;  /* 0x000000c5070c7824 */ /* 0x000fe200078e02ff */
[----:B-1----:R-:W-:-:S04]  /*78660*/  MOV R16, c[0x0][0x1c8] ;  /* 0x0000720000107a02 */ /* 0x002fc80000000f00 */
[-C--:B------:R-:W-:Y:S01]  /*78670*/  LEA.HI.X.SX32 R19, R12, R3.reuse, 0x1, P0 ;  /* 0x000000030c137211 */ /* 0x080fe200000f0eff */
[C---:B------:R-:W-:Y:S01]  /*78680*/  IMAD R8, R7.reuse, 0x18e, RZ ;  /* 0x0000018e07087824 */ /* 0x040fe200078e02ff */
[----:B------:R-:W-:Y:S01]  /*78690*/  IADD3 R14, P1, R4, R2, RZ ;  /* 0x00000002040e7210 */ /* 0x000fe20007f3e0ff */
[----:B------:R-:W-:Y:S02]  /*786a0*/  IMAD R12, R16, 0xc6, RZ ;  /* 0x000000c6100c7824 */ /* 0x000fe400078e02ff */
[----:B------:R0:W-:Y:S01]  /*786b0*/  STL.64 [R1+0x1a8], R18 ;  /* 0x0001a81201007387 */ /* 0x0001e20000100a00 */
[C---:B------:R-:W-:Y:S02]  /*786c0*/  IMAD R16, R7.reuse, 0x190, RZ ;  /* 0x0000019007107824 */ /* 0x040fe400078e02ff */
[----:B------:R-:W-:Y:S01]  /*786d0*/  LEA.HI.X.SX32 R15, R12, R3, 0x1, P1 ;  /* 0x000000030c0f7211 */ /* 0x000fe200008f0eff */
[C---:B------:R-:W-:Y:S02]  /*786e0*/  IMAD R11, R7.reuse, 0xc7, RZ ;  /* 0x000000c7070b7824 */ /* 0x040fe400078e02ff */
[----:B------:R-:W-:-:S02]  /*786f0*/  IMAD R10, R7, 0x192, RZ ;  /* 0x00000192070a7824 */ /* 0x000fc400078e02ff */
[----:B------:R1:W-:Y:S01]  /*78700*/  STL.64 [R1+0x1a0], R14 ;  /* 0x0001a00e01007387 */ /* 0x0003e20000100a00 */
[-C--:B0-----:R-:W-:Y:S02]  /*78710*/  IADD3 R18, P0, R8, R2.reuse, RZ ;  /* 0x0000000208127210 */ /* 0x081fe40007f1e0ff */
[----:B------:R-:W-:Y:S01]  /*78720*/  MOV R8, c[0x0][0x1c8] ;  /* 0x0000720000087a02 */ /* 0x000fe20000000f00 */
[----:B------:R-:W-:Y:S01]  /*78730*/  IMAD R12, R7, 0xc9, RZ ;  /* 0x000000c9070c7824 */ /* 0x000fe200078e02ff */
[----:B-1----:R-:W-:-:S03]  /*78740*/  IADD3 R14, P1, R16, R2, RZ ;  /* 0x00000002100e7210 */ /* 0x002fc60007f3e0ff */
[----:B------:R-:W-:Y:S01]  /*78750*/  IMAD R16, R8, 0xc8, RZ ;  /* 0x000000c808107824 */ /* 0x000fe200078e02ff */
[-C--:B------:R-:W-:Y:S01]  /*78760*/  LEA.HI.X.SX32 R19, R11, R3.reuse, 0x1, P0 ;  /* 0x000000030b137211 */ /* 0x080fe200000f0eff */
[----:B------:R-:W-:Y:S01]  /*78770*/  IMAD R8, R7, 0x194, RZ ;  /* 0x0000019407087824 */ /* 0x000fe200078e02ff */
[----:B------:R-:W-:Y:S02]  /*78780*/  IADD3 R10, P0, R10, R2, RZ ;  /* 0x000000020a0a7210 */ /* 0x000fe40007f1e0ff */
[-C--:B------:R-:W-:Y:S01]  /*78790*/  LEA.HI.X.SX32 R15, R16, R3.reuse, 0x1, P1 ;  /* 0x00000003100f7211 */ /* 0x080fe200008f0eff */
[----:B------:R-:W-:Y:S01]  /*787a0*/  IMAD.MOV.U32 R16, RZ, RZ, c[0x0][0x1c8] ;  /* 0x00007200ff107624 */ /* 0x000fe200078e00ff */
[----:B------:R-:W-:Y:S01]  /*787b0*/  LEA.HI.X.SX32 R11, R12, R3, 0x1, P0 ;  /* 0x000000030c0b7211 */ /* 0x000fe200000f0eff */
[----:B------:R0:W-:Y:S02]  /*787c0*/  STL.64 [R1+0x198], R18 ;  /* 0x0001981201007387 */ /* 0x0001e40000100a00 */
[----:B------:R-:W-:-:S02]  /*787d0*/  IMAD R12, R16, 0xca, RZ ;  /* 0x000000ca100c7824 */ /* 0x000fc400078e02ff */
[C---:B------:R-:W-:Y:S01]  /*787e0*/  IMAD R16, R7.reuse, 0x198, RZ ;  /* 0x0000019807107824 */ /* 0x040fe200078e02ff */
[----:B------:R1:W-:Y:S01]  /*787f0*/  STL.64 [R1+0x190], R14 ;  /* 0x0001900e01007387 */ /* 0x0003e20000100a00 */
[----:B------:R-:W-:Y:S01]  /*78800*/  IMAD R17, R7, 0x196, RZ ;  /* 0x0000019607117824 */ /* 0x000fe200078e02ff */
[----:B0-----:R-:W-:-:S04]  /*78810*/  IADD3 R18, P1, R8, R2, RZ ;  /* 0x0000000208127210 */ /* 0x001fc80007f3e0ff */
[----:B------:R-:W-:Y:S01]  /*78820*/  LEA.HI.X.SX32 R19, R12, R3, 0x1, P1 ;  /* 0x000000030c137211 */ /* 0x000fe200008f0eff */
[----:B------:R0:W-:Y:S01]  /*78830*/  STL.64 [R1+0x1df0], R10 ;  /* 0x001df00a01007387 */ /* 0x0001e20000100a00 */
[----:B-1----:R-:W-:-:S03]  /*78840*/  IADD3 R14, P0, R17, R2, RZ ;  /* 0x00000002110e7210 */ /* 0x002fc60007f1e0ff */
[----:B------:R1:W-:Y:S01]  /*78850*/  STL.64 [R1+0x180], R18 ;  /* 0x0001801201007387 */ /* 0x0003e20000100a00 */
[----:B0-----:R-:W-:Y:S02]  /*78860*/  IADD3 R10, P1, R16, R2, RZ ;  /* 0x00000002100a7210 */ /* 0x001fe40007f3e0ff */
[----:B------:R-:W-:Y:S01]  /*78870*/  MOV R16, c[0x0][0x1c8] ;  /* 0x0000720000107a02 */ /* 0x000fe20000000f00 */
[----:B-1----:R-:W-:-:S04]  /*78880*/  IMAD R18, R7, 0xcb, RZ ;  /* 0x000000cb07127824 */ /* 0x002fc800078e02ff */
[----:B------:R-:W-:Y:S01]  /*78890*/  IMAD R17, R16, 0xcc, RZ ;  /* 0x000000cc10117824 */ /* 0x000fe200078e02ff */
[-C--:B------:R-:W-:Y:S01]  /*788a0*/  LEA.HI.X.SX32 R15, R18, R3.reuse, 0x1, P0 ;  /* 0x00000003120f7211 */ /* 0x080fe200000f0eff */
[C---:B------:R-:W-:Y:S02]  /*788b0*/  IMAD R16, R7.reuse, 0x19c, RZ ;  /* 0x0000019c07107824 */ /* 0x040fe400078e02ff */
[----:B------:R-:W-:Y:S01]  /*788c0*/  IMAD R19, R7, 0x19a, RZ ;  /* 0x0000019a07137824 */ /* 0x000fe200078e02ff */
[----:B------:R-:W-:Y:S01]  /*788d0*/  LEA.HI.X.SX32 R11, R17, R3, 0x1, P1 ;  /* 0x00000003110b7211 */ /* 0x000fe200008f0eff */
[----:B------:R0:W-:Y:S01]  /*788e0*/  STL.64 [R1+0x178], R14 ;  /* 0x0001780e01007387 */ /* 0x0001e20000100a00 */
[----:B------:R-:W-:Y:S02]  /*788f0*/  MOV R17, c[0x0][0x1c8] ;  /* 0x0000720000117a02 */ /* 0x000fe40000000f00 */
[----:B------:R-:W-:Y:S01]  /*78900*/  IADD3 R28, P0, R19, R2, RZ ;  /* 0x00000002131c7210 */ /* 0x000fe20007f1e0ff */
[----:B------:R-:W-:-:S02]  /*78910*/  IMAD R19, R7, 0x19e, RZ ;  /* 0x0000019e07137824 */ /* 0x000fc400078e02ff */
[----:B------:R-:W-:Y:S01]  /*78920*/  IMAD R17, R17, 0xce, RZ ;  /* 0x000000ce11117824 */ /* 0x000fe200078e02ff */
[----:B0-----:R-:W-:Y:S01]  /*78930*/  IADD3 R14, P1, R16, R2, RZ ;  /* 0x00000002100e7210 */ /* 0x001fe20007f3e0ff */
[C---:B------:R-:W-:Y:S02]  /*78940*/  IMAD R16, R7.reuse, 0xcd, RZ ;  /* 0x000000cd07107824 */ /* 0x040fe400078e02ff */
[----:B------:R-:W-:-:S03]  /*78950*/  IMAD R20, R7, 0xcf, RZ ;  /* 0x000000cf07147824 */ /* 0x000fc600078e02ff */
[-C--:B------:R-:W-:Y:S02]  /*78960*/  LEA.HI.X.SX32 R29, R16, R3.reuse, 0x1, P0 ;  /* 0x00000003101d7211 */ /* 0x080fe400000f0eff */
[-C--:B------:R-:W-:Y:S02]  /*78970*/  IADD3 R18, P0, R19, R2.reuse, RZ ;  /* 0x0000000213127210 */ /* 0x080fe40007f1e0ff */
[-C--:B------:R-:W-:Y:S02]  /*78980*/  LEA.HI.X.SX32 R15, R17, R3.reuse, 0x1, P1 ;  /* 0x00000003110f7211 */ /* 0x080fe400008f0eff */
[----:B------:R-:W-:Y:S01]  /*78990*/  LEA.HI.X.SX32 R19, R20, R3, 0x1, P0 ;  /* 0x0000000314137211 */ /* 0x000fe200000f0eff */
[----:B------:R-:W-:Y:S01]  /*789a0*/  STL.64 [R1+0x170], R10 ;  /* 0x0001700a01007387 */ /* 0x000fe20000100a00 */
[----:B------:R-:W-:Y:S01]  /*789b0*/  MOV R17, c[0x0][0x1c8] ;  /* 0x0000720000117a02 */ /* 0x000fe20000000f00 */
[C---:B------:R-:W-:Y:S02]  /*789c0*/  IMAD R16, R7.reuse, 0x1a0, RZ ;  /* 0x000001a007107824 */ /* 0x040fe400078e02ff */
[----:B------:R-:W-:Y:S04]  /*789d0*/  STL.64 [R1+0x168], R28 ;  /* 0x0001681c01007387 */ /* 0x000fe80000100a00 */
[----:B------:R0:W-:Y:S04]  /*789e0*/  STL.64 [R1+0x160], R14 ;  /* 0x0001600e01007387 */ /* 0x0001e80000100a00 */
[----:B------:R1:W-:Y:S01]  /*789f0*/  STL.64 [R1+0x158], R18 ;  /* 0x0001581201007387 */ /* 0x0003e20000100a00 */
[----:B------:R-:W-:Y:S01]  /*78a00*/  IMAD R20, R7, 0x1a2, RZ ;  /* 0x000001a207147824 */ /* 0x000fe200078e02ff */
[----:B0-----:R-:W-:Y:S01]  /*78a10*/  IADD3 R14, P1, R16, R2, RZ ;  /* 0x00000002100e7210 */ /* 0x001fe20007f3e0ff */
[----:B-1----:R-:W-:-:S02]  /*78a20*/  IMAD R18, R17, 0xd0, RZ ;  /* 0x000000d011127824 */ /* 0x002fc400078e02ff */
[----:B------:R-:W-:-:S03]  /*78a30*/  IMAD R19, R7, 0x1a4, RZ ;  /* 0x000001a407137824 */ /* 0x000fc600078e02ff */
[----:B------:R-:W-:Y:S01]  /*78a40*/  LEA.HI.X.SX32 R15, R18, R3, 0x1, P1 ;  /* 0x00000003120f7211 */ /* 0x000fe200008f0eff */
[----:B------:R-:W-:Y:S01]  /*78a50*/  IMAD R27, R7, 0xd1, RZ ;  /* 0x000000d1071b7824 */ /* 0x000fe200078e02ff */
[----:B------:R-:W-:-:S03]  /*78a60*/  IADD3 R28, P0, R20, R2, RZ ;  /* 0x00000002141c7210 */ /* 0x000fc60007f1e0ff */
[----:B------:R0:W-:Y:S01]  /*78a70*/  STL.64 [R1+0x150], R14 ;  /* 0x0001500e01007387 */ /* 0x0001e20000100a00 */
[----:B------:R-:W-:Y:S01]  /*78a80*/  IMAD R26, R7, 0x1a6, RZ ;  /* 0x000001a6071a7824 */ /* 0x000fe200078e02ff */
[----:B------:R-:W-:Y:S01]  /*78a90*/  LEA.HI.X.SX32 R29, R27, R3, 0x1, P0 ;  /* 0x000000031b1d7211 */ /* 0x000fe200000f0eff */
[----:B------:R-:W-:Y:S01]  /*78aa0*/  IMAD R18, R7, 0xd3, RZ ;  /* 0x000000d307127824 */ /* 0x000fe200078e02ff */
[-C--:B0-----:R-:W-:Y:S01]  /*78ab0*/  IADD3 R14, P1, R19, R2.reuse, RZ ;  /* 0x00000002130e7210 */ /* 0x081fe20007f3e0ff */
[----:B------:R-:W-:Y:S01]  /*78ac0*/  IMAD R19, R17, 0xd2, RZ ;  /* 0x000000d211137824 */ /* 0x000fe200078e02ff */
[----:B------:R-:W-:-:S04]  /*78ad0*/  IADD3 R26, P0, R26, R2, RZ ;  /* 0x000000021a1a7210 */ /* 0x000fc80007f1e0ff */
[-C--:B------:R-:W-:Y:S02]  /*78ae0*/  LEA.HI.X.SX32 R15, R19, R3.reuse, 0x1, P1 ;  /* 0x00000003130f7211 */ /* 0x080fe400008f0eff */
[----:B------:R-:W-:Y:S01]  /*78af0*/  MOV R19, c[0x0][0x1c8] ;  /* 0x0000720000137a02 */ /* 0x000fe20000000f00 */
[----:B------:R-:W-:Y:S01]  /*78b00*/  IMAD R6, R7, 0x1a8, RZ ;  /* 0x000001a807067824 */ /* 0x000fe200078e02ff */
[----:B------:R-:W-:Y:S02]  /*78b10*/  LEA.HI.X.SX32 R27, R18, R3, 0x1, P0 ;  /* 0x00000003121b7211 */ /* 0x000fe400000f0eff */
[----:B------:R-:W-:Y:S01]  /*78b20*/  MOV R20, c[0x0][0x1c8] ;  /* 0x0000720000147a02 */ /* 0x000fe20000000f00 */
[C---:B------:R-:W-:Y:S01]  /*78b30*/  IMAD R18, R19.reuse, 0x1aa, RZ ;  /* 0x000001aa13127824 */ /* 0x040fe200078e02ff */
[----:B------:R-:W-:Y:S01]  /*78b40*/  STL.64 [R1+0x148], R28 ;  /* 0x0001481c01007387 */ /* 0x000fe20000100a00 */
[----:B------:R-:W-:Y:S01]  /*78b50*/  IMAD R19, R19, 0xd4, RZ ;  /* 0x000000d413137824 */ /* 0x000fe200078e02ff */
[----:B------:R-:W-:-:S02]  /*78b60*/  IADD3 R6, P1, R6, R2, RZ ;  /* 0x0000000206067210 */ /* 0x000fc40007f3e0ff */
[----:B------:R0:W-:Y:S02]  /*78b70*/  STL.64 [R1+0x140], R14 ;  /* 0x0001400e01007387 */ /* 0x0001e40000100a00 */
[----:B------:R-:W-:Y:S02]  /*78b80*/  LEA.HI.X.SX32 R7, R19, R3, 0x1, P1 ;  /* 0x0000000313077211 */ /* 0x000fe400008f0eff */
[----:B------:R-:W-:Y:S02]  /*78b90*/  MOV R19, c[0x0][0x1c8] ;  /* 0x0000720000137a02 */ /* 0x000fe40000000f00 */
[-C--:B0-----:R-:W-:Y:S01]  /*78ba0*/  IADD3 R14, P0, R18, R2.reuse, RZ ;  /* 0x00000002120e7210 */ /* 0x081fe20007f1e0ff */
[C---:B------:R-:W-:Y:S02]  /*78bb0*/  IMAD R18, R20.reuse, 0x1ac, RZ ;  /* 0x000001ac14127824 */ /* 0x040fe400078e02ff */
[----:B------:R-:W-:Y:S02]  /*78bc0*/  IMAD R20, R20, 0xd5, RZ ;  /* 0x000000d514147824 */ /* 0x000fe400078e02ff */
[----:B------:R-:W-:Y:S01]  /*78bd0*/  IMAD R22, R19, 0x1ae, RZ ;  /* 0x000001ae13167824 */ /* 0x000fe200078e02ff */
[----:B------:R-:W-:-:S02]  /*78be0*/  IADD3 R28, P1, R18, R2, RZ ;  /* 0x00000002121c7210 */ /* 0x000fc40007f3e0ff */
[-C--:B------:R-:W-:Y:S01]  /*78bf0*/  LEA.HI.X.SX32 R15, R20, R3.reuse, 0x1, P0 ;  /* 0x00000003140f7211 */ /* 0x080fe200000f0eff */
[----:B------:R-:W-:Y:S01]  /*78c00*/  IMAD R20, R19, 0xd6, RZ ;  /* 0x000000d613147824 */ /* 0x000fe200078e02ff */
[----:B------:R-:W-:Y:S04]  /*78c10*/  STL.64 [R1+0x1db8], R26 ;  /* 0x001db81a01007387 */ /* 0x000fe80000100a00 */
[----:B------:R-:W-:Y:S01]  /*78c20*/  STL.64 [R1+0x1dc0], R6 ;  /* 0x001dc00601007387 */ /* 0x000fe20000100a00 */
[----:B------:R-:W-:-:S03]  /*78c30*/  LEA.HI.X.SX32 R29, R20, R3, 0x1, P1 ;  /* 0x00000003141d7211 */ /* 0x000fc600008f0eff */
[----:B------:R0:W-:Y:S01]  /*78c40*/  STL.64 [R1+0x128], R14 ;  /* 0x0001280e01007387 */ /* 0x0001e20000100a00 */
[----:B------:R-:W-:-:S03]  /*78c50*/  IMAD R19, R19, 0x1b0, RZ ;  /* 0x000001b013137824 */ /* 0x000fc600078e02ff */
[----:B------:R1:W-:Y:S01]  /*78c60*/  STL.64 [R1+0x120], R28 ;  /* 0x0001201c01007387 */ /* 0x0003e20000100a00 */
[-C--:B0-----:R-:W-:Y:S02]  /*78c70*/  IADD3 R14, P0, R22, R2.reuse, RZ ;  /* 0x00000002160e7210 */ /* 0x081fe40007f1e0ff */
[----:B------:R-:W-:Y:S02]  /*78c80*/  MOV R22, c[0x0][0x1c8] ;  /* 0x0000720000167a02 */ /* 0x000fe40000000f00 */
[----:B------:R-:W-:-:S03]  /*78c90*/  IADD3 R6, P1, R19, R2, RZ ;  /* 0x0000000213067210 */ /* 0x000fc60007f3e0ff */
[C---:B-1----:R-:W-:Y:S02]  /*78ca0*/  IMAD R28, R22.reuse, 0xd7, RZ ;  /* 0x000000d7161c7824 */ /* 0x042fe400078e02ff */
[C---:B------:R-:W-:Y:S02]  /*78cb0*/  IMAD R29, R22.reuse, 0x1b2, RZ ;  /* 0x000001b2161d7824 */ /* 0x040fe400078e02ff */
[----:B------:R-:W-:Y:S02]  /*78cc0*/  IMAD R22, R22, 0xd8, RZ ;  /* 0x000000d816167824 */ /* 0x000fe400078e02ff */
[----:B------:R-:W-:Y:S01]  /*78cd0*/  IMAD.MOV.U32 R19, RZ, RZ, c[0x0][0x1c8] ;  /* 0x00007200ff137624 */ /* 0x000fe200078e00ff */
[-C--:B------:R-:W-:Y:S02]  /*78ce0*/  LEA.HI.X.SX32 R15, R28, R3.reuse, 0x1, P0 ;  /* 0x000000031c0f7211 */ /* 0x080fe400000f0eff */
[-C--:B------:R-:W-:Y:S01]  /*78cf0*/  LEA.HI.X.SX32 R7, R22, R3.reuse, 0x1, P1 ;  /* 0x0000000316077211 */ /* 0x080fe200008f0eff */
[----:B------:R-:W-:Y:S01]  /*78d00*/  IMAD R22, R19, 0xd9, RZ ;  /* 0x000000d913167824 */ /* 0x000fe200078e02ff */
[----:B------:R-:W-:Y:S01]  /*78d10*/  IADD3 R28, P0, R29, R2, RZ ;  /* 0x000000021d1c7210 */ /* 0x000fe20007f1e0ff */
[----:B------:R0:W-:Y:S03]  /*78d20*/  STL.64 [R1+0x118], R14 ;  /* 0x0001180e01007387 */ /* 0x0001e60000100a00 */
[----:B------:R-:W-:Y:S01]  /*78d30*/  LEA.HI.X.SX32 R29, R22, R3, 0x1, P0 ;  /* 0x00000003161d7211 */ /* 0x000fe200000f0eff */
[----:B------:R1:W-:Y:S01]  /*78d40*/  STL.64 [R1+0x110], R6 ;  /* 0x0001100601007387 */ /* 0x0003e20000100a00 */
[----:B0-----:R-:W-:-:S03]  /*78d50*/  IMAD R15, R19, 0x1b4, RZ ;  /* 0x000001b4130f7824 */ /* 0x001fc600078e02ff */
[----:B------:R0:W-:Y:S01]  /*78d60*/  STL.64 [R1+0x108], R28 ;  /* 0x0001081c01007387 */ /* 0x0001e20000100a00 */
[----:B------:R-:W-:Y:S01]  /*78d70*/  IMAD R14, R19, 0xda, RZ ;  /* 0x000000da130e7824 */ /* 0x000fe200078e02ff */
[----:B-1----:R-:W-:Y:S01]  /*78d80*/  IADD3 R6, P1, R15, R2, RZ ;  /* 0x000000020f067210 */ /* 0x002fe20007f3e0ff */
[----:B------:R-:W-:-:S03]  /*78d90*/  IMAD R22, R19, 0x1b8, RZ ;  /* 0x000001b813167824 */ /* 0x000fc600078e02ff */
[----:B------:R-:W-:Y:S01]  /*78da0*/  LEA.HI.X.SX32 R7, R14, R3, 0x1, P1 ;  /* 0x000000030e077211 */ /* 0x000fe200008f0eff */
[C---:B0-----:R-:W-:Y:S02]  /*78db0*/  IMAD R29, R19.reuse, 0x1b6, RZ ;  /* 0x000001b6131d7824 */ /* 0x041fe400078e02ff */
[----:B------:R-:W-:-:S03]  /*78dc0*/  IMAD R14, R19, 0xdb, RZ ;  /* 0x000000db130e7824 */ /* 0x000fc600078e02ff */
[----:B------:R-:W-:Y:S01]  /*78dd0*/  IADD3 R28, P0, R29, R2, RZ ;  /* 0x000000021d1c7210 */ /* 0x000fe20007f1e0ff */
[C---:B------:R-:W-:Y:S01]  /*78de0*/  IMAD R18, R24.reuse, 0x1e2, RZ ;  /* 0x000001e218127824 */ /* 0x040fe200078e02ff */
[----:B------:R0:W-:Y:S01]  /*78df0*/  STL.64 [R1+0x100], R6 ;  /* 0x0001000601007387 */ /* 0x0001e20000100a00 */
[----:B------:R-:W-:Y:S01]  /*78e00*/  IMAD R19, R24, 0x1e6, RZ ;  /* 0x000001e618137824 */ /* 0x000fe200078e02ff */
[----:B------:R-:W-:-:S04]  /*78e10*/  LEA.HI.X.SX32 R29, R14, R3, 0x1, P0 ;  /* 0x000000030e1d7211 */ /* 0x000fc800000f0eff */
[----:B------:R-:W-:Y:S01]  /*78e20*/  STL.64 [R1+0x1e68], R18 ;  /* 0x001e681201007387 */ /* 0x000fe20000100a00 */
[----:B0-----:R-:W-:Y:S02]  /*78e30*/  IADD3 R6, P1, R22, R2, RZ ;  /* 0x0000000216067210 */ /* 0x001fe40007f3e0ff */
[----:B------:R-:W-:Y:S01]  /*78e40*/  MOV R22, c[0x0][0x1c8] ;  /* 0x0000720000167a02 */ /* 0x000fe20000000f00 */
[----:B------:R0:W-:Y:S01]  /*78e50*/  STL.64 [R1+0xf8], R28 ;  /* 0x0000f81c01007387 */ /* 0x0001e20000100a00 */
[----:B------:R-:W-:-:S03]  /*78e60*/  IMAD R14, R24, 0x1ba, RZ ;  /* 0x000001ba180e7824 */ /* 0x000fc600078e02ff */
[----:B0-----:R-:W-:Y:S01]  /*78e70*/  IMAD R29, R22, 0xdc, RZ ;  /* 0x000000dc161d7824 */ /* 0x001fe200078e02ff */
[----:B------:R-:W-:Y:S02]  /*78e80*/  MOV R28, c[0x0][0x1c8] ;  /* 0x00007200001c7a02 */ /* 0x000fe40000000f00 */
[----:B------:R-:W-:Y:S02]  /*78e90*/  IADD3 R18, P0, R14, R2, RZ ;  /* 0x000000020e127210 */ /* 0x000fe40007f1e0ff */
[----:B------:R-:W-:Y:S01]  /*78ea0*/  LEA.HI.X.SX32 R7, R29, R3, 0x1, P1 ;  /* 0x000000031d077211 */ /* 0x000fe200008f0eff */
[----:B------:R-:W-:Y:S02]  /*78eb0*/  IMAD R29, R28, 0xdd, RZ ;  /* 0x000000dd1c1d7824 */ /* 0x000fe400078e02ff */
[----:B------:R-:W-:-:S03]  /*78ec0*/  IMAD R14, R24, 0x1be, RZ ;  /* 0x000001be180e7824 */ /* 0x000fc600078e02ff */
[----:B------:R-:W-:Y:S01]  /*78ed0*/  LEA.HI.X.SX32 R19, R29, R3, 0x1, P0 ;  /* 0x000000031d137211 */ /* 0x000fe200000f0eff */
[----:B------:R-:W-:Y:S01]  /*78ee0*/  IMAD R22, R24, 0x1bc, RZ ;  /* 0x000001bc18167824 */ /* 0x000fe200078e02ff */
[----:B------:R0:W-:Y:S01]  /*78ef0*/  STL.64 [R1+0xf0], R6 ;  /* 0x0000f00601007387 */ /* 0x0001e20000100a00 */
[----:B------:R-:W-:-:S03]  /*78f00*/  IMAD R28, R28, 0xde, RZ ;  /* 0x000000de1c1c7824 */ /* 0x000fc600078e02ff */
[----:B------:R1:W-:Y:S01]  /*78f10*/  STL.64 [R1+0xe8], R18 ;  /* 0x0000e81201007387 */ /* 0x0003e20000100a00 */
[C---:B------:R-:W-:Y:S02]  /*78f20*/  IMAD R29, R24.reuse, 0x1c0, RZ ;  /* 0x000001c0181d7824 */ /* 0x040fe400078e02ff */
[----:B------:R-:W-:Y:S01]  /*78f30*/  IMAD R26, R24, 0xdf, RZ ;  /* 0x000000df181a7824 */ /* 0x000fe200078e02ff */
[-C--:B0-----:R-:W-:Y:S02]  /*78f40*/  IADD3 R6, P1, R22, R2.reuse, RZ ;  /* 0x0000000216067210 */ /* 0x081fe40007f3e0ff */
[----:B-1----:R-:W-:Y:S02]  /*78f50*/  IADD3 R18, P0, R14, R2, RZ ;  /* 0x000000020e127210 */ /* 0x002fe40007f1e0ff */
[----:B------:R-:W-:Y:S02]  /*78f60*/  MOV R14, c[0x0][0x1c8] ;  /* 0x00007200000e7a02 */ /* 0x000fe40000000f00 */
[----:B------:R-:W-:-:S02]  /*78f70*/  LEA.HI.X.SX32 R7, R28, R3, 0x1, P1 ;  /* 0x000000031c077211 */ /* 0x000fc400008f0eff */
[----:B------:R-:W-:Y:S01]  /*78f80*/  IADD3 R28, P1, R29, R2, RZ ;  /* 0x000000021d1c7210 */ /* 0x000fe20007f3e0ff */
[----:B------:R-:W-:Y:S01]  /*78f90*/  IMAD R14, R14, 0xe0, RZ ;  /* 0x000000e00e0e7824 */ /* 0x000fe200078e02ff */
[----:B------:R-:W-:Y:S01]  /*78fa0*/  LEA.HI.X.SX32 R19, R26, R3, 0x1, P0 ;  /* 0x000000031a137211 */ /* 0x000fe200000f0eff */
[----:B------:R-:W-:-:S03]  /*78fb0*/  IMAD R10, R24, 0x1c2, RZ ;  /* 0x000001c2180a7824 */ /* 0x000fc600078e02ff */
[----:B------:R-:W-:Y:S01]  /*78fc0*/  LEA.HI.X.SX32 R29, R14, R3, 0x1, P1 ;  /* 0x000000030e1d7211 */ /* 0x000fe200008f0eff */
[C---:B------:R-:W-:Y:S01]  /*78fd0*/  IMAD R21, R24.reuse, 0x1c4, RZ ;  /* 0x000001c418157824 */ /* 0x040fe200078e02ff */
[----:B------:R-:W-:Y:S01]  /*78fe0*/  MOV R14, c[0x0][0x1c8] ;  /* 0x00007200000e7a02 */ /* 0x000fe20000000f00 */
[----:B------:R0:W-:Y:S04]  /*78ff0*/  STL.64 [R1+0xe0], R6 ;  /* 0x0000e00601007387 */ /* 0x0001e80000100a00 */
[----:B------:R1:W-:Y:S04]  /*79000*/  STL.64 [R1+0xd8], R18 ;  /* 0x0000d81201007387 */ /* 0x0003e80000100a00 */
[----:B------:R2:W-:Y:S01]  /*79010*/  STL.64 [R1+0xd0], R28 ;  /* 0x0000d01c01007387 */ /* 0x0005e20000100a00 */
[----:B0-----:R-:W-:Y:S01]  /*79020*/  IMAD R6, R24, 0xe1, RZ ;  /* 0x000000e118067824 */ /* 0x001fe200078e02ff */
[-C--:B-1----:R-:W-:Y:S01]  /*79030*/  IADD3 R18, P0, R10, R2.reuse, RZ ;  /* 0x000000020a127210 */ /* 0x082fe20007f1e0ff */
[----:B------:R-:W-:Y:S01]  /*79040*/  IMAD R10, R14, 0xe2, RZ ;  /* 0x000000e20e0a7824 */ /* 0x000fe200078e02ff */
[----:B--2---:R-:W-:-:S02]  /*79050*/  IADD3 R28, P1, R21, R2, RZ ;  /* 0x00000002151c7210 */ /* 0x004fc40007f3e0ff */
[-C--:B------:R-:W-:Y:S02]  /*79060*/  LEA.HI.X.SX32 R19, R6, R3.reuse, 0x1, P0 ;  /* 0x0000000306137211 */ /* 0x080fe400000f0eff */
[----:B------:R-:W-:-:S03]  /*79070*/  LEA.HI.X.SX32 R29, R10, R3, 0x1, P1 ;  /* 0x000000030a1d7211 */ /* 0x000fc600008f0eff */
[----:B------:R-:W-:Y:S04]  /*79080*/  STL.64 [R1+0xc8], R18 ;  /* 0x0000c81201007387 */ /* 0x000fe80000100a00 */
[----:B------:R0:W-:Y:S04]  /*79090*/  STL.64 [R1+0xc0], R28 ;  /* 0x0000c01c01007387 */ /* 0x0001e80000100a00 */
[----:B0-----:R-:W2:Y:S01]  /*790a0*/  LDL.LU.64 R28, [R1+0x1e70] ;  /* 0x001e7000011c7983 */ /* 0x001ea20000300a00 */
[C---:B------:R-:W-:Y:S02]  /*790b0*/  IMAD R26, R24.reuse, 0x1c6, RZ ;  /* 0x000001c6181a7824 */ /* 0x040fe400078e02ff */
[----:B------:R-:W-:-:S03]  /*790c0*/  IMAD R14, R24, 0x1c8, RZ ;  /* 0x000001c8180e7824 */ /* 0x000fc600078e02ff */
[-C--:B------:R-:W-:Y:S01]  /*790d0*/  IADD3 R18, P0, R26, R2.reuse, RZ ;  /* 0x000000021a127210 */ /* 0x080fe20007f1e0ff */
[----:B------:R-:W-:Y:S01]  /*790e0*/  IMAD R15, R24, 0xf3, RZ ;  /* 0x000000f3180f7824 */ /* 0x000fe200078e02ff */
[----:B------:R-:W-:Y:S01]  /*790f0*/  IADD3 R26, P1, R14, R2, RZ ;  /* 0x000000020e1a7210 */ /* 0x000fe20007f3e0ff */
[----:B------:R-:W-:-:S05]  /*79100*/  IMAD R14, R24, 0x1ec, RZ ;  /* 0x000001ec180e7824 */ /* 0x000fca00078e02ff */
[----:B------:R0:W-:Y:S04]  /*79110*/  STL.64 [R1+0x1e60], R14 ;  /* 0x001e600e01007387 */ /* 0x0001e80000100a00 */
[----:B------:R1:W-:Y:S01]  /*79120*/  STL [R1+0xb0], R26 ;  /* 0x0000b01a01007387 */ /* 0x0003e20000100800 */
[C---:B------:R-:W-:Y:S01]  /*79130*/  IMAD R10, R24.reuse, 0x1ca, RZ ;  /* 0x000001ca180a7824 */ /* 0x040fe200078e02ff */
[----:B0-----:R-:W-:Y:S02]  /*79140*/  MOV R14, R26 ;  /* 0x0000001a000e7202 */ /* 0x001fe40000000f00 */
[----:B------:R-:W-:Y:S01]  /*79150*/  MOV R15, R27 ;  /* 0x0000001b000f7202 */ /* 0x000fe20000000f00 */
[----:B-1----:R-:W-:Y:S01]  /*79160*/  IMAD R26, R24, 0xe3, RZ ;  /* 0x000000e3181a7824 */ /* 0x002fe200078e02ff */
[----:B------:R-:W-:-:S04]  /*79170*/  MOV R27, c[0x0][0x1c8] ;  /* 0x00007200001b7a02 */ /* 0x000fc80000000f00 */
[-C--:B------:R-:W-:Y:S01]  /*79180*/  LEA.HI.X.SX32 R19, R26, R3.reuse, 0x1, P0 ;  /* 0x000000031a137211 */ /* 0x080fe200000f0eff */
[----:B------:R-:W-:Y:S02]  /*79190*/  IMAD R27, R27, 0xe4, RZ ;  /* 0x000000e41b1b7824 */ /* 0x000fe400078e02ff */
[C---:B------:R-:W-:Y:S02]  /*791a0*/  IMAD R26, R24.reuse, 0x1cc, RZ ;  /* 0x000001cc181a7824 */ /* 0x040fe400078e02ff */
[----:B------:R0:W-:Y:S01]  /*791b0*/  STL.64 [R1+0xb8], R18 ;  /* 0x0000b81201007387 */ /* 0x0001e20000100a00 */
[----:B------:R-:W-:Y:S01]  /*791c0*/  LEA.HI.X.SX32 R15, R27, R3, 0x1, P1 ;  /* 0x000000031b0f7211 */ /* 0x000fe200008f0eff */
[----:B------:R-:W-:Y:S01]  /*791d0*/  IMAD R27, R24, 0xe5, RZ ;  /* 0x000000e5181b7824 */ /* 0x000fe200078e02ff */
[-C--:B------:R-:W-:Y:S01]  /*791e0*/  IADD3 R14, P1, R26, R2.reuse, RZ ;  /* 0x000000021a0e7210 */ /* 0x080fe20007f3e0ff */
[----:B------:R-:W-:Y:S01]  /*791f0*/  IMAD R26, R24, 0xe7, RZ ;  /* 0x000000e7181a7824 */ /* 0x000fe200078e02ff */
[----:B0-----:R-:W-:Y:S01]  /*79200*/  IADD3 R18, P0, R10, R2, RZ ;  /* 0x000000020a127210 */ /* 0x001fe20007f1e0ff */
[----:B------:R-:W-:-:S03]  /*79210*/  IMAD.MOV.U32 R10, RZ, RZ, c[0x0][0x1c8] ;  /* 0x00007200ff0a7624 */ /* 0x000fc600078e00ff */
[-C--:B------:R-:W-:Y:S01]  /*79220*/  LEA.HI.X.SX32 R19, R27, R3.reuse, 0x1, P0 ;  /* 0x000000031b137211 */ /* 0x080fe200000f0eff */
[----:B------:R-:W-:Y:S01]  /*79230*/  IMAD R10, R10, 0xe6, RZ ;  /* 0x000000e60a0a7824 */ /* 0x000fe200078e02ff */
[----:B------:R-:W-:Y:S01]  /*79240*/  MOV R27, c[0x0][0x1c8] ;  /* 0x00007200001b7a02 */ /* 0x000fe20000000f00 */
[----:B------:R0:W-:Y:S04]  /*79250*/  STL [R1+0xb4], R15 ;  /* 0x0000b40f01007387 */ /* 0x0001e80000100800 */
[----:B------:R1:W-:Y:S01]  /*79260*/  STL.64 [R1+0xa8], R18 ;  /* 0x0000a81201007387 */ /* 0x0003e20000100a00 */
[----:B0-----:R-:W-:Y:S01]  /*79270*/  LEA.HI.X.SX32 R15, R10, R3, 0x1, P1 ;  /* 0x000000030a0f7211 */ /* 0x001fe200008f0eff */
[----:B------:R-:W-:-:S04]  /*79280*/  IMAD R10, R24, 0x1d2, RZ ;  /* 0x000001d2180a7824 */ /* 0x000fc800078e02ff */
[----:B------:R0:W-:Y:S01]  /*79290*/  STL.64 [R1+0xa0], R14 ;  /* 0x0000a00e01007387 */ /* 0x0001e20000100a00 */
[C---:B------:R-:W-:Y:S02]  /*792a0*/  IMAD R0, R24.reuse, 0x1d6, RZ ;  /* 0x000001d618007824 */ /* 0x040fe400078e02ff */
[C---:B------:R-:W-:Y:S02]  /*792b0*/  IMAD R4, R24.reuse, 0x1d8, RZ ;  /* 0x000001d818047824 */ /* 0x040fe400078e02ff */
[C---:B------:R-:W-:Y:S02]  /*792c0*/  IMAD R8, R24.reuse, 0x1da, RZ ;  /* 0x000001da18087824 */ /* 0x040fe400078e02ff */
[C---:B------:R-:W-:Y:S02]  /*792d0*/  IMAD R12, R24.reuse, 0x1dc, RZ ;  /* 0x000001dc180c7824 */ /* 0x040fe400078e02ff */
[----:B------:R-:W-:Y:S01]  /*792e0*/  IMAD R23, R24, 0xed, RZ ;  /* 0x000000ed18177824 */ /* 0x000fe200078e02ff */
[----:B--2---:R-:W-:-:S02]  /*792f0*/  IADD3 R28, P0, R28, R2, RZ ;  /* 0x000000021c1c7210 */ /* 0x004fc40007f1e0ff */
[-C--:B-1----:R-:W-:Y:S02]  /*79300*/  IADD3 R18, P1, R29, R2.reuse, RZ ;  /* 0x000000021d127210 */ /* 0x082fe40007f3e0ff */
[-C--:B------:R-:W-:Y:S01]  /*79310*/  LEA.HI.X.SX32 R29, R26, R3.reuse, 0x1, P0 ;  /* 0x000000031a1d7211 */ /* 0x080fe200000f0eff */
[----:B------:R-:W-:Y:S01]  /*79320*/  IMAD R26, R27, 0xe8, RZ ;  /* 0x000000e81b1a7824 */ /* 0x000fe200078e02ff */
[----:B0-----:R-:W-:Y:S01]  /*79330*/  IADD3 R14, P0, R10, R2, RZ ;  /* 0x000000020a0e7210 */ /* 0x001fe20007f1e0ff */
[----:B------:R-:W-:Y:S01]  /*79340*/  IMAD R27, R24, 0x1d4, RZ ;  /* 0x000001d4181b7824 */ /* 0x000fe200078e02ff */
[----:B------:R-:W-:Y:S02]  /*79350*/  MOV R10, c[0x0][0x1c8] ;  /* 0x00007200000a7a02 */ /* 0x000fe40000000f00 */
[----:B------:R-:W-:Y:S01]  /*79360*/  LEA.HI.X.SX32 R19, R26, R3, 0x1, P1 ;  /* 0x000000031a137211 */ /* 0x000fe200008f0eff */
[----:B------:R-:W-:Y:S01]  /*79370*/  STL.64 [R1+0x1d68], R28 ;  /* 0x001d681c01007387 */ /* 0x000fe20000100a00 */
[----:B------:R-:W-:-:S03]  /*79380*/  IMAD R26, R24, 0xe9, RZ ;  /* 0x000000e9181a7824 */ /* 0x000fc600078e02ff */
[----:B------:R0:W-:Y:S02]  /*79390*/  STL.64 [R1+0x308], R18 ;  /* 0x0003081201007387 */ /* 0x0001e40000100a00 */
[----:B------:R-:W-:Y:S02]  /*793a0*/  LEA.HI.X.SX32 R15, R26, R3, 0x1, P0 ;  /* 0x000000031a0f7211 */ /* 0x000fe400000f0eff */
[----:B0-----:R-:W-:Y:S01]  /*793b0*/  IADD3 R18, P1, R27, R2, RZ ;  /* 0x000000021b127210 */ /* 0x001fe20007f3e0ff */
[----:B------:R-:W-:Y:S01]  /*793c0*/  IMAD R27, R10, 0xea, RZ ;  /* 0x000000ea0a1b7824 */ /* 0x000fe200078e02ff */
[----:B------:R-:W-:-:S04]  /*793d0*/  MOV R28, c[0x0][0x1c8] ;  /* 0x00007200001c7a02 */ /* 0x000fc80000000f00 */
[-C--:B------:R-:W-:Y:S01]  /*793e0*/  LEA.HI.X.SX32 R19, R27, R3.reuse, 0x1, P1 ;  /* 0x000000031b137211 */ /* 0x080fe200008f0eff */
[----:B------:R0:W-:Y:S01]  /*793f0*/  STL.64 [R1+0x320], R14 ;  /* 0x0003200e01007387 */ /* 0x0001e20000100a00 */
[----:B------:R-:W-:Y:S02]  /*79400*/  IMAD R26, R24, 0xeb, RZ ;  /* 0x000000eb181a7824 */ /* 0x000fe400078e02ff */
[----:B------:R-:W-:Y:S01]  /*79410*/  IMAD R28, R28, 0xec, RZ ;  /* 0x000000ec1c1c7824 */ /* 0x000fe200078e02ff */
[----:B------:R1:W-:Y:S01]  /*79420*/  STL.64 [R1+0x318], R18 ;  /* 0x0003181201007387 */ /* 0x0003e20000100a00 */
[-C--:B0-----:R-:W-:Y:S02]  /*79430*/  IADD3 R14, P0, R0, R2.reuse, RZ ;  /* 0x00000002000e7210 */ /* 0x081fe40007f1e0ff */
[----:B-1----:R-:W-:Y:S02]  /*79440*/  IADD3 R18, P1, R4, R2, RZ ;  /* 0x0000000204127210 */ /* 0x002fe40007f3e0ff */
[----:B------:R-:W-:-:S02]  /*79450*/  LEA.HI.X.SX32 R15, R26, R3, 0x1, P0 ;  /* 0x000000031a0f7211 */ /* 0x000fc400000f0eff */
[----:B------:R-:W-:Y:S02]  /*79460*/  MOV R26, c[0x0][0x1c8] ;  /* 0x00007200001a7a02 */ /* 0x000fe40000000f00 */
[----:B------:R-:W-:Y:S01]  /*79470*/  LEA.HI.X.SX32 R19, R28, R3, 0x1, P1 ;  /* 0x000000031c137211 */ /* 0x000fe200008f0eff */
[----:B------:R0:W-:Y:S02]  /*79480*/  STL.64 [R1+0x310], R14 ;  /* 0x0003100e01007387 */ /* 0x0001e40000100a00 */
[----:B------:R-:W-:Y:S02]  /*79490*/  IMAD R28, R26, 0xee, RZ ;  /* 0x000000ee1a1c7824 */ /* 0x000fe400078e02ff */
[----:B------:R1:W-:Y:S01]  /*794a0*/  STL.64 [R1+0x328], R18 ;  /* 0x0003281201007387 */ /* 0x0003e20000100a00 */
[-C--:B0-----:R-:W-:Y:S02]  /*794b0*/  IADD3 R14, P0, R8, R2.reuse, RZ ;  /* 0x00000002080e7210 */ /* 0x081fe40007f1e0ff */
[----:B-1----:R-:W-:-:S02]  /*794c0*/  IADD3 R18, P1, R12, R2, RZ ;  /* 0x000000020c127210 */ /* 0x002fc40007f3e0ff */
[-C--:B------:R-:W-:Y:S02]  /*794d0*/  LEA.HI.X.SX32 R15, R23, R3.reuse, 0x1, P0 ;  /* 0x00000003170f7211 */ /* 0x080fe400000f0eff */
[----:B------:R-:W-:-:S03]  /*794e0*/  LEA.HI.X.SX32 R19, R28, R3, 0x1, P1 ;  /* 0x000000031c137211 */ /* 0x000fc600008f0eff */
[----:B------:R-:W-:Y:S04]  /*794f0*/  STL.64 [R1+0x348], R14 ;  /* 0x0003480e01007387 */ /* 0x000fe80000100a00 */
[----:B------:R0:W-:Y:S04]  /*79500*/  STL.64 [R1+0x340], R18 ;  /* 0x0003401201007387 */ /* 0x0001e80000100a00 */
[----:B0-----:R-:W2:Y:S01]  /*79510*/  LDL.LU.64 R18, [R1+0x1e68] ;  /* 0x001e680001127983 */ /* 0x001ea20000300a00 */
[C---:B------:R-:W-:Y:S02]  /*79520*/  IMAD R16, R24.reuse, 0x1de, RZ ;  /* 0x000001de18107824 */ /* 0x040fe400078e02ff */
[----:B------:R-:W-:-:S03]  /*79530*/  IMAD R11, R24, 0xef, RZ ;  /* 0x000000ef180b7824 */ /* 0x000fc600078e02ff */
[----:B------:R-:W-:Y:S01]  /*79540*/  IADD3 R14, P0, R16, R2, RZ ;  /* 0x00000002100e7210 */ /* 0x000fe20007f1e0ff */
[----:B------:R-:W-:-:S03]  /*79550*/  IMAD R17, R24, 0x1e0, RZ ;  /* 0x000001e018117824 */ /* 0x000fc600078e02ff */
[-C--:B------:R-:W-:Y:S01]  /*79560*/  LEA.HI.X.SX32 R15, R11, R3.reuse, 0x1, P0 ;  /* 0x000000030b0f7211 */ /* 0x080fe200000f0eff */
[----:B------:R-:W-:Y:S01]  /*79570*/  IMAD R26, R26, 0xf0, RZ ;  /* 0x000000f01a1a7824 */ /* 0x000fe200078e02ff */
[----:B------:R-:W-:Y:S01]  /*79580*/  IADD3 R16, P1, R17, R2, RZ ;  /* 0x0000000211107210 */ /* 0x000fe20007f3e0ff */
[----:B------:R-:W-:Y:S02]  /*79590*/  IMAD R28, R24, 0xf1, RZ ;  /* 0x000000f1181c7824 */ /* 0x000fe400078e02ff */
[----:B------:R2:W-:Y:S01]  /*795a0*/  STL.64 [R1+0x338], R14 ;  /* 0x0003380e01007387 */ /* 0x0005e20000100a00 */
[----:B------:R-:W-:-:S05]  /*795b0*/  LEA.HI.X.SX32 R17, R26, R3, 0x1, P1 ;  /* 0x000000031a117211 */ /* 0x000fca00008f0eff */
[----:B------:R-:W-:Y:S01]  /*795c0*/  STL.64 [R1+0x350], R16 ;  /* 0x0003501001007387 */ /* 0x000fe20000100a00 */
[----:B------:R-:W-:Y:S01]  /*795d0*/  MOV R11, c[0x0][0x1c8] ;  /* 0x00007200000b7a02 */ /* 0x000fe20000000f00 */
[----:B------:R-:W-:Y:S01]  /*795e0*/  IMAD R20, R24, 0x1e4, RZ ;  /* 0x000001e418147824 */ /* 0x000fe200078e02ff */
[----:B--2---:R-:W-:-:S04]  /*795f0*/  IADD3 R14, P0, R18, R2, RZ ;  /* 0x00000002120e7210 */ /* 0x004fc80007f1e0ff */
[----:B------:R-:W-:-:S05]  /*79600*/  LEA.HI.X.SX32 R15, R28, R3, 0x1, P0 ;  /* 0x000000031c0f7211 */ /* 0x000fca00000f0eff */
[----:B------:R0:W-:Y:S04]  /*79610*/  STL.64 [R1+0x370], R14 ;  /* 0x0003700e01007387 */ /* 0x0001e80000100a00 */
[----:B0-----:R-:W2:Y:S01]  /*79620*/  LDL.LU.64 R14, [R1+0x1e60] ;  /* 0x001e6000010e7983 */ /* 0x001ea20000300a00 */
[----:B------:R-:W-:Y:S01]  /*79630*/  IMAD R11, R11, 0xf2, RZ ;  /* 0x000000f20b0b7824 */ /* 0x000fe200078e02ff */
[----:B------:R-:W-:-:S04]  /*79640*/  IADD3 R16, P1, R20, R2, RZ ;  /* 0x0000000214107210 */ /* 0x000fc80007f3e0ff */
[----:B------:R-:W-:Y:S02]  /*79650*/  LEA.HI.X.SX32 R17, R11, R3, 0x1, P1 ;  /* 0x000000030b117211 */ /* 0x000fe400008f0eff */
[----:B------:R-:W0:Y:S01]  /*79660*/  S2R R11, SR_TID.X ;  /* 0x00000000000b7919 */ /* 0x000e220000002100 */
[----:B------:R-:W-:Y:S01]  /*79670*/  IADD3 R18, P0, R19, R2, RZ ;  /* 0x0000000213127210 */ /* 0x000fe20007f1e0ff */
[----:B------:R-:W-:Y:S02]  /*79680*/  IMAD R22, R24, 0x1e8, RZ ;  /* 0x000001e818167824 */ /* 0x000fe400078e02ff */
[----:B------:R1:W-:Y:S01]  /*79690*/  STL.64 [R1+0x368], R16 ;  /* 0x0003681001007387 */ /* 0x0003e20000100a00 */
[C---:B0-----:R-:W-:Y:S02]  /*796a0*/  LOP3.LUT R28, R11.reuse, 0x7f, RZ, 0xc0, !PT ;  /* 0x0000007f0b1c7812 */ /* 0x041fe400078ec0ff */
[----:B------:R-:W-:-:S04]  /*796b0*/  SHF.L.U32 R11, R11, 0xc, RZ ;  /* 0x0000000c0b0b7819 */ /* 0x000fc800000006ff */
[----:B------:R-:W-:Y:S02]  /*796c0*/  LOP3.LUT R11, R11, 0x6000, RZ, 0xc0, !PT ;  /* 0x000060000b0b7812 */ /* 0x000fe400078ec0ff */
[----:B-1----:R-:W-:-:S03]  /*796d0*/  IADD3 R16, P1, R22, R2, RZ ;  /* 0x0000000216107210 */ /* 0x002fc60007f3e0ff */
[----:B------:R-:W-:-:S05]  /*796e0*/  IMAD R11, R28, 0x10, R11 ;  /* 0x000000101c0b7824 */ /* 0x000fca00078e020b */
[----:B------:R-:W-:Y:S01]  /*796f0*/  LOP3.LUT R11, R11, 0x40, RZ, 0x3c, !PT ;  /* 0x000000400b0b7812 */ /* 0x000fe200078e3cff */
[C---:B------:R-:W-:Y:S02]  /*79700*/  IMAD R21, R24.reuse, 0x1ea, RZ ;  /* 0x000001ea18157824 */ /* 0x040fe400078e02ff */
[C---:B------:R-:W-:Y:S02]  /*79710*/  IMAD R7, R24.reuse, 0xf5, RZ ;  /* 0x000000f518077824 */ /* 0x040fe400078e02ff */
[C---:B------:R-:W-:Y:S02]  /*79720*/  IMAD R6, R24.reuse, 0x1ee, RZ ;  /* 0x000001ee18067824 */ /* 0x040fe400078e02ff */
[C---:B------:R-:W-:Y:S02]  /*79730*/  IMAD R10, R24.reuse, 0x1f0, RZ ;  /* 0x000001f0180a7824 */ /* 0x040fe400078e02ff */
[C---:B------:R-:W-:Y:S02]  /*79740*/  IMAD R4, R24.reuse, 0x1f2, RZ ;  /* 0x000001f218047824 */ /* 0x040fe400078e02ff */
[----:B------:R-:W-:-:S02]  /*79750*/  IMAD R27, R24, 0xf9, RZ ;  /* 0x000000f9181b7824 */ /* 0x000fc400078e02ff */
[C---:B------:R-:W-:Y:S02]  /*79760*/  IMAD R12, R24.reuse, 0x1f4, RZ ;  /* 0x000001f4180c7824 */ /* 0x040fe400078e02ff */
[C---:B------:R-:W-:Y:S02]  /*79770*/  IMAD R8, R24.reuse, 0x1f6, RZ ;  /* 0x000001f618087824 */ /* 0x040fe400078e02ff */
[----:B------:R-:W-:Y:S01]  /*79780*/  IMAD R26, R24, 0xfb, RZ ;  /* 0x000000fb181a7824 */ /* 0x000fe200078e02ff */
[----:B--2---:R-:W-:Y:S02]  /*79790*/  LEA.HI.X.SX32 R19, R15, R3, 0x1, P0 ;  /* 0x000000030f137211 */ /* 0x004fe400000f0eff */
[----:B------:R-:W-:-:S05]  /*797a0*/  MOV R15, c[0x0][0x1c8] ;  /* 0x00007200000f7a02 */ /* 0x000fca0000000f00 */
[----:B------:R-:W-:Y:S01]  /*797b0*/  IMAD R15, R15, 0xf4, RZ ;  /* 0x000000f40f0f7824 */ /* 0x000fe200078e02ff */
[----:B------:R-:W-:Y:S04]  /*797c0*/  STL.64 [R1+0x360], R18 ;  /* 0x0003601201007387 */ /* 0x000fe80000100a00 */
[----:B------:R-:W-:Y:S02]  /*797d0*/  LEA.HI.X.SX32 R17, R15, R3, 0x1, P1 ;  /* 0x000000030f117211 */ /* 0x000fe400008f0eff */
[----:B------:R-:W2:Y:S04]  /*797e0*/  LDL.LU R15, [R1+0x330] ;  /* 0x00033000010f7983 */ /* 0x000ea80000300800 */
[----:B------:R-:W-:Y:S04]  /*797f0*/  STL.64 [R1+0x378], R16 ;  /* 0x0003781001007387 */ /* 0x000fe80000100a00 */
[----:B------:R0:W1:Y:S04]  /*79800*/  LDS.128 R16, [R11+0x1800] ;  /* 0x001800000b107984 */ /* 0x0000680000000c00 */
[----:B0-----:R-:W0:Y:S01]  /*79810*/  S2R R11, SR_TID.X ;  /* 0x00000000000b7919 */ /* 0x001e220000002100 */
[----:B------:R-:W-:-:S02]  /*79820*/  IADD3 R28, P1, R14, R2, RZ ;  /* 0x000000020e1c7210 */ /* 0x000fc40007f3e0ff */
[----:B------:R-:W-:-:S04]  /*79830*/  IADD3 R20, P0, R21, R2, RZ ;  /* 0x0000000215147210 */ /* 0x000fc80007f1e0ff */
[----:B------:R-:W-:Y:S02]  /*79840*/  LEA.HI.X.SX32 R21, R7, R3, 0x1, P0 ;  /* 0x0000000307157211 */ /* 0x000fe400000f0eff */
[C---:B0-----:R-:W-:Y:S02]  /*79850*/  LOP3.LUT R14, R11.reuse, 0x7f, RZ, 0xc0, !PT ;  /* 0x0000007f0b0e7812 */ /* 0x041fe400078ec0ff */
[----:B------:R-:W-:-:S04]  /*79860*/  SHF.L.U32 R11, R11, 0xc, RZ ;  /* 0x0000000c0b0b7819 */ /* 0x000fc800000006ff */
[----:B------:R-:W-:-:S04]  /*79870*/  LOP3.LUT R11, R11, 0x6000, RZ, 0xc0, !PT ;  /* 0x000060000b0b7812 */ /* 0x000fc800078ec0ff */
[----:B------:R-:W-:Y:S01]  /*79880*/  LEA R11, R14, R11, 0x4 ;  /* 0x0000000b0e0b7211 */ /* 0x000fe200078e20ff */
[----:B-1----:R-:W-:Y:S03]  /*79890*/  STL [R1+0x1d10], R19 ;  /* 0x001d101301007387 */ /* 0x002fe60000100800 */
[----:B------:R-:W-:Y:S01]  /*798a0*/  LOP3.LUT R11, R11, 0x60, RZ, 0x3c, !PT ;  /* 0x000000600b0b7812 */ /* 0x000fe200078e3cff */
[----:B------:R-:W-:Y:S04]  /*798b0*/  STL [R1+0x1d88], R18 ;  /* 0x001d881201007387 */ /* 0x000fe80000100800 */
[----:B------:R-:W-:Y:S04]  /*798c0*/  STL.64 [R1+0x398], R20 ;  /* 0x0003981401007387 */ /* 0x000fe80000100a00 */
[----:B------:R0:W1:Y:S01]  /*798d0*/  LDS.128 R20, [R11+0x1800] ;  /* 0x001800000b147984 */ /* 0x0000620000000c00 */
[----:B------:R-:W-:-:S03]  /*798e0*/  MOV R14, c[0x0][0x1c8] ;  /* 0x00007200000e7a02 */ /* 0x000fc60000000f00 */
[----:B------:R-:W-:Y:S01]  /*798f0*/  STL [R1+0x390], R28 ;  /* 0x0003901c01007387 */ /* 0x000fe20000100800 */
[----:B------:R-:W-:Y:S01]  /*79900*/  IADD3 R6, P0, R6, R2, RZ ;  /* 0x0000000206067210 */ /* 0x000fe20007f1e0ff */
[----:B0-----:R-:W-:Y:S01]  /*79910*/  IMAD R11, R14, 0xf6, RZ ;  /* 0x000000f60e0b7824 */ /* 0x001fe200078e02ff */
[----:B------:R-:W-:-:S05]  /*79920*/  MOV R19, c[0x0][0x1c8] ;  /* 0x0000720000137a02 */ /* 0x000fca0000000f00 */
[----:B------:R-:W-:Y:S01]  /*79930*/  IMAD R0, R19, 0x1f8, RZ ;  /* 0x000001f813007824 */ /* 0x000fe200078e02ff */
[----:B-1----:R0:W-:Y:S02]  /*79940*/  STL.64 [R1+0x1d90], R22 ;  /* 0x001d901601007387 */ /* 0x0021e40000100a00 */
[----:B0-----:R-:W-:Y:S01]  /*79950*/  MOV R23, R29 ;  /* 0x0000001d00177202 */ /* 0x001fe20000000f00 */
[----:B------:R-:W-:Y:S01]  /*79960*/  IMAD R29, R24, 0xf7, RZ ;  /* 0x000000f7181d7824 */ /* 0x000fe200078e02ff */
[-C--:B------:R-:W-:Y:S02]  /*79970*/  LEA.HI.X.SX32 R23, R11, R3.reuse, 0x1, P1 ;  /* 0x000000030b177211 */ /* 0x080fe400008f0eff */
[----:B------:R-:W-:Y:S02]  /*79980*/  IADD3 R10, P1, R10, R2, RZ ;  /* 0x000000020a0a7210 */ /* 0x000fe40007f3e0ff */
[-C--:B------:R-:W-:Y:S01]  /*79990*/  LEA.HI.X.SX32 R7, R29, R3.reuse, 0x1, P0 ;  /* 0x000000031d077211 */ /* 0x080fe200000f0eff */
[C---:B------:R-:W-:Y:S01]  /*799a0*/  IMAD R29, R14.reuse, 0xf8, RZ ;  /* 0x000000f80e1d7824 */ /* 0x040fe200078e02ff */
[----:B------:R-:W-:Y:S04]  /*799b0*/  STL [R1+0x394], R23 ;  /* 0x0003941701007387 */ /* 0x000fe80000100800 */
[----:B------:R0:W-:Y:S01]  /*799c0*/  STL.64 [R1+0x388], R6 ;  /* 0x0003880601007387 */ /* 0x0001e20000100a00 */
[----:B------:R-:W-:Y:S01]  /*799d0*/  LEA.HI.X.SX32 R11, R29, R3, 0x1, P1 ;  /* 0x000000031d0b7211 */ /* 0x000fe200008f0eff */
[----:B------:R-:W-:-:S04]  /*799e0*/  IMAD R14, R14, 0xfa, RZ ;  /* 0x000000fa0e0e7824 */ /* 0x000fc800078e02ff */
[----:B------:R1:W-:Y:S01]  /*799f0*/  STL.64 [R1+0x3a0], R10 ;  /* 0x0003a00a01007387 */ /* 0x0003e20000100a00 */
[----:B0-----:R-:W-:-:S04]  /*79a00*/  IADD3 R6, P0, R4, R2, RZ ;  /* 0x0000000204067210 */ /* 0x001fc80007f1e0ff */
[-C--:B------:R-:W-:Y:S02]  /*79a10*/  LEA.HI.X.SX32 R7, R27, R3.reuse, 0x1, P0 ;  /* 0x000000031b077211 */ /* 0x080fe400000f0eff */
[----:B-1----:R-:W-:Y:S01]  /*79a20*/  IADD3 R10, P1, R12, R2, RZ ;  /* 0x000000020c0a7210 */ /* 0x002fe20007f3e0ff */
[----:B------:R-:W-:Y:S03]  /*79a30*/  STL [R1+0x1e28], R13 ;  /* 0x001e280d01007387 */ /* 0x000fe60000100800 */
[----:B------:R-:W-:Y:S01]  /*79a40*/  LEA.HI.X.SX32 R11, R14, R3, 0x1, P1 ;  /* 0x000000030e0b7211 */ /* 0x000fe200008f0eff */
[----:B------:R0:W-:Y:S01]  /*79a50*/  STL.64 [R1+0x3b8], R6 ;  /* 0x0003b80601007387 */ /* 0x0001e20000100a00 */
[----:B------:R-:W-:Y:S01]  /*79a60*/  MOV R14, c[0x0][0x1c8] ;  /* 0x00007200000e7a02 */ /* 0x000fe20000000f00 */
[----:B------:R-:W-:Y:S01]  /*79a70*/  IMAD R4, R19, 0x1fa, RZ ;  /* 0x000001fa13047824 */ /* 0x000fe200078e02ff */
[----:B------:R-:W-:Y:S01]  /*79a80*/  MOV R22, R28 ;  /* 0x0000001c00167202 */ /* 0x000fe20000000f00 */
[----:B------:R1:W-:Y:S02]  /*79a90*/  STL.64 [R1+0x3b0], R10 ;  /* 0x0003b00a01007387 */ /* 0x0003e40000100a00 */
[----:B------:R-:W-:-:S02]  /*79aa0*/  IMAD R14, R14, 0xfc, RZ ;  /* 0x000000fc0e0e7824 */ /* 0x000fc400078e02ff */
[----:B------:R-:W3:Y:S01]  /*79ab0*/  LDL.LU.64 R28, [R1+0x2f8] ;  /* 0x0002f800011c7983 */ /* 0x000ee20000300a00 */
[----:B0-----:R-:W-:-:S04]  /*79ac0*/  IADD3 R6, P0, R8, R2, RZ ;  /* 0x0000000208067210 */ /* 0x001fc80007f1e0ff */
[-C--:B------:R-:W-:Y:S02]  /*79ad0*/  LEA.HI.X.SX32 R7, R26, R3.reuse, 0x1, P0 ;  /* 0x000000031a077211 */ /* 0x080fe400000f0eff */
[----:B-1----:R-:W-:Y:S01]  /*79ae0*/  IADD3 R10, P1, R0, R2, RZ ;  /* 0x00000002000a7210 */ /* 0x002fe20007f3e0ff */
[----:B------:R-:W-:Y:S02]  /*79af0*/  IMAD R8, R19, 0xfd, RZ ;  /* 0x000000fd13087824 */ /* 0x000fe400078e02ff */
[----:B------:R0:W-:Y:S01]  /*79b00*/  STL.64 [R1+0x3a8], R6 ;  /* 0x0003a80601007387 */ /* 0x0001e20000100a00 */
[----:B------:R-:W-:-:S03]  /*79b10*/  LEA.HI.X.SX32 R11, R14, R3, 0x1, P1 ;  /* 0x000000030e0b7211 */ /* 0x000fc600008f0eff */
[----:B------:R-:W-:Y:S04]  /*79b20*/  STL [R1+0x1e20], R5 ;  /* 0x001e200501007387 */ /* 0x000fe80000100800 */
[----:B------:R-:W4:Y:S01]  /*79b30*/  LDL.LU.64 R26, [R1+0x2f0] ;  /* 0x0002f000011a7983 */ /* 0x000f220000300a00 */
[----:B0-----:R-:W-:-:S03]  /*79b40*/  IADD3 R6, P0, R4, R2, RZ ;  /* 0x0000000204067210 */ /* 0x001fc60007f1e0ff */
[----:B------:R-:W-:Y:S01]  /*79b50*/  STL.64 [R1+0x380], R10 ;  /* 0x0003800a01007387 */ /* 0x000fe20000100a00 */
[----:B------:R-:W-:-:S03]  /*79b60*/  LEA.HI.X.SX32 R7, R8, R3, 0x1, P0 ;  /* 0x0000000308077211 */ /* 0x000fc600000f0eff */
[----:B------:R-:W5:Y:S04]  /*79b70*/  LDL.LU R14, [R1+0x54] ;  /* 0x00005400010e7983 */ /* 0x000f680000300800 */
[----:B------:R-:W-:Y:S04]  /*79b80*/  STL [R1+0x1e24], R9 ;  /* 0x001e240901007387 */ /* 0x000fe80000100800 */
[----:B------:R0:W-:Y:S04]  /*79b90*/  STL.64 [R1+0x358], R6 ;  /* 0x0003580601007387 */ /* 0x0001e80000100a00 */
[----:B0-----:R-:W2:Y:S01]  /*79ba0*/  LDL.LU.64 R6, [R1+0x2e0] ;  /* 0x0002e00001067983 */ /* 0x001ea20000300a00 */
[----:B------:R-:W-:-:S02]  /*79bb0*/  IMAD R0, R19, 0x1fc, RZ ;  /* 0x000001fc13007824 */ /* 0x000fc400078e02ff */
[----:B------:R-:W-:-:S03]  /*79bc0*/  IMAD R24, R24, 0xfe, RZ ;  /* 0x000000fe18187824 */ /* 0x000fc600078e02ff */
[----:B------:R-:W-:-:S04]  /*79bd0*/  IADD3 R4, P0, R0, R2, RZ ;  /* 0x0000000200047210 */ /* 0x000fc80007f1e0ff */
[----:B------:R-:W-:Y:S01]  /*79be0*/  LEA.HI.X.SX32 R5, R24, R3, 0x1, P0 ;  /* 0x0000000318057211 */ /* 0x000fe200000f0eff */
[----:B--2---:R0:W-:Y:S04]  /*79bf0*/  STL.64 [R1+0x1e50], R6 ;  /* 0x001e500601007387 */ /* 0x0041e80000100a00 */
[----:B0-----:R-:W2:Y:S04]  /*79c00*/  LDL.LU.64 R6, [R1+0x2e8] ;  /* 0x0002e80001067983 */ /* 0x001ea80000300a00 */
[----:B------:R-:W-:Y:S04]  /*79c10*/  STL.64 [R1+0x330], R4 ;  /* 0x0003300401007387 */ /* 0x000fe80000100a00 */
[----:B------:R-:W2:Y:S04]  /*79c20*/  LDL.LU R11, [R1+0x94] ;  /* 0x00009400010b7983 */ /* 0x000ea80000300800 */
[----:B------:R-:W2:Y:S04]  /*79c30*/  LDL.LU.64 R12, [R1+0x2b8] ;  /* 0x0002b800010c7983 */ /* 0x000ea80000300a00 */
[----:B--2---:R0:W-:Y:S04]  /*79c40*/  STL.64 [R1+0x1e30], R12 ;  /* 0x001e300c01007387 */ /* 0x0041e80000100a00 */
[----:B0-----:R-:W2:Y:S04]  /*79c50*/  LDL.LU.64 R12, [R1+0x2c0] ;  /* 0x0002c000010c7983 */ /* 0x001ea80000300a00 */
[----:B--2---:R0:W-:Y:S04]  /*79c60*/  STL.64 [R1+0x1e38], R12 ;  /* 0x001e380c01007387 */ /* 0x0041e80000100a00 */
[----:B0-----:R-:W2:Y:S04]  /*79c70*/  LDL.LU.64 R12, [R1+0x2c8] ;  /* 0x0002c800010c7983 */ /* 0x001ea80000300a00 */
[----:B------:R-:W0:Y:S01]  /*79c80*/  S2R R24, SR_TID.X ;  /* 0x0000000000187919 */ /* 0x000e220000002100 */
[----:B------:R-:W-:-:S03]  /*79c90*/  FSETP.NEU.AND P1, PT, R15, RZ, PT ;  /* 0x000000ff0f00720b */ /* 0x000fc60003f2d000 */
[----:B------:R-:W1:Y:S01]  /*79ca0*/  S2R R15, SR_TID.X ;  /* 0x00000000000f7919 */ /* 0x000e620000002100 */
[----:B------:R-:W-:-:S03]  /*79cb0*/  IMAD R0, R19, 0x1fe, RZ ;  /* 0x000001fe13007824 */ /* 0x000fc600078e02ff */
[----:B--2---:R2:W-:Y:S04]  /*79cc0*/  STL.64 [R1+0x1e40], R12 ;  /* 0x001e400c01007387 */ /* 0x0045e80000100a00 */
[----:B--2---:R-:W2:Y:S01]  /*79cd0*/  LDL.LU.64 R12, [R1+0x2d0] ;  /* 0x0002d000010c7983 */ /* 0x004ea20000300a00 */
[----:B0-----:R-:W-:Y:S01]  /*79ce0*/  IMAD.SHL.U32 R24, R24, 0x10, RZ ;  /* 0x0000001018187824 */ /* 0x001fe200078e00ff */
[----:B------:R-:W-:Y:S01]  /*79cf0*/  IADD3 R8, P0, R0, R2, RZ ;  /* 0x0000000200087210 */ /* 0x000fe20007f1e0ff */
[----:B------:R-:W-:Y:S01]  /*79d00*/  IMAD R2, R19, 0xff, RZ ;  /* 0x000000ff13027824 */ /* 0x000fe200078e02ff */
[----:B-1----:R-:W-:Y:S02]  /*79d10*/  LOP3.LUT R10, R15, 0x60, RZ, 0xc0, !PT ;  /* 0x000000600f0a7812 */ /* 0x002fe400078ec0ff */
[----:B------:R-:W-:-:S02]  /*79d20*/  LOP3.LUT R18, R24, 0x70, RZ, 0xc0, !PT ;  /* 0x0000007018127812 */ /* 0x000fc400078ec0ff */
[----:B------:R-:W-:Y:S02]  /*79d30*/  LEA.HI.X.SX32 R9, R2, R3, 0x1, P0 ;  /* 0x0000000302097211 */ /* 0x000fe400000f0eff */
[----:B------:R-:W-:Y:S02]  /*79d40*/  LOP3.LUT R15, R15, 0x18, RZ, 0xc0, !PT ;  /* 0x000000180f0f7812 */ /* 0x000fe400078ec0ff */
[----:B------:R-:W-:Y:S02]  /*79d50*/  LEA R10, R10, R18, 0x2 ;  /* 0x000000120a0a7211 */ /* 0x000fe400078e10ff */
[----:B------:R-:W-:Y:S02]  /*79d60*/  PRMT R0, R25, 0x7632, R0 ;  /* 0x0000763219007816 */ /* 0x000fe40000000000 */
[----:B------:R-:W-:Y:S02]  /*79d70*/  LEA.HI R10, R15, R10, RZ, 0x1f ;  /* 0x0000000a0f0a7211 */ /* 0x000fe400078ff8ff */
[----:B------:R-:W-:Y:S01]  /*79d80*/  PRMT R2, R16, 0x7632, R2 ;  /* 0x0000763210027816 */ /* 0x000fe20000000002 */
[----:B---3--:R-:W-:Y:S04]  /*79d90*/  STG.E.U16 [R28.64], R0 ;  /* 0x000000001c007986 */ /* 0x008fe8000c101504 */
[----:B----4-:R-:W-:Y:S04]  /*79da0*/  STG.E.U16 [R26.64], R16 ;  /* 0x000000101a007986 */ /* 0x010fe8000c101504 */
[----:B------:R-:W-:Y:S04]  /*79db0*/  STG.E.U16 [R6.64], R2 ;  /* 0x0000000206007986 */ /* 0x000fe8000c101504 */
[----:B--2---:R0:W-:Y:S04]  /*79dc0*/  STL.64 [R1+0x1e48], R12 ;  /* 0x001e480c01007387 */ /* 0x0041e80000100a00 */
[----:B0-----:R-:W2:Y:S04]  /*79dd0*/  LDL.LU.64 R12, [R1+0x2d8] ;  /* 0x0002d800010c7983 */ /* 0x001ea80000300a00 */
[----:B------:R-:W3:Y:S04]  /*79de0*/  LDL.LU R24, [R1+0x14] ;  /* 0x0000140001187983 */ /* 0x000ee80000300800 */
[----:B------:R-:W4:Y:S04]  /*79df0*/  LDL.LU.64 R4, [R1+0x2a0] ;  /* 0x0002a00001047983 */ /* 0x000f280000300a00 */
[----:B------:R-:W2:Y:S04]  /*79e00*/  LDL.LU R25, [R1+0x1e58] ;  /* 0x001e580001197983 */ /* 0x000ea80000300800 */
[----:B------:R-:W2:Y:S04]  /*79e10*/  LDL.LU.64 R22, [R1+0x298] ;  /* 0x0002980001167983 */ /* 0x000ea80000300a00 */
[----:B------:R0:W-:Y:S04]  /*79e20*/  STL.64 [R1+0x300], R8 ;  /* 0x0003000801007387 */ /* 0x0001e80000100a00 */
[----:B0-----:R-:W2:Y:S04]  /*79e30*/  LDL.LU.64 R8, [R1+0x290] ;  /* 0x0002900001087983 */ /* 0x001ea80000300a00 */
[----:B------:R-:W2:Y:S04]  /*79e40*/  LDL.LU R15, [R1+0x84] ;  /* 0x00008400010f7983 */ /* 0x000ea80000300800 */
[----:B------:R-:W2:Y:S04]  /*79e50*/  LDL.LU.64 R18, [R1+0x280] ;  /* 0x0002800001127983 */ /* 0x000ea80000300a00 */
[----:B------:R-:W2:Y:S04]  /*79e60*/  LDL.LU R29, [R1+0x44] ;  /* 0x00004400011d7983 */ /* 0x000ea80000300800 */
[----:B------:R-:W2:Y:S04]  /*79e70*/  LDL.LU.64 R26, [R1+0x278] ;  /* 0x00027800011a7983 */ /* 0x000ea80000300a00 */
[----:B------:R0:W-:Y:S04]  /*79e80*/  STL [R1+0x1dfc], R17 ;  /* 0x001dfc1101007387 */ /* 0x0001e80000100800 */
[----:B0-----:R-:W2:Y:S04]  /*79e90*/  LDL.LU.64 R16, [R1+0x2a8] ;  /* 0x0002a80001107983 */ /* 0x001ea80000300a00 */
[----:B------:R-:W2:Y:S01]  /*79ea0*/  LDL.LU.64 R6, [R1+0x1e50] ;  /* 0x001e500001067983 */ /* 0x000ea20000300a00 */
[----:B------:R-:W-:-:S03]  /*79eb0*/  PRMT R0, R20, 0x7632, R0 ;  /* 0x0000763214007816 */ /* 0x000fc60000000000 */
[----:B--2---:R0:W-:Y:S04]  /*79ec0*/  STG.E.U16 [R6.64], R20 ;  /* 0x0000001406007986 */ /* 0x0041e8000c101504 */
[----:B------:R-:W-:Y:S04]  /*79ed0*/  STG.E.U16 [R12.64], R0 ;  /* 0x000000000c007986 */ /* 0x000fe8000c101504 */
[----:B0-----:R-:W2:Y:S04]  /*79ee0*/  LDL.LU.64 R6, [R1+0x270] ;  /* 0x0002700001067983 */ /* 0x001ea80000300a00 */
[----:B------:R-:W2:Y:S04]  /*79ef0*/  LDL.LU R10, [R1+0x4] ;  /* 0x00000400010a7983 */ /* 0x000ea80000300800 */
[----:B------:R0:W-:Y:S04]  /*79f00*/  STL [R1+0x1df8], R21 ;  /* 0x001df81501007387 */ /* 0x0001e80000100800 */
[----:B0-----:R-:W2:Y:S04]  /*79f10*/  LDL.LU.64 R20, [R1+0x2b0] ;  /* 0x0002b00001147983 */ /* 0x001ea80000300a00 */
[----:B------:R-:W2:Y:S01]  /*79f20*/  LDL.LU.64 R12, [R1+0x1e48] ;  /* 0x001e4800010c7983 */ /* 0x000ea20000300a00 */
[----:B------:R-:W-:-:S03]  /*79f30*/  PRMT R2, R11, 0x7632, R2 ;  /* 0x000076320b027816 */ /* 0x000fc60000000002 */
[----:B--2---:R0:W-:Y:S04]  /*79f40*/  STG.E.U16 [R12.64], R11 ;  /* 0x0000000b0c007986 */ /* 0x0041e8000c101504 */
[----:B0-----:R-:W2:Y:S04]  /*79f50*/  LDL.LU.64 R12, [R1+0x1e40] ;  /* 0x001e4000010c7983 */ /* 0x001ea80000300a00 */
[----:B--2---:R0:W-:Y:S04]  /*79f60*/  STG.E.U16 [R12.64], R2 ;  /* 0x000000020c007986 */ /* 0x0041e8000c101504 */
[----:B0-----:R-:W2:Y:S01]  /*79f70*/  LDL.LU.64 R12, [R1+0x1e38] ;  /* 0x001e3800010c7983 */ /* 0x001ea20000300a00 */
[----:B-----5:R-:W-:-:S03]  /*79f80*/  PRMT R0, R14, 0x7632, R0 ;  /* 0x000076320e007816 */ /* 0x020fc60000000000 */
[----:B--2---:R0:W-:Y:S04]  /*79f90*/  STG.E.U16 [R12.64], R14 ;  /* 0x0000000e0c007986 */ /* 0x0041e8000c101504 */
[----:B0-----:R-:W2:Y:S01]  /*79fa0*/  LDL.LU.64 R12, [R1+0x1e30] ;  /* 0x001e3000010c7983 */ /* 0x001ea20000300a00 */
[----:B---3--:R-:W-:-:S03]  /*79fb0*/  PRMT R2, R24, 0x7632, R2 ;  /* 0x0000763218027816 */ /* 0x008fc60000000002 */
[----:B--2---:R0:W-:Y:S04]  /*79fc0*/  STG.E.U16 [R12.64], R0 ;  /* 0x000000000c007986 */ /* 0x0041e8000c101504 */
[----:B0-----:R-:W2:Y:S04]  /*79fd0*/  LDL.LU R13, [R1+0x1e28] ;  /* 0x001e2800010d7983 */ /* 0x001ea80000300800 */
[----:B------:R-:W-:Y:S04]  /*79fe0*/  STG.E.U16 [R20.64], R24 ;  /* 0x0000001814007986 */ /* 0x000fe8000c101504 */
[----:B------:R-:W-:Y:S01]  /*79ff0*/  STG.E.U16 [R16.64], R2 ;  /* 0x0000000210007986 */ /* 0x000fe2000c101504 */
[----:B--2---:R-:W-:-:S03]  /*7a000*/  PRMT R0, R13, 0x7632, R0 ;  /* 0x000076320d007816 */ /* 0x004fc60000000000 */
[----:B----4-:R0:W-:Y:S04]  /*7a010*/  STG.E.U16 [R4.64], R13 ;  /* 0x0000000d04007986 */ /* 0x0101e8000c101504 */
[----:B0-----:R-:W2:Y:S01]  /*7a020*/  LDL.LU.64 R12, [R1+0x288] ;  /* 0x00028800010c7983 */ /* 0x001ea20000300a00 */
[----:B------:R-:W-:-:S03]  /*7a030*/  PRMT R2, R15, 0x7632, R2 ;  /* 0x000076320f027816 */ /* 0x000fc60000000002 */
[----:B------:R-:W3:Y:S04]  /*7a040*/  LDL.LU.64 R4, [R1+0x268] ;  /* 0x0002680001047983 */ /* 0x000ee80000300a00 */
[----:B------:R-:W4:Y:S04]  /*7a050*/  LDL.LU.64 R16, [R1+0x260] ;  /* 0x0002600001107983 */ /* 0x000f280000300a00 */
[----:B------:R0:W-:Y:S04]  /*7a060*/  STG.E.U16 [R22.64], R0 ;  /* 0x0000000016007986 */ /* 0x0001e8000c101504 */
[----:B------:R-:W5:Y:S04]  /*7a070*/  LDL.LU.64 R20, [R1+0x258] ;  /* 0x0002580001147983 */ /* 0x000f680000300a00 */
[----:B------:R1:W-:Y:S04]  /*7a080*/  STG.E.U16 [R8.64], R15 ;  /* 0x0000000f08007986 */ /* 0x0003e8000c101504 */
[----:B0-----:R-:W3:Y:S01]  /*7a090*/  LDL.LU.64 R22, [R1+0x250] ;  /* 0x0002500001167983 */ /* 0x001ee20000300a00 */
[----:B------:R-:W-:-:S03]  /*7a0a0*/  PRMT R0, R29, 0x7632, R0 ;  /* 0x000076321d007816 */ /* 0x000fc60000000000 */
[----:B------:R-:W3:Y:S04]  /*7a0b0*/  LDL.LU R11, [R1+0x74] ;  /* 0x00007400010b7983 */ /* 0x000ee80000300800 */
[----:B------:R-:W3:Y:S04]  /*7a0c0*/  LDL.LU R24, [R1+0x34] ;  /* 0x0000340001187983 */ /* 0x000ee80000300800 */
[----:B-1----:R-:W3:Y:S04]  /*7a0d0*/  LDL.LU R9, [R1+0x1e24] ;  /* 0x001e240001097983 */ /* 0x002ee80000300800 */
[----:B------:R-:W3:Y:S04]  /*7a0e0*/  LDL.LU.64 R14, [R1+0x248] ;  /* 0x00024800010e7983 */ /* 0x000ee80000300a00 */
[----:B--2---:R-:W-:Y:S04]  /*7a0f0*/  STG.E.U16 [R12.64], R2 ;  /* 0x000000020c007986 */ /* 0x004fe8000c101504 */
[----:B------:R0:W-:Y:S04]  /*7a100*/  STG.E.U16 [R18.64], R29 ;  /* 0x0000001d12007986 */ /* 0x0001e8000c101504 */
[----:B------:R1:W-:Y:S04]  /*7a110*/  STG.E.U16 [R26.64], R0 ;  /* 0x000000001a007986 */ /* 0x0003e8000c101504 */
[----:B0-----:R-:W2:Y:S04]  /*7a120*/  LDL.LU.64 R18, [R1+0x238] ;  /* 0x0002380001127983 */ /* 0x001ea80000300a00 */
[----:B------:R-:W2:Y:S04]  /*7a130*/  LDL.LU.64 R28, [R1+0x230] ;  /* 0x00023000011c7983 */ /* 0x000ea80000300a00 */
[----:B-1----:R-:W2:Y:S04]  /*7a140*/  LDL.LU R27, [R1+0x24] ;  /* 0x00002400011b7983 */ /* 0x002ea80000300800 */
[----:B------:R-:W2:Y:S04]  /*7a150*/  LDL.LU.64 R12, [R1+0x228] ;  /* 0x00022800010c7983 */ /* 0x000ea80000300a00 */
[----:B------:R-:W2:Y:S04]  /*7a160*/  LDL.LU R26, [R1+0x64] ;  /* 0x00006400011a7983 */ /* 0x000ea80000300800 */
[----:B--2---:R0:W-:Y:S04]  /*7a170*/  STL.64 [R1+0x1e10], R26 ;  /* 0x001e101a01007387 */ /* 0x0041e80000100a00 */
[----:B0-----:R-:W2:Y:S04]  /*7a180*/  LDL.LU.64 R26, [R1+0x218] ;  /* 0x00021800011a7983 */ /* 0x001ea80000300a00 */
[----:B------:R-:W-:Y:S04]  /*7a190*/  STG.E.U16 [R6.64], R10 ;  /* 0x0000000a06007986 */ /* 0x000fe8000c101504 */
[----:B--2---:R0:W-:Y:S04]  /*7a1a0*/  STL.64 [R1+0x1e18], R26 ;  /* 0x001e181a01007387 */ /* 0x0041e80000100a00 */
[----:B0-----:R-:W2:Y:S04]  /*7a1b0*/  LDL.LU.64 R26, [R1+0x220] ;  /* 0x00022000011a7983 */ /* 0x001ea80000300a00 */
[----:B------:R-:W2:Y:S01]  /*7a1c0*/  LDL.LU.64 R6, [R1+0x200] ;  /* 0x0002000001067983 */ /* 0x000ea20000300a00 */
[----:B------:R-:W-:-:S03]  /*7a1d0*/  PRMT R2, R10, 0x7632, R2 ;  /* 0x000076320a027816 */ /* 0x000fc60000000002 */
[----:B--2---:R0:W-:Y:S04]  /*7a1e0*/  STL.64 [R1+0x1e00], R6 ;  /* 0x001e000601007387 */ /* 0x0041e80000100a00 */
[----:B0-----:R-:W2:Y:S01]  /*7a1f0*/  LDL.LU.64 R6, [R1+0x208] ;  /* 0x0002080001067983 */ /* 0x001ea20000300a00 */
[----:B---3--:R-:W-:-:S03]  /*7a200*/  PRMT R0, R9, 0x7632, R0 ;  /* 0x0000763209007816 */ /* 0x008fc60000000000 */
[----:B------:R-:W-:Y:S04]  /*7a210*/  STG.E.U16 [R4.64], R2 ;  /* 0x0000000204007986 */ /* 0x000fe8000c101504 */
[----:B----4-:R-:W-:Y:S04]  /*7a220*/  STG.E.U16 [R16.64], R9 ;  /* 0x0000000910007986 */ /* 0x010fe8000c101504 */
[----:B--2---:R0:W-:Y:S04]  /*7a230*/  STL.64 [R1+0x1e08], R6 ;  /* 0x001e080601007387 */ /* 0x0041e80000100a00 */
[----:B0-----:R-:W2:Y:S04]  /*7a240*/  LDL.LU.64 R6, [R1+0x210] ;  /* 0x0002100001067983 */ /* 0x001ea80000300a00 */
[----:B------:R-:W3:Y:S04]  /*7a250*/  LDL.LU R5, [R1+0x1e20] ;  /* 0x001e200001057983 */ /* 0x000ee80000300800 */
[----:B------:R-:W4:Y:S01]  /*7a260*/  LDL.LU.64 R8, [R1+0x240] ;  /* 0x0002400001087983 */ /* 0x000f220000300a00 */
[----:B------:R-:W-:-:S03]  /*7a270*/  PRMT R2, R11, 0x7632, R2 ;  /* 0x000076320b027816 */ /* 0x000fc60000000002 */
[----:B-----5:R0:W-:Y:S04]  /*7a280*/  STG.E.U16 [R20.64], R0 ;  /* 0x0000000014007986 */ /* 0x0201e8000c101504 */
[----:B------:R-:W5:Y:S04]  /*7a290*/  LDL.LU.64 R16, [R1+0x1f8] ;  /* 0x0001f80001107983 */ /* 0x000f680000300a00 */
[----:B------:R1:W-:Y:S01]  /*7a2a0*/  STG.E.U16 [R22.64], R11 ;  /* 0x0000000b16007986 */ /* 0x0003e2000c101504 */
[----:B0-----:R-:W-:-:S03]  /*7a2b0*/  PRMT R0, R24, 0x7632, R0 ;  /* 0x0000763218007816 */ /* 0x001fc60000000000 */
[----:B------:R-:W2:Y:S04]  /*7a2c0*/  LDL.LU.64 R20, [R1+0x1f0] ;  /* 0x0001f00001147983 */ /* 0x000ea80000300a00 */
[----:B------:R0:W-:Y:S04]  /*7a2d0*/  STG.E.U16 [R14.64], R2 ;  /* 0x000000020e007986 */ /* 0x0001e8000c101504 */
[----:B-1----:R-:W2:Y:S04]  /*7a2e0*/  LDL.LU.64 R10, [R1+0x1e0] ;  /* 0x0001e000010a7983 */ /* 0x002ea80000300a00 */
[----:B0-----:R-:W2:Y:S01]  /*7a2f0*/  LDL.LU.64 R14, [R1+0x1d8] ;  /* 0x0001d800010e7983 */ /* 0x001ea20000300a00 */
[----:B------:R-:W-:-:S03]  /*7a300*/  PRMT R2, R25, 0x7632, R2 ;  /* 0x0000763219027816 */ /* 0x000fc60000000002 */
[----:B------:R-:W2:Y:S04]  /*7a310*/  LDL.LU R23, [R1+0x98] ;  /* 0x0000980001177983 */ /* 0x000ea80000300800 */
[----:B----4-:R0:W-:Y:S04]  /*7a320*/  STG.E.U16 [R8.64], R24 ;  /* 0x0000001808007986 */ /* 0x0101e8000c101504 */
[----:B------:R1:W-:Y:S04]  /*7a330*/  STG.E.U16 [R18.64], R0 ;  /* 0x0000000012007986 */ /* 0x0003e8000c101504 */
[----:B------:R4:W-:Y:S04]  /*7a340*/  STG.E.U16 [R28.64], R25 ;  /* 0x000000191c007986 */ /* 0x0009e8000c101504 */
[----:B0-----:R-:W2:Y:S04]  /*7a350*/  LDL.LU R24, [R1+0x58] ;  /* 0x0000580001187983 */ /* 0x001ea80000300800 */
[----:B-1----:R-:W2:Y:S04]  /*7a360*/  LDL.LU.64 R18, [R1+0x1c8] ;  /* 0x0001c80001127983 */ /* 0x002ea80000300a00 */
[----:B------:R-:W2:Y:S04]  /*7a370*/  LDL.LU.64 R8, [R1+0x1b8] ;  /* 0x0001b80001087983 */ /* 0x000ea80000300a00 */
[----:B----4-:R-:W4:Y:S04]  /*7a380*/  LDL.LU R28, [R1+0x18] ;  /* 0x00001800011c7983 */ /* 0x010f280000300800 */
[----:B------:R0:W-:Y:S04]  /*7a390*/  STG.E.U16 [R12.64], R2 ;  /* 0x000000020c007986 */ /* 0x0001e8000c101504 */
[----:B---3--:R1:W-:Y:S04]  /*7a3a0*/  STG.E.U16 [R26.64], R5 ;  /* 0x000000051a007986 */ /* 0x0083e8000c101504 */
[----:B0-----:R-:W3:Y:S04]  /*7a3b0*/  LDL.LU.64 R12, [R1+0x1b0] ;  /* 0x0001b000010c7983 */ /* 0x001ee80000300a00 */
[----:B-1----:R-:W2:Y:S01]  /*7a3c0*/  LDL.LU.64 R26, [R1+0x1e18] ;  /* 0x001e1800011a7983 */ /* 0x002ea20000300a00 */
[----:B------:R-:W-:-:S03]  /*7a3d0*/  PRMT R0, R5, 0x7632, R0 ;  /* 0x0000763205007816 */ /* 0x000fc60000000000 */
[----:B------:R-:W3:Y:S04]  /*7a3e0*/  LDL.LU.64 R4, [R1+0x1d0] ;  /* 0x0001d00001047983 */ /* 0x000ee80000300a00 */
[----:B--2---:R0:W-:Y:S04]  /*7a3f0*/  STG.E.U16 [R26.64], R0 ;  /* 0x000000001a007986 */ /* 0x0041e8000c101504 */
[----:B0-----:R-:W2:Y:S04]  /*7a400*/  LDL.LU.64 R26, [R1+0x1e10] ;  /* 0x001e1000011a7983 */ /* 0x001ea80000300a00 */
[----:B--2---:R0:W-:Y:S04]  /*7a410*/  STG.E.U16 [R6.64], R26 ;  /* 0x0000001a06007986 */ /* 0x0041e8000c101504 */
[----:B0-----:R-:W2:Y:S01]  /*7a420*/  LDL.LU.64 R6, [R1+0x1e08] ;  /* 0x001e080001067983 */ /* 0x001ea20000300a00 */
[----:B------:R-:W-:-:S05]  /*7a430*/  PRMT R2, R26, 0x7632, R2 ;  /* 0x000076321a027816 */ /* 0x000fca0000000002 */
[----:B--2---:R0:W-:Y:S04]  /*7a440*/  STG.E.U16 [R6.64], R2 ;  /* 0x0000000206007986 */ /* 0x0041e8000c101504 */
[----:B0-----:R-:W2:Y:S01]  /*7a450*/  LDL.LU.64 R6, [R1+0x1e00] ;  /* 0x001e000001067983 */ /* 0x001ea20000300a00 */
[----:B------:R-:W-:-:S03]  /*7a460*/  PRMT R0, R27, 0x7632, R0 ;  /* 0x000076321b007816 */ /* 0x000fc60000000000 */
[----:B--2---:R0:W-:Y:S04]  /*7a470*/  STG.E.U16 [R6.64], R27 ;  /* 0x0000001b06007986 */ /* 0x0041e8000c101504 */
[----:B-----5:R1:W-:Y:S04]  /*7a480*/  STG.E.U16 [R16.64], R0 ;  /* 0x0000000010007986 */ /* 0x0203e8000c101504 */
[----:B0-----:R-:W2:Y:S04]  /*7a490*/  LDL.LU.64 R6, [R1+0x1a8] ;  /* 0x0001a80001067983 */ /* 0x001ea80000300a00 */
[----:B------:R-:W5:Y:S04]  /*7a4a0*/  LDL.LU.64 R26, [R1+0x1a0] ;  /* 0x0001a000011a7983 */ /* 0x000f680000300a00 */
[----:B-1----:R-:W2:Y:S04]  /*7a4b0*/  LDL.LU R17, [R1+0x1dfc] ;  /* 0x001dfc0001117983 */ /* 0x002ea80000300800 */
[----:B--2---:R0:W-:Y:S01]  /*7a4c0*/  STG.E.U16 [R20.64], R17 ;  /* 0x0000001114007986 */ /* 0x0041e2000c101504 */
[----:B------:R-:W-:-:S03]  /*7a4d0*/  PRMT R2, R17, 0x7632, R2 ;  /* 0x0000763211027816 */ /* 0x000fc60000000002 */
[----:B0-----:R-:W2:Y:S04]  /*7a4e0*/  LDL.LU R21, [R1+0x1df8] ;  /* 0x001df80001157983 */ /* 0x001ea80000300800 */
[----:B------:R-:W3:Y:S01]  /*7a4f0*/  LDL.LU.64 R16, [R1+0x1e8] ;  /* 0x0001e80001107983 */ /* 0x000ee20000300a00 */
[----:B--2---:R-:W-:-:S03]  /*7a500*/  PRMT R0, R21, 0x7632, R0 ;  /* 0x0000763215007816 */ /* 0x004fc60000000000 */
[----:B---3--:R0:W-:Y:S04]  /*7a510*/  STG.E.U16 [R16.64], R2 ;  /* 0x0000000210007986 */ /* 0x0081e8000c101504 */
[----:B------:R1:W-:Y:S04]  /*7a520*/  STG.E.U16 [R10.64], R21 ;  /* 0x000000150a007986 */ /* 0x0003e8000c101504 */
[----:B------:R2:W-:Y:S04]  /*7a530*/  STG.E.U16 [R14.64], R0 ;  /* 0x000000000e007986 */ /* 0x0005e8000c101504 */
[----:B0-----:R-:W3:Y:S04]  /*7a540*/  LDL.LU R16, [R1+0x88] ;  /* 0x0000880001107983 */ /* 0x001ee80000300800 */
[----:B-1----:R-:W3:Y:S04]  /*7a550*/  LDL.LU.64 R10, [R1+0x1df0] ;  /* 0x001df000010a7983 */ /* 0x002ee80000300a00 */
[----:B------:R-:W3:Y:S04]  /*7a560*/  LDL.LU.64 R20, [R1+0x190] ;  /* 0x0001900001147983 */ /* 0x000ee80000300a00 */
[----:B--2---:R-:W2:Y:S01]  /*7a570*/  LDL.LU.64 R14, [R1+0x1de8] ;  /* 0x001de800010e7983 */ /* 0x004ea20000300a00 */
[----:B------:R-:W-:-:S02]  /*7a580*/  PRMT R2, R23, 0x7632, R2 ;  /* 0x0000763217027816 */ /* 0x000fc40000000002 */
[----:B------:R-:W-:Y:S01]  /*7a590*/  PRMT R0, R24, 0x7632, R0 ;  /* 0x0000763218007816 */ /* 0x000fe20000000000 */
[----:B------:R-:W3:Y:S04]  /*7a5a0*/  LDL.LU R29, [R1+0x48] ;  /* 0x00004800011d7983 */ /* 0x000ee80000300800 */
[----:B------:R0:W-:Y:S04]  /*7a5b0*/  STG.E.U16 [R4.64], R23 ;  /* 0x0000001704007986 */ /* 0x0001e8000c101504 */
[----:B------:R1:W-:Y:S04]  /*7a5c0*/  STG.E.U16 [R18.64], R2 ;  /* 0x0000000212007986 */ /* 0x0003e8000c101504 */
[----:B0-----:R-:W3:Y:S04]  /*7a5d0*/  LDL.LU.64 R22, [R1+0x180] ;  /* 0x0001800001167983 */ /* 0x001ee80000300a00 */
[----:B-1----:R-:W3:Y:S04]  /*7a5e0*/  LDL.LU.64 R18, [R1+0x178] ;  /* 0x0001780001127983 */ /* 0x002ee80000300a00 */
[----:B--2---:R0:W-:Y:S04]  /*7a5f0*/  STG.E.U16 [R14.64], R24 ;  /* 0x000000180e007986 */ /* 0x0041e8000c101504 */
[----:B------:R1:W-:Y:S04]  /*7a600*/  STG.E.U16 [R8.64], R0 ;  /* 0x0000000008007986 */ /* 0x0003e8000c101504 */
[----:B0-----:R-:W2:Y:S04]  /*7a610*/  LDL.LU.64 R14, [R1+0x1de0] ;  /* 0x001de000010e7983 */ /* 0x001ea80000300a00 */
[----:B------:R-:W2:Y:S04]  /*7a620*/  LDL.LU R24, [R1+0x8] ;  /* 0x0000080001187983 */ /* 0x000ea80000300800 */
[----:B------:R-:W2:Y:S04]  /*7a630*/  LDL.LU.64 R4, [R1+0x170] ;  /* 0x0001700001047983 */ /* 0x000ea80000300a00 */
[----:B-1----:R-:W2:Y:S01]  /*7a640*/  LDL.LU.64 R8, [R1+0x160] ;  /* 0x0001600001087983 */ /* 0x002ea20000300a00 */
[----:B----4-:R-:W-:-:S03]  /*7a650*/  PRMT R2, R28, 0x7632, R2 ;  /* 0x000076321c027816 */ /* 0x010fc60000000002 */
[----:B------:R-:W-:Y:S04]  /*7a660*/  STG.E.U16 [R12.64], R28 ;  /* 0x0000001c0c007986 */ /* 0x000fe8000c101504 */
[----:B------:R-:W-:Y:S04]  /*7a670*/  STG.E.U16 [R6.64], R2 ;  /* 0x0000000206007986 */ /* 0x000fe8000c101504 */
[----:B--2---:R0:W-:Y:S04]  /*7a680*/  STL.64 [R1+0x1dd0], R8 ;  /* 0x001dd00801007387 */ /* 0x0041e80000100a00 */
[----:B0-----:R-:W2:Y:S04]  /*7a690*/  LDL.LU.64 R8, [R1+0x168] ;  /* 0x0001680001087983 */ /* 0x001ea80000300a00 */
[----:B------:R-:W4:Y:S04]  /*7a6a0*/  LDL.LU.64 R12, [R1+0x158] ;  /* 0x00015800010c7983 */ /* 0x000f280000300a00 */
[----:B------:R-:W2:Y:S04]  /*7a6b0*/  LDL.LU R3, [R1+0x78] ;  /* 0x0000780001037983 */ /* 0x000ea80000300800 */
[----:B------:R-:W2:Y:S04]  /*7a6c0*/  LDL.LU R28, [R1+0x38] ;  /* 0x00003800011c7983 */ /* 0x000ea80000300800 */
[----:B------:R-:W2:Y:S01]  /*7a6d0*/  LDL.LU.64 R6, [R1+0x148] ;  /* 0x0001480001067983 */ /* 0x000ea20000300a00 */
[----:B------:R-:W-:-:S03]  /*7a6e0*/  PRMT R0, R14, 0x7632, R0 ;  /* 0x000076320e007816 */ /* 0x000fc60000000000 */
[----:B-----5:R-:W-:Y:S04]  /*7a6f0*/  STG.E.U16 [R26.64], R14 ;  /* 0x0000000e1a007986 */ /* 0x020fe8000c101504 */
[----:B--2---:R0:W-:Y:S04]  /*7a700*/  STL.64 [R1+0x1dc8], R6 ;  /* 0x001dc80601007387 */ /* 0x0041e80000100a00 */
[----:B0-----:R-:W2:Y:S04]  /*7a710*/  LDL.LU.64 R6, [R1+0x150] ;  /* 0x0001500001067983 */ /* 0x001ea80000300a00 */
[----:B------:R-:W5:Y:S04]  /*7a720*/  LDL.LU.64 R26, [R1+0x140] ;  /* 0x00014000011a7983 */ /* 0x000f680000300a00 */
[----:B------:R0:W-:Y:S04]  /*7a730*/  STL [R1+0x1d98], R15 ;  /* 0x001d980f01007387 */ /* 0x0001e80000100800 */
[----:B0-----:R-:W2:Y:S01]  /*7a740*/  LDL.LU.64 R14, [R1+0x198] ;  /* 0x00019800010e7983 */ /* 0x001ea20000300a00 */
[----:B---3--:R-:W-:-:S03]  /*7a750*/  PRMT R2, R16, 0x7632, R2 ;  /* 0x0000763210027816 */ /* 0x008fc60000000002 */
[----:B--2---:R0:W-:Y:S04]  /*7a760*/  STG.E.U16 [R14.64], R0 ;  /* 0x000000000e007986 */ /* 0x0041e8000c101504 */
[----:B0-----:R-:W2:Y:S01]  /*7a770*/  LDL.LU.64 R14, [R1+0x120] ;  /* 0x00012000010e7983 */ /* 0x001ea20000300a00 */
[----:B------:R-:W-:-:S03]  /*7a780*/  PRMT R0, R29, 0x7632, R0 ;  /* 0x000076321d007816 */ /* 0x000fc60000000000 */
[----:B------:R-:W-:Y:S04]  /*7a790*/  STG.E.U16 [R20.64], R16 ;  /* 0x0000001014007986 */ /* 0x000fe8000c101504 */
[----:B------:R0:W-:Y:S04]  /*7a7a0*/  STG.E.U16 [R10.64], R2 ;  /* 0x000000020a007986 */ /* 0x0001e8000c101504 */
[----:B------:R-:W-:Y:S04]  /*7a7b0*/  STG.E.U16 [R22.64], R29 ;  /* 0x0000001d16007986 */ /* 0x000fe8000c101504 */
[----:B------:R-:W-:Y:S01]  /*7a7c0*/  STG.E.U16 [R18.64], R0 ;  /* 0x0000000012007986 */ /* 0x000fe2000c101504 */
[----:B0-----:R-:W-:-:S03]  /*7a7d0*/  PRMT R2, R24, 0x7632, R2 ;  /* 0x0000763218027816 */ /* 0x001fc60000000002 */
[----:B------:R-:W-:Y:S04]  /*7a7e0*/  STG.E.U16 [R4.64], R24 ;  /* 0x0000001804007986 */ /* 0x000fe8000c101504 */
[----:B------:R-:W-:Y:S04]  /*7a7f0*/  STG.E.U16 [R8.64], R2 ;  /* 0x0000000208007986 */ /* 0x000fe8000c101504 */
[----:B--2---:R0:W-:Y:S04]  /*7a800*/  STL.64 [R1+0x1da0], R14 ;  /* 0x001da00e01007387 */ /* 0x0041e80000100a00 */
[----:B0-----:R-:W2:Y:S04]  /*7a810*/  LDL.LU.64 R14, [R1+0x128] ;  /* 0x00012800010e7983 */ /* 0x001ea80000300a00 */
[----:B------:R-:W3:Y:S04]  /*7a820*/  LDL.LU.64 R10, [R1+0x1dd8] ;  /* 0x001dd800010a7983 */ /* 0x000ee80000300a00 */
[----:B------:R-:W2:Y:S04]  /*7a830*/  LDL.LU.64 R22, [R1+0x118] ;  /* 0x0001180001167983 */ /* 0x000ea80000300a00 */
[----:B------:R-:W2:Y:S04]  /*7a840*/  LDL.LU.64 R18, [R1+0x110] ;  /* 0x0001100001127983 */ /* 0x000ea80000300a00 */
[----:B------:R-:W2:Y:S04]  /*7a850*/  LDL.LU.64 R20, [R1+0xf8] ;  /* 0x0000f80001147983 */ /* 0x000ea80000300a00 */
[----:B------:R-:W2:Y:S04]  /*7a860*/  LDL.LU.64 R16, [R1+0xf0] ;  /* 0x0000f00001107983 */ /* 0x000ea80000300a00 */
[----:B------:R-:W2:Y:S04]  /*7a870*/  LDL.LU.64 R4, [R1+0xe8] ;  /* 0x0000e80001047983 */ /* 0x000ea80000300a00 */
[----:B------:R-:W2:Y:S04]  /*7a880*/  LDL.LU.64 R24, [R1+0xe0] ;  /* 0x0000e00001187983 */ /* 0x000ea80000300a00 */
[----:B------:R-:W2:Y:S01]  /*7a890*/  LDL.LU.64 R8, [R1+0x1dd0] ;  /* 0x001dd00001087983 */ /* 0x000ea20000300a00 */
[----:B---3--:R-:W-:-:S03]  /*7a8a0*/  PRMT R0, R10, 0x7632, R0 ;  /* 0x000076320a007816 */ /* 0x008fc60000000000 */
[----:B--2---:R0:W-:Y:S04]  /*7a8b0*/  STG.E.U16 [R8.64], R10 ;  /* 0x0000000a08007986 */ /* 0x0041e8000c101504 */
[----:B----4-:R1:W-:Y:S04]  /*7a8c0*/  STG.E.U16 [R12.64], R0 ;  /* 0x000000000c007986 */ /* 0x0103e8000c101504 */
[----:B------:R2:W-:Y:S04]  /*7a8d0*/  STG.E.U16 [R6.64], R3 ;  /* 0x0000000306007986 */ /* 0x0005e8000c101504 */
[----:B0-----:R-:W3:Y:S04]  /*7a8e0*/  LDL.LU.64 R8, [R1+0xd8] ;  /* 0x0000d80001087983 */ /* 0x001ee80000300a00 */
[----:B-1----:R-:W4:Y:S04]  /*7a8f0*/  LDL.LU.64 R12, [R1+0xd0] ;  /* 0x0000d000010c7983 */ /* 0x002f280000300a00 */
[----:B------:R-:W3:Y:S04]  /*7a900*/  LDL.LU R29, [R1+0x9c] ;  /* 0x00009c00011d7983 */ /* 0x000ee80000300800 */
[----:B--2---:R-:W2:Y:S01]  /*7a910*/  LDL.LU.64 R6, [R1+0x1dc8] ;  /* 0x001dc80001067983 */ /* 0x004ea20000300a00 */
[----:B------:R-:W-:-:S02]  /*7a920*/  PRMT R2, R3, 0x7632, R2 ;  /* 0x0000763203027816 */ /* 0x000fc40000000002 */
[----:B------:R-:W-:-:S03]  /*7a930*/  PRMT R0, R28, 0x7632, R0 ;  /* 0x000076321c007816 */ /* 0x000fc60000000000 */
[----:B--2---:R0:W-:Y:S04]  /*7a940*/  STG.E.U16 [R6.64], R2 ;  /* 0x0000000206007986 */ /* 0x0041e8000c101504 */
[----:B-----5:R1:W-:Y:S04]  /*7a950*/  STG.E.U16 [R26.64], R28 ;  /* 0x0000001c1a007986 */ /* 0x0203e8000c101504 */
[----:B0-----:R-:W2:Y:S04]  /*7a960*/  LDL.LU.64 R6, [R1+0x1dc0] ;  /* 0x001dc00001067983 */ /* 0x001ea80000300a00 */
[----:B-1----:R-:W5:Y:S04]  /*7a970*/  LDL.LU.64 R26, [R1+0x1db8] ;  /* 0x001db800011a7983 */ /* 0x002f680000300a00 */
[----:B-----5:R0:W-:Y:S04]  /*7a980*/  STG.E.U16 [R26.64], R0 ;  /* 0x000000001a007986 */ /* 0x0201e8000c101504 */
[----:B0-----:R-:W5:Y:S02]  /*7a990*/  LDL.LU.64 R26, [R1+0x1db0] ;  /* 0x001db000011a7983 */ /* 0x001f640000300a00 */
[----:B-----5:R-:W-:-:S02]  /*7a9a0*/  PRMT R2, R26, 0x7632, R2 ;  /* 0x000076321a027816 */ /* 0x020fc40000000002 */
[----:B--2---:R0:W-:Y:S04]  /*7a9b0*/  STG.E.U16 [R6.64], R26 ;  /* 0x0000001a06007986 */ /* 0x0041e8000c101504 */
[----:B------:R-:W-:Y:S04]  /*7a9c0*/  STG.E.U16 [R14.64], R2 ;  /* 0x000000020e007986 */ /* 0x000fe8000c101504 */
[----:B0-----:R-:W2:Y:S04]  /*7a9d0*/  LDL.LU.64 R6, [R1+0x1da8] ;  /* 0x001da80001067983 */ /* 0x001ea80000300a00 */
[----:B------:R0:W-:Y:S04]  /*7a9e0*/  STL [R1+0x1d20], R27 ;  /* 0x001d201b01007387 */ /* 0x0001e80000100800 */
[----:B0-----:R-:W5:Y:S04]  /*7a9f0*/  LDL.LU.64 R26, [R1+0x100] ;  /* 0x00010000011a7983 */ /* 0x001f680000300a00 */
[----:B------:R-:W3:Y:S01]  /*7aa00*/  LDL.LU.64 R14, [R1+0x1da0] ;  /* 0x001da000010e7983 */ /* 0x000ee20000300a00 */
[----:B--2---:R-:W-:-:S03]  /*7aa10*/  PRMT R0, R6, 0x7632, R0 ;  /* 0x0000763206007816 */ /* 0x004fc60000000000 */
[----:B---3--:R0:W-:Y:S04]  /*7aa20*/  STG.E.U16 [R14.64], R6 ;  /* 0x000000060e007986 */ /* 0x0081e8000c101504 */
[----:B------:R-:W-:Y:S04]  /*7aa30*/  STG.E.U16 [R22.64], R0 ;  /* 0x0000000016007986 */ /* 0x000fe8000c101504 */
[----:B------:R-:W-:Y:S04]  /*7aa40*/  STG.E.U16 [R18.64], R11 ;  /* 0x0000000b12007986 */ /* 0x000fe8000c101504 */
[----:B0-----:R-:W2:Y:S04]  /*7aa50*/  LDL.LU R15, [R1+0x1d98] ;  /* 0x001d9800010f7983 */ /* 0x001ea80000300800 */
[----:B------:R0:W-:Y:S04]  /*7aa60*/  STL [R1+0x1d24], R7 ;  /* 0x001d240701007387 */ /* 0x0001e80000100800 */
[----:B0-----:R-:W3:Y:S04]  /*7aa70*/  LDL.LU.64 R6, [R1+0x108] ;  /* 0x0001080001067983 */ /* 0x001ee80000300a00 */
[----:B------:R-:W4:Y:S04]  /*7aa80*/  LDL.LU.64 R22, [R1+0x1d90] ;  /* 0x001d900001167983 */ /* 0x000f280000300a00 */
[----:B------:R-:W4:Y:S01]  /*7aa90*/  LDL.LU R18, [R1+0x1d88] ;  /* 0x001d880001127983 */ /* 0x000f220000300800 */
[----:B------:R-:W-:-:S03]  /*7aaa0*/  PRMT R2, R11, 0x7632, R2 ;  /* 0x000076320b027816 */ /* 0x000fc60000000002 */
[----:B------:R-:W4:Y:S01]  /*7aab0*/  LDL.LU R11, [R1+0x1d84] ;  /* 0x001d8400010b7983 */ /* 0x000f220000300800 */
[----:B--2---:R-:W-:-:S03]  /*7aac0*/  PRMT R0, R15, 0x7632, R0 ;  /* 0x000076320f007816 */ /* 0x004fc60000000000 */
[----:B---3--:R4:W-:Y:S04]  /*7aad0*/  STG.E.U16 [R6.64], R2 ;  /* 0x0000000206007986 */ /* 0x0089e8000c101504 */
[----:B-----5:R-:W-:Y:S04]  /*7aae0*/  STG.E.U16 [R26.64], R15 ;  /* 0x0000000f1a007986 */ /* 0x020fe8000c101504 */
[----:B------:R0:W-:Y:S01]  /*7aaf0*/  STG.E.U16 [R20.64], R0 ;  /* 0x0000000014007986 */ /* 0x0001e2000c101504 */
[----:B----4-:R-:W-:-:S03]  /*7ab00*/  PRMT R2, R18, 0x7632, R2 ;  /* 0x0000763212027816 */ /* 0x010fc60000000002 */
[----:B------:R-:W-:Y:S04]  /*7ab10*/  STG.E.U16 [R16.64], R18 ;  /* 0x0000001210007986 */ /* 0x000fe8000c101504 */
[----:B------:R1:W-:Y:S01]  /*7ab20*/  STG.E.U16 [R4.64], R2 ;  /* 0x0000000204007986 */ /* 0x0003e2000c101504 */
[----:B0-----:R-:W-:-:S03]  /*7ab30*/  PRMT R0, R22, 0x7632, R0 ;  /* 0x0000763216007816 */ /* 0x001fc60000000000 */
[----:B------:R-:W2:Y:S04]  /*7ab40*/  LDL.LU R15, [R1+0x1d80] ;  /* 0x001d8000010f7983 */ /* 0x000ea80000300800 */
[----:B------:R0:W-:Y:S04]  /*7ab50*/  STG.E.U16 [R24.64], R22 ;  /* 0x0000001618007986 */ /* 0x0001e8000c101504 */
[----:B------:R3:W-:Y:S01]  /*7ab60*/  STG.E.U16 [R8.64], R0 ;  /* 0x0000000008007986 */ /* 0x0007e2000c101504 */
[----:B-1----:R-:W-:-:S03]  /*7ab70*/  PRMT R2, R29, 0x7632, R2 ;  /* 0x000076321d027816 */ /* 0x002fc60000000002 */
[----:B------:R1:W-:Y:S04]  /*7ab80*/  STG.E.U16 [R12.64], R29 ;  /* 0x0000001d0c007986 */ /* 0x0003e8000c101504 */
[----:B0-----:R-:W4:Y:S04]  /*7ab90*/  LDL.LU R24, [R1+0x5c] ;  /* 0x00005c0001187983 */ /* 0x001f280000300800 */
[----:B------:R-:W-:Y:S04]  /*7aba0*/  STL [R1+0x1d28], R23 ;  /* 0x001d281701007387 */ /* 0x000fe80000100800 */
[----:B------:R-:W5:Y:S04]  /*7abb0*/  LDL.LU.64 R4, [R1+0xc8] ;  /* 0x0000c80001047983 */ /* 0x000f680000300a00 */
[----:B---3--:R-:W3:Y:S04]  /*7abc0*/  LDL.LU.64 R8, [R1+0xc0] ;  /* 0x0000c00001087983 */ /* 0x008ee80000300a00 */
[----:B-1----:R-:W2:Y:S04]  /*7abd0*/  LDL.LU.64 R12, [R1+0xb8] ;  /* 0x0000b800010c7983 */ /* 0x002ea80000300a00 */
[----:B------:R-:W2:Y:S04]  /*7abe0*/  LDL.LU R14, [R1+0x1c] ;  /* 0x00001c00010e7983 */ /* 0x000ea80000300800 */
[----:B------:R-:W2:Y:S04]  /*7abf0*/  LDL.LU.64 R28, [R1+0xa0] ;  /* 0x0000a000011c7983 */ /* 0x000ea80000300a00 */
[----:B--2---:R0:W-:Y:S04]  /*7ac00*/  STL.64 [R1+0x1d70], R28 ;  /* 0x001d701c01007387 */ /* 0x0041e80000100a00 */
[----:B0-----:R-:W2:Y:S04]  /*7ac10*/  LDL.LU.64 R28, [R1+0xa8] ;  /* 0x0000a800011c7983 */ /* 0x001ea80000300a00 */
[----:B--2---:R0:W-:Y:S04]  /*7ac20*/  STL.64 [R1+0x1d78], R28 ;  /* 0x001d781c01007387 */ /* 0x0041e80000100a00 */
[----:B0-----:R-:W2:Y:S04]  /*7ac30*/  LDL.LU.64 R28, [R1+0xb0] ;  /* 0x0000b000011c7983 */ /* 0x001ea80000300a00 */
[----:B------:R-:W2:Y:S04]  /*7ac40*/  LDL.LU R10, [R1+0xc] ;  /* 0x00000c00010a7983 */ /* 0x000ea80000300800 */
[----:B--2---:R0:W-:Y:S04]  /*7ac50*/  STL.64 [R1+0x1d38], R10 ;  /* 0x001d380a01007387 */ /* 0x0041e80000100a00 */
[----:B0-----:R-:W2:Y:S04]  /*7ac60*/  LDL.LU.64 R10, [R1+0x310] ;  /* 0x00031000010a7983 */ /* 0x001ea80000300a00 */
[----:B--2---:R0:W-:Y:S04]  /*7ac70*/  STL [R1+0x1d58], R10 ;  /* 0x001d580a01007387 */ /* 0x0041e80000100800 */
[----:B0-----:R-:W2:Y:S04]  /*7ac80*/  LDL.LU R10, [R1+0x8c] ;  /* 0x00008c00010a7983 */ /* 0x001ea80000300800 */
[----:B------:R0:W-:Y:S04]  /*7ac90*/  STL [R1+0x1d40], R11 ;  /* 0x001d400b01007387 */ /* 0x0001e80000100800 */
[----:B0-----:R-:W2:Y:S04]  /*7aca0*/  LDL.LU R11, [R1+0x4c] ;  /* 0x00004c00010b7983 */ /* 0x001ea80000300800 */
[----:B------:R-:W2:Y:S04]  /*7acb0*/  LDL.LU.64 R22, [R1+0x348] ;  /* 0x0003480001167983 */ /* 0x000ea80000300a00 */
[----:B--2---:R0:W-:Y:S04]  /*7acc0*/  STL.64 [R1+0x1d30], R22 ;  /* 0x001d301601007387 */ /* 0x0041e80000100a00 */
[----:B0-----:R-:W2:Y:S04]  /*7acd0*/  LDL.LU.64 R22, [R1+0x328] ;  /* 0x0003280001167983 */ /* 0x001ea80000300a00 */
[----:B--2---:R0:W-:Y:S04]  /*7ace0*/  STL.64 [R1+0x1d48], R22 ;  /* 0x001d481601007387 */ /* 0x0041e80000100a00 */
[----:B0-----:R-:W2:Y:S04]  /*7acf0*/  LDL.LU.64 R22, [R1+0x318] ;  /* 0x0003180001167983 */ /* 0x001ea80000300a00 */
[----:B--2---:R0:W-:Y:S04]  /*7ad00*/  STL.64 [R1+0x1d50], R22 ;  /* 0x001d501601007387 */ /* 0x0041e80000100a00 */
[----:B0-----:R-:W2:Y:S01]  /*7ad10*/  LDL.LU.64 R22, [R1+0x320] ;  /* 0x0003200001167983 */ /* 0x001ea20000300a00 */
[----:B----4-:R-:W-:-:S03]  /*7ad20*/  PRMT R0, R24, 0x7632, R0 ;  /* 0x0000763218007816 */ /* 0x010fc60000000000 */
[----:B-----5:R-:W-:Y:S04]  /*7ad30*/  STG.E.U16 [R4.64], R2 ;  /* 0x0000000204007986 */ /* 0x020fe8000c101504 */
[----:B---3--:R-:W-:Y:S04]  /*7ad40*/  STG.E.U16 [R8.64], R24 ;  /* 0x0000001808007986 */ /* 0x008fe8000c101504 */
[----:B------:R-:W-:Y:S04]  /*7ad50*/  STG.E.U16 [R12.64], R0 ;  /* 0x000000000c007986 */ /* 0x000fe8000c101504 */
[----:B------:R-:W-:Y:S04]  /*7ad60*/  STG.E.U16 [R28.64], R14 ;  /* 0x0000000e1c007986 */ /* 0x000fe8000c101504 */
[----:B--2---:R0:W-:Y:S04]  /*7ad70*/  STL.64 [R1+0x1d60], R22 ;  /* 0x001d601601007387 */ /* 0x0041e80000100a00 */
[----:B0-----:R-:W2:Y:S04]  /*7ad80*/  LDL.LU.64 R22, [R1+0x308] ;  /* 0x0003080001167983 */ /* 0x001ea80000300a00 */
[----:B------:R-:W3:Y:S04]  /*7ad90*/  LDL.LU.64 R6, [R1+0x340] ;  /* 0x0003400001067983 */ /* 0x000ee80000300a00 */
[----:B------:R-:W4:Y:S04]  /*7ada0*/  LDL.LU.64 R26, [R1+0x338] ;  /* 0x00033800011a7983 */ /* 0x000f280000300a00 */
[----:B------:R-:W5:Y:S04]  /*7adb0*/  LDL.LU R25, [R1+0x7c] ;  /* 0x00007c0001197983 */ /* 0x000f680000300800 */
[----:B------:R-:W2:Y:S04]  /*7adc0*/  LDL.LU R3, [R1+0x3c] ;  /* 0x00003c0001037983 */ /* 0x000ea80000300800 */
[----:B------:R-:W2:Y:S04]  /*7add0*/  LDL.LU.64 R18, [R1+0x360] ;  /* 0x0003600001127983 */ /* 0x000ea80000300a00 */
[----:B------:R-:W2:Y:S04]  /*7ade0*/  LDL.LU.64 R20, [R1+0x378] ;  /* 0x0003780001147983 */ /* 0x000ea80000300a00 */
[----:B------:R-:W2:Y:S04]  /*7adf0*/  LDL.LU.64 R16, [R1+0x398] ;  /* 0x0003980001107983 */ /* 0x000ea80000300a00 */
[----:B------:R-:W2:Y:S04]  /*7ae00*/  LDL.LU.64 R4, [R1+0x390] ;  /* 0x0003900001047983 */ /* 0x000ea80000300a00 */
[----:B------:R-:W2:Y:S04]  /*7ae10*/  LDL.LU.64 R8, [R1+0x388] ;  /* 0x0003880001087983 */ /* 0x000ea80000300a00 */
[----:B------:R-:W2:Y:S04]  /*7ae20*/  LDL.LU.64 R12, [R1+0x3a0] ;  /* 0x0003a000010c7983 */ /* 0x000ea80000300a00 */
[----:B------:R-:W2:Y:S04]  /*7ae30*/  LDL.LU R24, [R1+0x6c] ;  /* 0x00006c0001187983 */ /* 0x000ea80000300800 */
[----:B------:R-:W2:Y:S01]  /*7ae40*/  LDL.LU.64 R28, [R1+0x1d78] ;  /* 0x001d7800011c7983 */ /* 0x000ea20000300a00 */
[----:B------:R-:W-:-:S05]  /*7ae50*/  PRMT R2, R14, 0x7632, R2 ;  /* 0x000076320e027816 */ /* 0x000fca0000000002 */
[----:B--2---:R0:W-:Y:S04]  /*7ae60*/  STG.E.U16 [R28.64], R2 ;  /* 0x000000021c007986 */ /* 0x0041e8000c101504 */
[----:B0-----:R-:W2:Y:S01]  /*7ae70*/  LDL.LU.64 R28, [R1+0x1d70] ;  /* 0x001d7000011c7983 */ /* 0x001ea20000300a00 */
[----:B------:R-:W-:-:S03]  /*7ae80*/  PRMT R0, R15, 0x7632, R0 ;  /* 0x000076320f007816 */ /* 0x000fc60000000000 */
[----:B--2---:R0:W-:Y:S04]  /*7ae90*/  STG.E.U16 [R28.64], R15 ;  /* 0x0000000f1c007986 */ /* 0x0041e8000c101504 */
[----:B0-----:R-:W2:Y:S04]  /*7aea0*/  LDL.LU.64 R28, [R1+0x1d68] ;  /* 0x001d6800011c7983 */ /* 0x001ea80000300a00 */
[----:B------:R-:W3:Y:S04]  /*7aeb0*/  LDL.LU.64 R14, [R1+0x368] ;  /* 0x00036800010e7983 */ /* 0x000ee80000300a00 */
[----:B--2---:R0:W-:Y:S04]  /*7aec0*/  STG.E.U16 [R28.64], R0 ;  /* 0x000000001c007986 */ /* 0x0041e8000c101504 */
[----:B------:R1:W-:Y:S04]  /*7aed0*/  STG.E.U16 [R22.64], R10 ;  /* 0x0000000a16007986 */ /* 0x0003e8000c101504 */
[----:B0-----:R-:W2:Y:S04]  /*7aee0*/  LDL.LU.64 R28, [R1+0x370] ;  /* 0x00037000011c7983 */ /* 0x001ea80000300a00 */
[----:B-1----:R-:W2:Y:S01]  /*7aef0*/  LDL.LU.64 R22, [R1+0x1d60] ;  /* 0x001d600001167983 */ /* 0x002ea20000300a00 */
[----:B------:R-:W-:-:S03]  /*7af00*/  PRMT R0, R10, 0x7632, R0 ;  /* 0x000076320a007816 */ /* 0x000fc60000000000 */
[----:B------:R-:W3:Y:S04]  /*7af10*/  LDL.LU R10, [R1+0x1d58] ;  /* 0x001d5800010a7983 */ /* 0x000ee80000300800 */
[----:B--2---:R0:W-:Y:S04]  /*7af20*/  STG.E.U16 [R22.64], R0 ;  /* 0x0000000016007986 */ /* 0x0041e8000c101504 */
[----:B0-----:R-:W2:Y:S01]  /*7af30*/  LDL.LU.64 R22, [R1+0x1d50] ;  /* 0x001d500001167983 */ /* 0x001ea20000300a00 */
[----:B------:R-:W-:-:S03]  /*7af40*/  PRMT R2, R11, 0x7632, R2 ;  /* 0x000076320b027816 */ /* 0x000fc60000000002 */
[----:B--2---:R0:W-:Y:S04]  /*7af50*/  STG.E.U16 [R22.64], R11 ;  /* 0x0000000b16007986 */ /* 0x0041e8000c101504 */
[----:B0-----:R-:W2:Y:S04]  /*7af60*/  LDL.LU.64 R22, [R1+0x1d48] ;  /* 0x001d480001167983 */ /* 0x001ea80000300a00 */
[----:B------:R-:W3:Y:S04]  /*7af70*/  LDL.LU R11, [R1+0x1d40] ;  /* 0x001d4000010b7983 */ /* 0x000ee80000300800 */
[----:B---3--:R0:W-:Y:S04]  /*7af80*/  STG.E.U16 [R10.64], R2 ;  /* 0x000000020a007986 */ /* 0x0081e8000c101504 */
[----:B0-----:R-:W2:Y:S04]  /*7af90*/  LDL.LU.64 R10, [R1+0x1d38] ;  /* 0x001d3800010a7983 */ /* 0x001ea80000300a00 */
[----:B--2---:R0:W-:Y:S04]  /*7afa0*/  STG.E.U16 [R22.64], R10 ;  /* 0x0000000a16007986 */ /* 0x0041e8000c101504 */
[----:B0-----:R-:W2:Y:S01]  /*7afb0*/  LDL.LU.64 R22, [R1+0x1d30] ;  /* 0x001d300001167983 */ /* 0x001ea20000300a00 */
[----:B------:R-:W-:-:S02]  /*7afc0*/  PRMT R0, R10, 0x7632, R0 ;  /* 0x000076320a007816 */ /* 0x000fc40000000000 */
[----:B------:R-:W-:-:S03]  /*7afd0*/  PRMT R2, R11, 0x7632, R2 ;  /* 0x000076320b027816 */ /* 0x000fc60000000002 */
[----:B--2---:R0:W-:Y:S04]  /*7afe0*/  STG.E.U16 [R22.64], R0 ;  /* 0x0000000016007986 */ /* 0x0041e8000c101504 */
[----:B------:R1:W-:Y:S04]  /*7aff0*/  STG.E.U16 [R6.64], R11 ;  /* 0x0000000b06007986 */ /* 0x0003e8000c101504 */
[----:B----4-:R2:W-:Y:S04]  /*7b000*/  STG.E.U16 [R26.64], R2 ;  /* 0x000000021a007986 */ /* 0x0105e8000c101504 */
[----:B0-----:R-:W3:Y:S04]  /*7b010*/  LDL.LU R23, [R1+0x1d28] ;  /* 0x001d280001177983 */ /* 0x001ee80000300800 */
[----:B-1----:R-:W4:Y:S04]  /*7b020*/  LDL.LU R7, [R1+0x1d24] ;  /* 0x001d240001077983 */ /* 0x002f280000300800 */
[----:B------:R-:W3:Y:S04]  /*7b030*/  LDL.LU.64 R10, [R1+0x350] ;  /* 0x00035000010a7983 */ /* 0x000ee80000300a00 */
[----:B--2---:R-:W2:Y:S01]  /*7b040*/  LDL.LU R27, [R1+0x1d20] ;  /* 0x001d2000011b7983 */ /* 0x004ea20000300800 */
[----:B-----5:R-:W-:-:S02]  /*7b050*/  PRMT R0, R25, 0x7632, R0 ;  /* 0x0000763219007816 */ /* 0x020fc40000000000 */
[----:B------:R-:W-:Y:S01]  /*7b060*/  PRMT R2, R3, 0x7632, R2 ;  /* 0x0000763203027816 */ /* 0x000fe20000000002 */
[----:B---3--:R-:W-:Y:S04]  /*7b070*/  STG.E.U16 [R10.64], R25 ;  /* 0x000000190a007986 */ /* 0x008fe8000c101504 */
[----:B------:R2:W-:Y:S04]  /*7b080*/  STG.E.U16 [R28.64], R0 ;  /* 0x000000001c007986 */ /* 0x0005e8000c101504 */
[----:B------:R-:W-:Y:S04]  /*7b090*/  STG.E.U16 [R14.64], R3 ;  /* 0x000000030e007986 */ /* 0x000fe8000c101504 */
[----:B------:R-:W-:Y:S01]  /*7b0a0*/  STG.E.U16 [R18.64], R2 ;  /* 0x0000000212007986 */ /* 0x000fe2000c101504 */
[----:B--2---:R-:W-:-:S03]  /*7b0b0*/  PRMT R0, R27, 0x7632, R0 ;  /* 0x000076321b007816 */ /* 0x004fc60000000000 */
[----:B------:R-:W-:Y:S04]  /*7b0c0*/  STG.E.U16 [R20.64], R27 ;  /* 0x0000001b14007986 */ /* 0x000fe8000c101504 */
[----:B------:R0:W-:Y:S04]  /*7b0d0*/  STG.E.U16 [R16.64], R0 ;  /* 0x0000000010007986 */ /* 0x0001e8000c101504 */
[----:B----4-:R1:W-:Y:S04]  /*7b0e0*/  STG.E.U16 [R4.64], R7 ;  /* 0x0000000704007986 */ /* 0x0103e8000c101504 */
[----:B0-----:R-:W2:Y:S04]  /*7b0f0*/  LDL.LU.64 R16, [R1+0x3b8] ;  /* 0x0003b80001107983 */ /* 0x001ea80000300a00 */
[----:B------:R-:W3:Y:S04]  /*7b100*/  LDL.LU R19, [R1+0x2c] ;  /* 0x00002c0001137983 */ /* 0x000ee80000300800 */
[----:B-1----:R-:W4:Y:S04]  /*7b110*/  LDL.LU R4, [R1+0x3c4] ;  /* 0x0003c40001047983 */ /* 0x002f280000300800 */
[----:B------:R-:W5:Y:S04]  /*7b120*/  LDL.LU R5, [R1+0x3c8] ;  /* 0x0003c80001057983 */ /* 0x000f680000300800 */
[----:B-----5:R0:W-:Y:S04]  /*7b130*/  STL [R1+0x1ce0], R5 ;  /* 0x001ce00501007387 */ /* 0x0201e80000100800 */
[----:B0-----:R-:W4:Y:S04]  /*7b140*/  LDL.LU R5, [R1+0x9c0] ;  /* 0x0009c00001057983 */ /* 0x001f280000300800 */
[----:B----4-:R0:W-:Y:S04]  /*7b150*/  STL.64 [R1+0x1ce8], R4 ;  /* 0x001ce80401007387 */ /* 0x0101e80000100a00 */
[----:B0-----:R-:W4:Y:S04]  /*7b160*/  LDL.LU.64 R4, [R1+0x300] ;  /* 0x0003000001047983 */ /* 0x001f280000300a00 */
[----:B----4-:R0:W-:Y:S04]  /*7b170*/  STL.64 [R1+0x1cf0], R4 ;  /* 0x001cf00401007387 */ /* 0x0101e80000100a00 */
[----:B0-----:R-:W4:Y:S04]  /*7b180*/  LDL.LU.64 R4, [R1+0x330] ;  /* 0x0003300001047983 */ /* 0x001f280000300a00 */
[----:B----4-:R0:W-:Y:S04]  /*7b190*/  STL.64 [R1+0x1cf8], R4 ;  /* 0x001cf80401007387 */ /* 0x0101e80000100a00 */
[----:B0-----:R-:W4:Y:S04]  /*7b1a0*/  LDL.LU.64 R4, [R1+0x358] ;  /* 0x0003580001047983 */ /* 0x001f280000300a00 */
[----:B----4-:R0:W-:Y:S04]  /*7b1b0*/  STL.64 [R1+0x1d00], R4 ;  /* 0x001d000401007387 */ /* 0x0101e80000100a00 */
[----:B0-----:R-:W4:Y:S01]  /*7b1c0*/  LDL.LU.64 R4, [R1+0x380] ;  /* 0x0003800001047983 */ /* 0x001f220000300a00 */
[----:B------:R-:W-:-:S03]  /*7b1d0*/  PRMT R2, R7, 0x7632, R2 ;  /* 0x0000763207027816 */ /* 0x000fc60000000002 */
[----:B----4-:R0:W-:Y:S04]  /*7b1e0*/  STL.64 [R1+0x1d08], R4 ;  /* 0x001d080401007387 */ /* 0x0101e80000100a00 */
[----:B0-----:R-:W4:Y:S01]  /*7b1f0*/  LDL.LU.64 R4, [R1+0x3a8] ;  /* 0x0003a80001047983 */ /* 0x001f220000300a00 */
[----:B------:R-:W-:-:S03]  /*7b200*/  PRMT R0, R24, 0x7632, R0 ;  /* 0x0000763218007816 */ /* 0x000fc60000000000 */
[----:B------:R-:W-:Y:S04]  /*7b210*/  STG.E.U16 [R8.64], R2 ;  /* 0x0000000208007986 */ /* 0x000fe8000c101504 */
[----:B------:R-:W-:Y:S04]  /*7b220*/  STG.E.U16 [R12.64], R24 ;  /* 0x000000180c007986 */ /* 0x000fe8000c101504 */
[----:B----4-:R0:W-:Y:S04]  /*7b230*/  STL.64 [R1+0x1d18], R4 ;  /* 0x001d180401007387 */ /* 0x0101e80000100a00 */
[----:B0-----:R-:W3:Y:S04]  /*7b240*/  LDL.LU.64 R4, [R1+0x3b0] ;  /* 0x0003b00001047983 */ /* 0x001ee80000300a00 */
[----:B------:R-:W4:Y:S04]  /*7b250*/  LDL.LU R24, [R1+0x9b8] ;  /* 0x0009b80001187983 */ /* 0x000f280000300800 */
[----:B--2---:R-:W-:Y:S04]  /*7b260*/  STG.E.U16 [R16.64], R0 ;  /* 0x0000000010007986 */ /* 0x004fe8000c101504 */
[----:B----4-:R0:W-:Y:S04]  /*7b270*/  STL [R1+0x1cdc], R24 ;  /* 0x001cdc1801007387 */ /* 0x0101e80000100800 */
[----:B0-----:R-:W2:Y:S04]  /*7b280*/  LDL.LU R24, [R1+0x9bc] ;  /* 0x0009bc0001187983 */ /* 0x001ea80000300800 */
[----:B------:R-:W4:Y:S04]  /*7b290*/  LDL.LU R6, [R1+0x3cc] ;  /* 0x0003cc0001067983 */ /* 0x000f280000300800 */
        /* <DEDUP_REMOVED lines=21> */
[----:B---3--:R0:W-:Y:S04]  /*7b3f0*/  STG.E.U16 [R4.64], R19 ;  /* 0x0000001304007986 */ /* 0x0081e8000c101504 */
[----:B0-----:R-:W3:Y:S01]  /*7b400*/  LDL.LU.64 R4, [R1+0x1d18] ;  /* 0x001d180001047983 */ /* 0x001ee20000300a00 */
[----:B------:R-:W-:-:S03]  /*7b410*/  PRMT R2, R19, 0x7632, R2 ;  /* 0x0000763213027816 */ /* 0x000fc60000000002 */
[----:B------:R-:W2:Y:S04]  /*7b420*/  LDL.LU R19, [R1+0x1d10] ;  /* 0x001d100001137983 */ /* 0x000ea80000300800 */
[----:B---3--:R0:W-:Y:S04]  /*7b430*/  STG.E.U16 [R4.64], R2 ;  /* 0x0000000204007986 */ /* 0x0081e8000c101504 */
[----:B0-----:R-:W3:Y:S01]  /*7b440*/  LDL.LU.64 R4, [R1+0x1d08] ;  /* 0x001d080001047983 */ /* 0x001ee20000300a00 */
[----:B--2---:R-:W-:-:S03]  /*7b450*/  PRMT R0, R19, 0x7632, R0 ;  /* 0x0000763213007816 */ /* 0x004fc60000000000 */
[----:B---3--:R0:W-:Y:S04]  /*7b460*/  STG.E.U16 [R4.64], R19 ;  /* 0x0000001304007986 */ /* 0x0081e8000c101504 */
[----:B0-----:R-:W2:Y:S04]  /*7b470*/  LDL.LU.64 R4, [R1+0x1d00] ;  /* 0x001d000001047983 */ /* 0x001ea80000300a00 */
[----:B------:R-:W3:Y:S04]  /*7b480*/  LDL.LU R19, [R1+0x9a8] ;  /* 0x0009a80001137983 */ /* 0x000ee80000300800 */
[----:B--2---:R0:W-:Y:S04]  /*7b490*/  STG.E.U16 [R4.64], R0 ;  /* 0x0000000004007986 */ /* 0x0041e8000c101504 */
[----:B0-----:R-:W2:Y:S04]  /*7b4a0*/  LDL.LU.64 R4, [R1+0x1cf8] ;  /* 0x001cf80001047983 */ /* 0x001ea80000300a00 */
[----:B------:R-:W3:Y:S04]  /*7b4b0*/  LDL.LU R0, [R1+0x9ac] ;  /* 0x0009ac0001007983 */ /* 0x000ee80000300800 */
[----:B--2---:R0:W-:Y:S04]  /*7b4c0*/  STG.E.U16 [R4.64], R23 ;  /* 0x0000001704007986 */ /* 0x0041e8000c101504 */
[----:B0-----:R-:W2:Y:S01]  /*7b4d0*/  LDL.LU.64 R4, [R1+0x1cf0] ;  /* 0x001cf00001047983 */ /* 0x001ea20000300a00 */
[----:B------:R-:W-:-:S03]  /*7b4e0*/  PRMT R2, R23, 0x7632, R2 ;  /* 0x0000763217027816 */ /* 0x000fc60000000002 */
[----:B------:R-:W3:Y:S04]  /*7b4f0*/  LDL.LU R23, [R1+0x9b0] ;  /* 0x0009b00001177983 */ /* 0x000ee80000300800 */
[----:B--2---:R0:W-:Y:S04]  /*7b500*/  STG.E.U16 [R4.64], R2 ;  /* 0x0000000204007986 */ /* 0x0041e8000c101504 */
[----:B0-----:R-:W2:Y:S04]  /*7b510*/  LDL.LU.64 R4, [R1+0x1ce8] ;  /* 0x001ce80001047983 */ /* 0x001ea80000300a00 */
[----:B------:R-:W5:Y:S01]  /*7b520*/  LDL.LU R2, [R1+0x9b4] ;  /* 0x0009b40001027983 */ /* 0x000f620000300800 */
[----:B------:R-:W-:Y:S01]  /*7b530*/  FSEL R14, R14, -INF , P6 ;  /* 0xff8000000e0e7808 */ /* 0x000fe20003000000 */
[----:B---3--:R-:W-:-:S02]  /*7b540*/  FFMA R10, R10, 0.69314718246459960938, R19 ;  /* 0x3f3172180a0a7823 */ /* 0x008fc40000000013 */
[----:B------:R-:W-:Y:S01]  /*7b550*/  FFMA R9, R9, 0.69314718246459960938, R0 ;  /* 0x3f31721809097823 */ /* 0x000fe20000000000 */
[----:B------:R-:W-:Y:S02]  /*7b560*/  FSEL R15, R15, -INF , P5 ;  /* 0xff8000000f0f7808 */ /* 0x000fe40002800000 */
[----:B------:R-:W-:Y:S02]  /*7b570*/  FSEL R16, R16, -INF , P4 ;  /* 0xff80000010107808 */ /* 0x000fe40002000000 */
[----:B------:R-:W-:Y:S02]  /*7b580*/  FSEL R17, R17, -INF , P3 ;  /* 0xff80000011117808 */ /* 0x000fe40001800000 */
[----:B------:R-:W-:Y:S01]  /*7b590*/  FSEL R18, R18, -INF , P2 ;  /* 0xff80000012127808 */ /* 0x000fe20001000000 */
[----:B------:R-:W-:Y:S02]  /*7b5a0*/  FFMA R8, R8, 0.69314718246459960938, R23 ;  /* 0x3f31721808087823 */ /* 0x000fe40000000017 */
[----:B------:R-:W-:-:S02]  /*7b5b0*/  FFMA R11, R11, 0.69314718246459960938, R27 ;  /* 0x3f3172180b0b7823 */ /* 0x000fc4000000001b */
[----:B------:R-:W-:Y:S01]  /*7b5c0*/  FFMA R12, R12, 0.69314718246459960938, R28 ;  /* 0x3f3172180c0c7823 */ /* 0x000fe2000000001c */
[----:B------:R-:W-:Y:S01]  /*7b5d0*/  BAR.SYNC.DEFER_BLOCKING 0x0 ;  /* 0x0000000000007b1d */ /* 0x000fe20000010000 */
[----:B--2---:R-:W-:-:S05]  /*7b5e0*/  FFMA R4, R4, 0.69314718246459960938, R5 ;  /* 0x3f31721804047823 */ /* 0x004fca0000000005 */
[----:B------:R-:W2:Y:S02]  /*7b5f0*/  LDL.LU R5, [R1+0x1ce0] ;  /* 0x001ce00001057983 */ /* 0x000ea40000300800 */
[----:B--2---:R-:W-:Y:S02]  /*7b600*/  FFMA R5, R5, 0.69314718246459960938, R24 ;  /* 0x3f31721805057823 */ /* 0x004fe40000000018 */
[----:B------:R-:W4:Y:S01]  /*7b610*/  LDL.LU R24, [R1+0x1cdc] ;  /* 0x001cdc0001187983 */ /* 0x000f220000300800 */
[----:B------:R-:W-:-:S03]  /*7b620*/  FFMA R14, R14, 0.69314718246459960938, R21 ;  /* 0x3f3172180e0e7823 */ /* 0x000fc60000000015 */
[----:B------:R-:W0:Y:S01]  /*7b630*/  S2R R21, SR_TID.X ;  /* 0x0000000000157919 */ /* 0x000e220000002100 */
[----:B------:R-:W-:-:S05]  /*7b640*/  FSEL R19, R22, -INF , P1 ;  /* 0xff80000016137808 */ /* 0x000fca0000800000 */
[----:B------:R-:W-:Y:S02]  /*7b650*/  FFMA R19, R19, 0.69314718246459960938, R3 ;  /* 0x3f31721813137823 */ /* 0x000fe40000000003 */
[----:B----4-:R-:W-:Y:S02]  /*7b660*/  FFMA R6, R6, 0.69314718246459960938, R24 ;  /* 0x3f31721806067823 */ /* 0x010fe40000000018 */
[----:B------:R-:W2:Y:S01]  /*7b670*/  LDL.LU R24, [R1+0x1cd8] ;  /* 0x001cd80001187983 */ /* 0x000ea20000300800 */
[----:B0-----:R-:W-:-:S03]  /*7b680*/  SHF.L.U32 R21, R21, 0x2, RZ ;  /* 0x0000000215157819 */ /* 0x001fc600000006ff */
[----:B------:R-:W0:Y:S01]  /*7b690*/  S2R R3, SR_TID.X ;  /* 0x0000000000037919 */ /* 0x000e220000002100 */
[----:B------:R-:W-:-:S03]  /*7b6a0*/  LOP3.LUT R0, R21, 0x70, RZ, 0xc0, !PT ;  /* 0x0000007015007812 */ /* 0x000fc600078ec0ff */
[----:B------:R-:W1:Y:S01]  /*7b6b0*/  S2R R21, SR_TID.X ;  /* 0x0000000000157919 */ /* 0x000e620000002100 */
[----:B-----5:R-:W-:Y:S02]  /*7b6c0*/  FFMA R7, R7, 0.69314718246459960938, R2 ;  /* 0x3f31721807077823 */ /* 0x020fe40000000002 */
[----:B------:R-:W-:Y:S02]  /*7b6d0*/  FFMA R15, R15, 0.69314718246459960938, R29 ;  /* 0x3f3172180f0f7823 */ /* 0x000fe4000000001d */
[----:B------:R-:W-:Y:S02]  /*7b6e0*/  FFMA R16, R16, 0.69314718246459960938, R26 ;  /* 0x3f31721810107823 */ /* 0x000fe4000000001a */
[----:B------:R-:W-:Y:S02]  /*7b6f0*/  FFMA R17, R17, 0.69314718246459960938, R25 ;  /* 0x3f31721811117823 */ /* 0x000fe40000000019 */
[----:B------:R-:W-:Y:S01]  /*7b700*/  FFMA R18, R18, 0.69314718246459960938, R20 ;  /* 0x3f31721812127823 */ /* 0x000fe20000000014 */
[----:B------:R-:W-:Y:S04]  /*7b710*/  STS.128 [R0], R4 ;  /* 0x0000000400007388 */ /* 0x000fe80000000c00 */
[----:B------:R-:W-:Y:S04]  /*7b720*/  STS.128 [R0+0x80], R8 ;  /* 0x0000800800007388 */ /* 0x000fe80000000c00 */
[----:B------:R-:W-:Y:S01]  /*7b730*/  STS.128 [R0+0x180], R16 ;  /* 0x0001801000007388 */ /* 0x000fe20000000c00 */
[----:B0-----:R-:W-:-:S02]  /*7b740*/  SHF.L.U32 R3, R3, 0x4, RZ ;  /* 0x0000000403037819 */ /* 0x001fc400000006ff */
[----:B-1----:R-:W-:Y:S02]  /*7b750*/  LOP3.LUT R25, R21, 0x60, RZ, 0xc0, !PT ;  /* 0x0000006015197812 */ /* 0x002fe400078ec0ff */
[----:B------:R-:W-:Y:S02]  /*7b760*/  LOP3.LUT R26, R3, 0x70, RZ, 0xc0, !PT ;  /* 0x00000070031a7812 */ /* 0x000fe400078ec0ff */
[----:B------:R-:W-:Y:S02]  /*7b770*/  LOP3.LUT R3, R21, 0x18, RZ, 0xc0, !PT ;  /* 0x0000001815037812 */ /* 0x000fe400078ec0ff */
[----:B------:R-:W-:-:S04]  /*7b780*/  LEA R25, R25, R26, 0x2 ;  /* 0x0000001a19197211 */ /* 0x000fc800078e10ff */
[----:B------:R-:W-:Y:S01]  /*7b790*/  LEA.HI R25, R3, R25, RZ, 0x1f ;  /* 0x0000001903197211 */ /* 0x000fe200078ff8ff */
[----:B------:R-:W0:Y:S04]  /*7b7a0*/  S2R R20, SR_CTAID.X ;  /* 0x0000000000147919 */ /* 0x000e280000002500 */
[----:B------:R-:W1:Y:S01]  /*7b7b0*/  S2R R3, SR_CTAID.Y ;  /* 0x0000000000037919 */ /* 0x000e620000002600 */
[----:B------:R-:W-:-:S04]  /*7b7c0*/  LOP3.LUT R21, R21, 0x7f, RZ, 0xc0, !PT ;  /* 0x0000007f15157812 */ /* 0x000fc800078ec0ff */
[----:B0-----:R-:W-:Y:S01]  /*7b7d0*/  LEA R20, R20, R21, 0x7 ;  /* 0x0000001514147211 */ /* 0x001fe200078e38ff */
[----:B-1----:R-:W-:-:S03]  /*7b7e0*/  IMAD R2, R3, c[0x0][0x1cc], RZ ;  /* 0x0000730003027a24 */ /* 0x002fc600078e02ff */
[C---:B------:R-:W-:Y:S01]  /*7b7f0*/  SHF.L.U32 R22, R20.reuse, 0x2, RZ ;  /* 0x0000000214167819 */ /* 0x040fe200000006ff */
[----:B------:R-:W-:Y:S01]  /*7b800*/  IMAD.HI R21, R20, 0x4, RZ ;  /* 0x0000000414157827 */ /* 0x000fe200078e02ff */
[----:B------:R-:W-:-:S03]  /*7b810*/  SHF.L.U32 R3, R2, 0x2, RZ ;  /* 0x0000000202037819 */ /* 0x000fc600000006ff */
[----:B------:R-:W-:Y:S01]  /*7b820*/  IMAD.HI R20, R2, 0x4, RZ ;  /* 0x0000000402147827 */ /* 0x000fe200078e02ff */
[----:B------:R-:W-:-:S04]  /*7b830*/  IADD3 R2, P0, P1, R22, c[0x0][0x180], R3 ;  /* 0x0000600016027a10 */ /* 0x000fc8000791e003 */
[----:B------:R-:W-:Y:S01]  /*7b840*/  IADD3.X R3, R21, c[0x0][0x184], R20, P0, P1 ;  /* 0x0000610015037a10 */ /* 0x000fe200007e2414 */
[----:B--2---:R-:W-:-:S05]  /*7b850*/  FFMA R13, R24, 0.69314718246459960938, R13 ;  /* 0x3f317218180d7823 */ /* 0x004fca000000000d */
[----:B------:R-:W-:Y:S04]  /*7b860*/  STS.128 [R0+0x100], R12 ;  /* 0x0001000c00007388 */ /* 0x000fe80000000c00 */
[----:B------:R-:W-:Y:S06]  /*7b870*/  BAR.SYNC.DEFER_BLOCKING 0x0 ;  /* 0x0000000000007b1d */ /* 0x000fec0000010000 */
[----:B------:R-:W0:Y:S04]  /*7b880*/  LDS R23, [R25] ;  /* 0x0000000019177984 */ /* 0x000e280000000800 */
[----:B0-----:R-:W-:Y:S01]  /*7b890*/  STG.E [R2.64], R23 ;  /* 0x0000001702007986 */ /* 0x001fe2000c101904 */
[----:B------:R-:W-:Y:S05]  /*7b8a0*/  EXIT ;  /* 0x000000000000794d */ /* 0x000fea0003800000 */
.L_x_2:
[----:B------:R-:W-:-:S00]  /*7b8b0*/  BRA `(.L_x_2) ;  /* 0xfffffff000007947 */ /* 0x000fc0000383ffff */
[----:B------:R-:W-:-:S00]  /*7b8c0*/  NOP ;  /* 0x0000000000007918 */ /* 0x000fc00000000000 */
        /* <DEDUP_REMOVED lines=11> */
.L_x_3:


//--------------------- .nv.global.init           --------------------------
	.section	.nv.global.init,"aw",@progbits
.nv.global.init:
	.type		_$_str,@object
	.size		_$_str,(.L_0 - _$_str)
_$_str:
        /*0000*/ 	.byte	0x5f, 0x5f, 0x43, 0x55, 0x44, 0x41, 0x5f, 0x46, 0x54, 0x5a, 0x00
.L_0:


//--------------------- .nv.shared.attn_fwd       --------------------------
	.section	.nv.shared.attn_fwd,"aw",@nobits
	.sectionflags	@""
	.align	16
